	.target	sm_90a

	.elftype	@"ET_EXEC"


//--------------------- .note.nv.tkinfo           --------------------------
	.section	.note.nv.tkinfo,"",@"SHT_NOTE"
	.sectionflags	@"SHF_NOTE_NV_TKINFO"
	.tkinfo
        /*0018*/ 	.word	0x00000002
        /*0030*/ 	.string	""
        /*0030*/ 	.string	"ptxas"
        /*0030*/ 	.string	"Cuda compilation tools, release 13.0, V13.0.88"
        /*0030*/ 	.string	"Build cuda_13.0.r13.0/compiler.36424714_0"
        /*0030*/ 	.string	"-arch sm_90a -m 64 "



//--------------------- .note.nv.cuinfo           --------------------------
	.section	.note.nv.cuinfo,"",@"SHT_NOTE"
	.sectionflags	@"SHF_NOTE_NV_CUINFO"
        /*0018*/ 	.short	0x0002
        /*001a*/ 	.short	0x005a
        /*001c*/ 	.short	0x0082
	.zero		2


//--------------------- .nv.info                  --------------------------
	.section	.nv.info,"",@"SHT_CUDA_INFO"
	.align	4


	//----- nvinfo : EIATTR_REGCOUNT
	.align		4
        /*0000*/ 	.byte	0x04, 0x2f
        /*0002*/ 	.short	(.L_12 - .L_11)
	.align		4
.L_11:
        /*0004*/ 	.word	index@(_ZN7cutlass13device_kernelINS_4gemm6kernel13GemmUniversalIN4cute5tupleIJiiiiEEENS1_10collective13CollectiveMmaINS1_37MainloopSm90TmaGmmaWarpSpecializedFP8ILi4ENS5_IJNS4_1CILi1EEESB_SB_EEENS1_35KernelTmaWarpSpecializedCooperativeEEENS5_IJNSA_ILi512EEENSA_ILi240EEENSA_ILi64EEEEEENS_12float_e4m3_tENS5_IJlSB_lEEESJ_SK_NS4_8TiledMMAINS4_8MMA_AtomIJNS4_4SM904GMMA30MMA_64x16x32_F32E4M3E4M3_SS_TNILNSO_7ScaleInE1ELSQ_1EEEEEENS4_6LayoutINS5_IJNSA_ILi2EEESB_SB_EEENS5_IJSB_NSA_ILi0EEESW_EEEEENS5_IJNS4_10UnderscoreESZ_SZ_EEEEENS4_13SM90_TMA_LOADENS4_14ComposedLayoutINS4_7SwizzleILi2ELi4ELi3EEENS4_18smem_ptr_flag_bitsILi8EEENST_INS5_IJNSA_ILi8EEESH_EEENS5_IJSH_SB_EEEEEEEvNS4_8identityES12_S1C_vS1D_EENS_8epilogue10collective6detail29Sm90TmaWarpSpecializedAdapterINS1G_15DefaultEpilogueISJ_SK_SK_NS1F_6thread17LinearCombinationISJ_Li1EffLNS1K_9ScaleType4KindE0ELNS_15FloatRoundStyleE2ESJ_EENS1_15EpilogueDefaultEEEEEvvEEEEvNT_6ParamsE)
        /*0008*/ 	.word	0x000000a8


	//----- nvinfo : EIATTR_FRAME_SIZE
	.align		4
.L_12:
        /*000c*/ 	.byte	0x04, 0x11
        /*000e*/ 	.short	(.L_14 - .L_13)
	.align		4
.L_13:
        /*0010*/ 	.word	index@(_ZN7cutlass13device_kernelINS_4gemm6kernel13GemmUniversalIN4cute5tupleIJiiiiEEENS1_10collective13CollectiveMmaINS1_37MainloopSm90TmaGmmaWarpSpecializedFP8ILi4ENS5_IJNS4_1CILi1EEESB_SB_EEENS1_35KernelTmaWarpSpecializedCooperativeEEENS5_IJNSA_ILi512EEENSA_ILi240EEENSA_ILi64EEEEEENS_12float_e4m3_tENS5_IJlSB_lEEESJ_SK_NS4_8TiledMMAINS4_8MMA_AtomIJNS4_4SM904GMMA30MMA_64x16x32_F32E4M3E4M3_SS_TNILNSO_7ScaleInE1ELSQ_1EEEEEENS4_6LayoutINS5_IJNSA_ILi2EEESB_SB_EEENS5_IJSB_NSA_ILi0EEESW_EEEEENS5_IJNS4_10UnderscoreESZ_SZ_EEEEENS4_13SM90_TMA_LOADENS4_14ComposedLayoutINS4_7SwizzleILi2ELi4ELi3EEENS4_18smem_ptr_flag_bitsILi8EEENST_INS5_IJNSA_ILi8EEESH_EEENS5_IJSH_SB_EEEEEEEvNS4_8identityES12_S1C_vS1D_EENS_8epilogue10collective6detail29Sm90TmaWarpSpecializedAdapterINS1G_15DefaultEpilogueISJ_SK_SK_NS1F_6thread17LinearCombinationISJ_Li1EffLNS1K_9ScaleType4KindE0ELNS_15FloatRoundStyleE2ESJ_EENS1_15EpilogueDefaultEEEEEvvEEEEvNT_6ParamsE)
        /*0014*/ 	.word	0x00001058


	//----- nvinfo : EIATTR_MIN_STACK_SIZE
	.align		4
.L_14:
        /*0018*/ 	.byte	0x04, 0x12
        /*001a*/ 	.short	(.L_16 - .L_15)
	.align		4
.L_15:
        /*001c*/ 	.word	index@(_ZN7cutlass13device_kernelINS_4gemm6kernel13GemmUniversalIN4cute5tupleIJiiiiEEENS1_10collective13CollectiveMmaINS1_37MainloopSm90TmaGmmaWarpSpecializedFP8ILi4ENS5_IJNS4_1CILi1EEESB_SB_EEENS1_35KernelTmaWarpSpecializedCooperativeEEENS5_IJNSA_ILi512EEENSA_ILi240EEENSA_ILi64EEEEEENS_12float_e4m3_tENS5_IJlSB_lEEESJ_SK_NS4_8TiledMMAINS4_8MMA_AtomIJNS4_4SM904GMMA30MMA_64x16x32_F32E4M3E4M3_SS_TNILNSO_7ScaleInE1ELSQ_1EEEEEENS4_6LayoutINS5_IJNSA_ILi2EEESB_SB_EEENS5_IJSB_NSA_ILi0EEESW_EEEEENS5_IJNS4_10UnderscoreESZ_SZ_EEEEENS4_13SM90_TMA_LOADENS4_14ComposedLayoutINS4_7SwizzleILi2ELi4ELi3EEENS4_18smem_ptr_flag_bitsILi8EEENST_INS5_IJNSA_ILi8EEESH_EEENS5_IJSH_SB_EEEEEEEvNS4_8identityES12_S1C_vS1D_EENS_8epilogue10collective6detail29Sm90TmaWarpSpecializedAdapterINS1G_15DefaultEpilogueISJ_SK_SK_NS1F_6thread17LinearCombinationISJ_Li1EffLNS1K_9ScaleType4KindE0ELNS_15FloatRoundStyleE2ESJ_EENS1_15EpilogueDefaultEEEEEvvEEEEvNT_6ParamsE)
        /*0020*/ 	.word	0x00001058
.L_16:


//--------------------- .nv.compat                --------------------------
	.section	.nv.compat,"",@"SHT_CUDA_COMPAT_INFO"
	.align	4
        /*0000*/ 	.byte	0x02, 0x09, 0x01, 0x00, 0x02, 0x02, 0x04, 0x00, 0x02, 0x05, 0x05, 0x00, 0x03, 0x07, 0x01, 0x01
        /*0010*/ 	.byte	0x02, 0x03, 0x01, 0x00, 0x02, 0x06, 0x01, 0x00, 0x04, 0x0b, 0x08, 0x00, 0x00, 0x00, 0x00, 0x00
        /*0020*/ 	.byte	0x00, 0x00, 0x00, 0x00


//--------------------- .nv.info._ZN7cutlass13device_kernelINS_4gemm6kernel13GemmUniversalIN4cute5tupleIJiiiiEEENS1_10collective13CollectiveMmaINS1_37MainloopSm90TmaGmmaWarpSpecializedFP8ILi4ENS5_IJNS4_1CILi1EEESB_SB_EEENS1_35KernelTmaWarpSpecializedCooperativeEEENS5_IJNSA_ILi512EEENSA_ILi240EEENSA_ILi64EEEEEENS_12float_e4m3_tENS5_IJlSB_lEEESJ_SK_NS4_8TiledMMAINS4_8MMA_AtomIJNS4_4SM904GMMA30MMA_64x16x32_F32E4M3E4M3_SS_TNILNSO_7ScaleInE1ELSQ_1EEEEEENS4_6LayoutINS5_IJNSA_ILi2EEESB_SB_EEENS5_IJSB_NSA_ILi0EEESW_EEEEENS5_IJNS4_10UnderscoreESZ_SZ_EEEEENS4_13SM90_TMA_LOADENS4_14ComposedLayoutINS4_7SwizzleILi2ELi4ELi3EEENS4_18smem_ptr_flag_bitsILi8EEENST_INS5_IJNSA_ILi8EEESH_EEENS5_IJSH_SB_EEEEEEEvNS4_8identityES12_S1C_vS1D_EENS_8epilogue10collective6detail29Sm90TmaWarpSpecializedAdapterINS1G_15DefaultEpilogueISJ_SK_SK_NS1F_6thread17LinearCombinationISJ_Li1EffLNS1K_9ScaleType4KindE0ELNS_15FloatRoundStyleE2ESJ_EENS1_15EpilogueDefaultEEEEEvvEEEEvNT_6ParamsE --------------------------
	.section	.nv.info._ZN7cutlass13device_kernelINS_4gemm6kernel13GemmUniversalIN4cute5tupleIJiiiiEEENS1_10collective13CollectiveMmaINS1_37MainloopSm90TmaGmmaWarpSpecializedFP8ILi4ENS5_IJNS4_1CILi1EEESB_SB_EEENS1_35KernelTmaWarpSpecializedCooperativeEEENS5_IJNSA_ILi512EEENSA_ILi240EEENSA_ILi64EEEEEENS_12float_e4m3_tENS5_IJlSB_lEEESJ_SK_NS4_8TiledMMAINS4_8MMA_AtomIJNS4_4SM904GMMA30MMA_64x16x32_F32E4M3E4M3_SS_TNILNSO_7ScaleInE1ELSQ_1EEEEEENS4_6LayoutINS5_IJNSA_ILi2EEESB_SB_EEENS5_IJSB_NSA_ILi0EEESW_EEEEENS5_IJNS4_10UnderscoreESZ_SZ_EEEEENS4_13SM90_TMA_LOADENS4_14ComposedLayoutINS4_7SwizzleILi2ELi4ELi3EEENS4_18smem_ptr_flag_bitsILi8EEENST_INS5_IJNSA_ILi8EEESH_EEENS5_IJSH_SB_EEEEEEEvNS4_8identityES12_S1C_vS1D_EENS_8epilogue10collective6detail29Sm90TmaWarpSpecializedAdapterINS1G_15DefaultEpilogueISJ_SK_SK_NS1F_6thread17LinearCombinationISJ_Li1EffLNS1K_9ScaleType4KindE0ELNS_15FloatRoundStyleE2ESJ_EENS1_15EpilogueDefaultEEEEEvvEEEEvNT_6ParamsE,"",@"SHT_CUDA_INFO"
	.sectionflags	@""
	.align	4


	//----- nvinfo : EIATTR_CUDA_API_VERSION
	.align		4
        /*0000*/ 	.byte	0x04, 0x37
        /*0002*/ 	.short	(.L_18 - .L_17)
.L_17:
        /*0004*/ 	.word	0x00000082


	//----- nvinfo : EIATTR_KPARAM_INFO
	.align		4
.L_18:
        /*0008*/ 	.byte	0x04, 0x17
        /*000a*/ 	.short	(.L_20 - .L_19)
.L_19:
        /*000c*/ 	.word	0x00000000
        /*0010*/ 	.short	0x0000
        /*0012*/ 	.short	0x0070
        /*0014*/ 	.byte	0x00, 0xf0, 0x01, 0x10


	//----- nvinfo : EIATTR_SPARSE_MMA_MASK
	.align		4
.L_20:
        /*0018*/ 	.byte	0x03, 0x50
        /*001a*/ 	.short	0x0000


	//----- nvinfo : EIATTR_MAXREG_COUNT
	.align		4
        /*001c*/ 	.byte	0x03, 0x1b
        /*001e*/ 	.short	0x00a8


	//----- nvinfo : EIATTR_NUM_BARRIERS
	.align		4
        /*0020*/ 	.byte	0x02, 0x4c
        /*0022*/ 	.byte	0x01
	.zero		1


	//----- nvinfo : EIATTR_ANNOTATIONS
	.align		4
        /*0024*/ 	.byte	0x04, 0x55
        /*0026*/ 	.short	(.L_22 - .L_21)


	//   ....[0]....
.L_21:
        /*0028*/ 	.word	0x00000001
        /*002c*/ 	.byte	0x50, 0x02, 0x00, 0x00, 0x01, 0x00, 0x00, 0x00, 0xd0, 0x05, 0x00, 0x00, 0x01, 0x00, 0x00, 0x00
        /* <DEDUP_REMOVED lines=3601> */
        /*e14c*/ 	.byte	0xf0, 0x56, 0x06, 0x00, 0x01, 0x00, 0x00, 0x00, 0x40, 0x57, 0x06, 0x00


	//----- nvinfo : EIATTR_MERCURY_ISA_VERSION
	.align		4
.L_22:
        /*e158*/ 	.byte	0x03, 0x5f
        /*e15a*/ 	.short	0x0101


	//----- nvinfo : EIATTR_INT_WARP_WIDE_INSTR_OFFSETS
	.align		4
        /*e15c*/ 	.byte	0x04, 0x31
        /*e15e*/ 	.short	(.L_24 - .L_23)


	//   ....[0]....
.L_23:
        /*e160*/ 	.word	0x00000490


	//   ....[1]....
        /*e164*/ 	.word	0x000004a0


	//   ....[2]....
        /*e168*/ 	.word	0x000005e0


	//----- nvinfo : EIATTR_COOP_GROUP_MASK_REGIDS
	.align		4
.L_24:
        /*e16c*/ 	.byte	0x04, 0x29
        /*e16e*/ 	.short	(.L_26 - .L_25)


	//   ....[0]....
.L_25:
        /*e170*/ 	.word	0xffffffff


	//   ....[1]....
        /*e174*/ 	.word	0xffffffff


	//   ....[2]....
        /*e178*/ 	.word	0xffffffff


	//   ....[3]....
        /*e17c*/ 	.word	0xffffffff


	//   ....[4]....
        /*e180*/ 	.word	0xffffffff


	//----- nvinfo : EIATTR_COOP_GROUP_INSTR_OFFSETS
	.align		4
.L_26:
        /*e184*/ 	.byte	0x04, 0x28
        /*e186*/ 	.short	(.L_28 - .L_27)


	//   ....[0]....
.L_27:
        /*e188*/ 	.word	0x00000070


	//   ....[1]....
        /*e18c*/ 	.word	0x00000080


	//   ....[2]....
        /*e190*/ 	.word	0x000001a0


	//   ....[3]....
        /*e194*/ 	.word	0x000003d0


	//   ....[4]....
        /*e198*/ 	.word	0x00004100


	//----- nvinfo : EIATTR_REG_RECONFIG
	.align		4
.L_28:
        /*e19c*/ 	.byte	0x01, 0x54
	.zero		2


	//----- nvinfo : EIATTR_MBARRIER_INSTR_OFFSETS
	.align		4
        /*e1a0*/ 	.byte	0x04, 0x39
        /*e1a2*/ 	.short	(.L_30 - .L_29)


	//   ....[0]....
.L_29:
        /*e1a4*/ 	.word	0x00000340
        /*e1a8*/ 	.word	0x000000ff
        /*e1ac*/ 	.word	0x00000000
        /*e1b0*/ 	.short	0x0100
        /*e1b2*/ 	.byte	0x09
	.zero		1


	//   ....[1]....
        /*e1b4*/ 	.word	0x00000350
        /*e1b8*/ 	.word	0x000000ff
        /*e1bc*/ 	.word	0x00000020
        /*e1c0*/ 	.short	0x0100
        /*e1c2*/ 	.byte	0x09
	.zero		1


	//   ....[2]....
        /*e1c4*/ 	.word	0x00000360
        /*e1c8*/ 	.word	0x000000ff
        /*e1cc*/ 	.word	0x00000008
        /*e1d0*/ 	.short	0x0100
        /*e1d2*/ 	.byte	0x09
	.zero		1


	//   ....[3]....
        /*e1d4*/ 	.word	0x00000370
        /*e1d8*/ 	.word	0x000000ff
        /*e1dc*/ 	.word	0x00000028
        /*e1e0*/ 	.short	0x0100
        /*e1e2*/ 	.byte	0x09
	.zero		1


	//   ....[4]....
        /*e1e4*/ 	.word	0x00000380
        /*e1e8*/ 	.word	0x000000ff
        /*e1ec*/ 	.word	0x00000010
        /*e1f0*/ 	.short	0x0100
        /*e1f2*/ 	.byte	0x09
	.zero		1


	//   ....[5]....
        /*e1f4*/ 	.word	0x00000390
        /*e1f8*/ 	.word	0x000000ff
        /*e1fc*/ 	.word	0x00000030
        /*e200*/ 	.short	0x0100
        /*e202*/ 	.byte	0x09
	.zero		1


	//   ....[6]....
        /*e204*/ 	.word	0x000003a0
        /*e208*/ 	.word	0x000000ff
        /*e20c*/ 	.word	0x00000018
        /*e210*/ 	.short	0x0100
        /*e212*/ 	.byte	0x09
	.zero		1


	//   ....[7]....
        /*e214*/ 	.word	0x000003b0
        /*e218*/ 	.word	0x000000ff
        /*e21c*/ 	.word	0x00000038
        /*e220*/ 	.short	0x0100
        /*e222*/ 	.byte	0x09
	.zero		1


	//   ....[8]....
        /*e224*/ 	.word	0x00000610
        /*e228*/ 	.word	0x000000ff
        /*e22c*/ 	.word	0x00000050
        /*e230*/ 	.short	0x0100
        /*e232*/ 	.byte	0x06
	.zero		1


	//   ....[9]....
        /*e234*/ 	.word	0x00000620
        /*e238*/ 	.word	0x000000ff
        /*e23c*/ 	.word	0x00000058
        /*e240*/ 	.short	0x0100
        /*e242*/ 	.byte	0x06
	.zero		1


	//   ....[10]....
        /*e244*/ 	.word	0x00004a40
        /*e248*/ 	.word	0x000000ff
        /*e24c*/ 	.word	0x00000000
        /*e250*/ 	.short	0x010a
        /*e252*/ 	.byte	0x04
	.zero		1


	//   ....[11]....
        /*e254*/ 	.word	0x00004ab0
        /*e258*/ 	.word	0x000000ff
        /*e25c*/ 	.word	0x00000000
        /*e260*/ 	.short	0x010a
        /*e262*/ 	.byte	0x04
	.zero		1


	//   ....[12]....
        /*e264*/ 	.word	0x00011ef0
        /*e268*/ 	.word	0x000000ff
        /*e26c*/ 	.word	0x00000000
        /*e270*/ 	.short	0x010a
        /*e272*/ 	.byte	0x05
	.zero		1


	//   ....[13]....
        /*e274*/ 	.word	0x00011f30
        /*e278*/ 	.word	0x000000ff
        /*e27c*/ 	.word	0x00000000
        /*e280*/ 	.short	0x010a
        /*e282*/ 	.byte	0x05
	.zero		1


	//   ....[14]....
        /*e284*/ 	.word	0x00020550
        /*e288*/ 	.word	0x000000ff
        /*e28c*/ 	.word	0x00000000
        /*e290*/ 	.short	0x0101
        /*e292*/ 	.byte	0x04
	.zero		1


	//   ....[15]....
        /*e294*/ 	.word	0x00027850
        /*e298*/ 	.word	0x000000ff
        /*e29c*/ 	.word	0x00000000
        /*e2a0*/ 	.short	0x0101
        /*e2a2*/ 	.byte	0x04
	.zero		1


	//   ....[16]....
        /*e2a4*/ 	.word	0x00064920
        /*e2a8*/ 	.word	0x0000000b
        /*e2ac*/ 	.word	0x00000020
        /*e2b0*/ 	.short	0x010a
        /*e2b2*/ 	.byte	0x3f
	.zero		1


	//   ....[17]....
        /*e2b4*/ 	.word	0x00064d00
        /*e2b8*/ 	.word	0x00000002
        /*e2bc*/ 	.word	0x00000058
        /*e2c0*/ 	.short	0x0101
        /*e2c2*/ 	.byte	0x3f
	.zero		1


	//   ....[18]....
        /*e2c4*/ 	.word	0x00065480
        /*e2c8*/ 	.word	0x00000005
        /*e2cc*/ 	.word	0x00000000
        /*e2d0*/ 	.short	0x010a
        /*e2d2*/ 	.byte	0x3f
	.zero		1


	//   ....[19]....
        /*e2d4*/ 	.word	0x00065510
        /*e2d8*/ 	.word	0x00000007
        /*e2dc*/ 	.word	0x00000000
        /*e2e0*/ 	.short	0x010a
        /*e2e2*/ 	.byte	0x3f
	.zero		1


	//   ....[20]....
        /*e2e4*/ 	.word	0x000655a0
        /*e2e8*/ 	.word	0x00000007
        /*e2ec*/ 	.word	0x00000000
        /*e2f0*/ 	.short	0x010a
        /*e2f2*/ 	.byte	0x3f
	.zero		1


	//   ....[21]....
        /*e2f4*/ 	.word	0x00065630
        /*e2f8*/ 	.word	0x00000003
        /*e2fc*/ 	.word	0x00000000
        /*e300*/ 	.short	0x010a
        /*e302*/ 	.byte	0x3f
	.zero		1


	//   ....[22]....
        /*e304*/ 	.word	0x000656a0
        /*e308*/ 	.word	0x00000008
        /*e30c*/ 	.word	0x00000000
        /*e310*/ 	.short	0x010a
        /*e312*/ 	.byte	0x3f
	.zero		1


	//   ....[23]....
        /*e314*/ 	.word	0x00065710
        /*e318*/ 	.word	0x00000000
        /*e31c*/ 	.word	0x00000000
        /*e320*/ 	.short	0x010a
        /*e322*/ 	.byte	0x3f
	.zero		1


	//   ....[24]....
        /*e324*/ 	.word	0x000657f0
        /*e328*/ 	.word	0x0000000b
        /*e32c*/ 	.word	0x00000020
        /*e330*/ 	.short	0x010a
        /*e332*/ 	.byte	0x3f
	.zero		1


	//   ....[25]....
        /*e334*/ 	.word	0x000658d0
        /*e338*/ 	.word	0x00000005
        /*e33c*/ 	.word	0x00000000
        /*e340*/ 	.short	0x010a
        /*e342*/ 	.byte	0x3f
	.zero		1


	//   ....[26]....
        /*e344*/ 	.word	0x00065920
        /*e348*/ 	.word	0x00000007
        /*e34c*/ 	.word	0x00000000
        /*e350*/ 	.short	0x010a
        /*e352*/ 	.byte	0x3f
	.zero		1


	//   ....[27]....
        /*e354*/ 	.word	0x00065970
        /*e358*/ 	.word	0x00000007
        /*e35c*/ 	.word	0x00000000
        /*e360*/ 	.short	0x010a
        /*e362*/ 	.byte	0x3f
	.zero		1


	//----- nvinfo : EIATTR_NUM_MBARRIERS
	.align		4
.L_30:
        /*e364*/ 	.byte	0x03, 0x38
        /*e366*/ 	.short	0x000a


	//----- nvinfo : EIATTR_EXIT_INSTR_OFFSETS
	.align		4
        /*e368*/ 	.byte	0x04, 0x1c
        /*e36a*/ 	.short	(.L_32 - .L_31)


	//   ....[0]....
.L_31:
        /*e36c*/ 	.word	0x00000680


	//   ....[1]....
        /*e370*/ 	.word	0x00001070


	//   ....[2]....
        /*e374*/ 	.word	0x00063f20


	//   ....[3]....
        /*e378*/ 	.word	0x00064590


	//   ....[4]....
        /*e37c*/ 	.word	0x00065680


	//----- nvinfo : EIATTR_MAX_THREADS
	.align		4
.L_32:
        /*e380*/ 	.byte	0x04, 0x05
        /*e382*/ 	.short	(.L_34 - .L_33)
.L_33:
        /*e384*/ 	.word	0x00000180
        /*e388*/ 	.word	0x00000001
        /*e38c*/ 	.word	0x00000001


	//----- nvinfo : EIATTR_CRS_STACK_SIZE
	.align		4
.L_34:
        /*e390*/ 	.byte	0x04, 0x1e
        /*e392*/ 	.short	(.L_36 - .L_35)
.L_35:
        /*e394*/ 	.word	0x00000000


	//----- nvinfo : EIATTR_CBANK_PARAM_SIZE
	.align		4
.L_36:
        /*e398*/ 	.byte	0x03, 0x19
        /*e39a*/ 	.short	0x0470


	//----- nvinfo : EIATTR_PARAM_CBANK
	.align		4
        /*e39c*/ 	.byte	0x04, 0x0a
        /*e39e*/ 	.short	(.L_38 - .L_37)
	.align		4
.L_37:
        /*e3a0*/ 	.word	index@(.nv.constant0._ZN7cutlass13device_kernelINS_4gemm6kernel13GemmUniversalIN4cute5tupleIJiiiiEEENS1_10collective13CollectiveMmaINS1_37MainloopSm90TmaGmmaWarpSpecializedFP8ILi4ENS5_IJNS4_1CILi1EEESB_SB_EEENS1_35KernelTmaWarpSpecializedCooperativeEEENS5_IJNSA_ILi512EEENSA_ILi240EEENSA_ILi64EEEEEENS_12float_e4m3_tENS5_IJlSB_lEEESJ_SK_NS4_8TiledMMAINS4_8MMA_AtomIJNS4_4SM904GMMA30MMA_64x16x32_F32E4M3E4M3_SS_TNILNSO_7ScaleInE1ELSQ_1EEEEEENS4_6LayoutINS5_IJNSA_ILi2EEESB_SB_EEENS5_IJSB_NSA_ILi0EEESW_EEEEENS5_IJNS4_10UnderscoreESZ_SZ_EEEEENS4_13SM90_TMA_LOADENS4_14ComposedLayoutINS4_7SwizzleILi2ELi4ELi3EEENS4_18smem_ptr_flag_bitsILi8EEENST_INS5_IJNSA_ILi8EEESH_EEENS5_IJSH_SB_EEEEEEEvNS4_8identityES12_S1C_vS1D_EENS_8epilogue10collective6detail29Sm90TmaWarpSpecializedAdapterINS1G_15DefaultEpilogueISJ_SK_SK_NS1F_6thread17LinearCombinationISJ_Li1EffLNS1K_9ScaleType4KindE0ELNS_15FloatRoundStyleE2ESJ_EENS1_15EpilogueDefaultEEEEEvvEEEEvNT_6ParamsE)
        /*e3a4*/ 	.short	0x0210
        /*e3a6*/ 	.short	0x0470


	//----- nvinfo : EIATTR_SW_WAR
	.align		4
.L_38:
        /*e3a8*/ 	.byte	0x04, 0x36
        /*e3aa*/ 	.short	(.L_40 - .L_39)
.L_39:
        /*e3ac*/ 	.word	0x00000008
.L_40:


//--------------------- .nv.callgraph             --------------------------
	.section	.nv.callgraph,"",@"SHT_CUDA_CALLGRAPH"
	.align	4
	.sectionentsize	8
	.align		4
        /*0000*/ 	.word	0x00000000
	.align		4
        /*0004*/ 	.word	0xffffffff
	.align		4
        /*0008*/ 	.word	0x00000000
	.align		4
        /*000c*/ 	.word	0xfffffffe
	.align		4
        /*0010*/ 	.word	0x00000000
	.align		4
        /*0014*/ 	.word	0xfffffffd
	.align		4
        /*0018*/ 	.word	0x00000000
	.align		4
        /*001c*/ 	.word	0xfffffffc


//--------------------- .nv.constant4             --------------------------
	.section	.nv.constant4,"a",@progbits
	.align	8
	.align		8
.nv.constant4:
        /*0000*/ 	.dword	_ZN40_INTERNAL_4d9d1aee_4_k_cu_079bb669_179384cuda3std3__45__cpo5beginE
	.align		8
        /*0008*/ 	.dword	_ZN40_INTERNAL_4d9d1aee_4_k_cu_079bb669_179384cuda3std3__45__cpo3endE
	.align		8
        /*0010*/ 	.dword	_ZN40_INTERNAL_4d9d1aee_4_k_cu_079bb669_179384cuda3std3__45__cpo6cbeginE
	.align		8
        /*0018*/ 	.dword	_ZN40_INTERNAL_4d9d1aee_4_k_cu_079bb669_179384cuda3std3__45__cpo4cendE
	.align		8
        /*0020*/ 	.dword	_ZN40_INTERNAL_4d9d1aee_4_k_cu_079bb669_179384cuda3std3__442_GLOBAL__N__4d9d1aee_4_k_cu_079bb669_179386ignoreE
	.align		8
        /*0028*/ 	.dword	_ZN40_INTERNAL_4d9d1aee_4_k_cu_079bb669_179384cuda3std3__419piecewise_constructE
	.align		8
        /*0030*/ 	.dword	_ZN40_INTERNAL_4d9d1aee_4_k_cu_079bb669_179384cuda3std3__48in_placeE
	.align		8
        /*0038*/ 	.dword	_ZN40_INTERNAL_4d9d1aee_4_k_cu_079bb669_179384cuda3std6ranges3__45__cpo4swapE
	.align		8
        /*0040*/ 	.dword	_ZN40_INTERNAL_4d9d1aee_4_k_cu_079bb669_179384cuda3std6ranges3__45__cpo9iter_moveE
	.align		8
        /*0048*/ 	.dword	_ZN40_INTERNAL_4d9d1aee_4_k_cu_079bb669_179384cute7productE
	.align		8
        /*0050*/ 	.dword	_ZN40_INTERNAL_4d9d1aee_4_k_cu_079bb669_179384cute1_E


//--------------------- .text._ZN7cutlass13device_kernelINS_4gemm6kernel13GemmUniversalIN4cute5tupleIJiiiiEEENS1_10collective13CollectiveMmaINS1_37MainloopSm90TmaGmmaWarpSpecializedFP8ILi4ENS5_IJNS4_1CILi1EEESB_SB_EEENS1_35KernelTmaWarpSpecializedCooperativeEEENS5_IJNSA_ILi512EEENSA_ILi240EEENSA_ILi64EEEEEENS_12float_e4m3_tENS5_IJlSB_lEEESJ_SK_NS4_8TiledMMAINS4_8MMA_AtomIJNS4_4SM904GMMA30MMA_64x16x32_F32E4M3E4M3_SS_TNILNSO_7ScaleInE1ELSQ_1EEEEEENS4_6LayoutINS5_IJNSA_ILi2EEESB_SB_EEENS5_IJSB_NSA_ILi0EEESW_EEEEENS5_IJNS4_10UnderscoreESZ_SZ_EEEEENS4_13SM90_TMA_LOADENS4_14ComposedLayoutINS4_7SwizzleILi2ELi4ELi3EEENS4_18smem_ptr_flag_bitsILi8EEENST_INS5_IJNSA_ILi8EEESH_EEENS5_IJSH_SB_EEEEEEEvNS4_8identityES12_S1C_vS1D_EENS_8epilogue10collective6detail29Sm90TmaWarpSpecializedAdapterINS1G_15DefaultEpilogueISJ_SK_SK_NS1F_6thread17LinearCombinationISJ_Li1EffLNS1K_9ScaleType4KindE0ELNS_15FloatRoundStyleE2ESJ_EENS1_15EpilogueDefaultEEEEEvvEEEEvNT_6ParamsE --------------------------
	.section	.text._ZN7cutlass13device_kernelINS_4gemm6kernel13GemmUniversalIN4cute5tupleIJiiiiEEENS1_10collective13CollectiveMmaINS1_37MainloopSm90TmaGmmaWarpSpecializedFP8ILi4ENS5_IJNS4_1CILi1EEESB_SB_EEENS1_35KernelTmaWarpSpecializedCooperativeEEENS5_IJNSA_ILi512EEENSA_ILi240EEENSA_ILi64EEEEEENS_12float_e4m3_tENS5_IJlSB_lEEESJ_SK_NS4_8TiledMMAINS4_8MMA_AtomIJNS4_4SM904GMMA30MMA_64x16x32_F32E4M3E4M3_SS_TNILNSO_7ScaleInE1ELSQ_1EEEEEENS4_6LayoutINS5_IJNSA_ILi2EEESB_SB_EEENS5_IJSB_NSA_ILi0EEESW_EEEEENS5_IJNS4_10UnderscoreESZ_SZ_EEEEENS4_13SM90_TMA_LOADENS4_14ComposedLayoutINS4_7SwizzleILi2ELi4ELi3EEENS4_18smem_ptr_flag_bitsILi8EEENST_INS5_IJNSA_ILi8EEESH_EEENS5_IJSH_SB_EEEEEEEvNS4_8identityES12_S1C_vS1D_EENS_8epilogue10collective6detail29Sm90TmaWarpSpecializedAdapterINS1G_15DefaultEpilogueISJ_SK_SK_NS1F_6thread17LinearCombinationISJ_Li1EffLNS1K_9ScaleType4KindE0ELNS_15FloatRoundStyleE2ESJ_EENS1_15EpilogueDefaultEEEEEvvEEEEvNT_6ParamsE,"ax",@progbits
	.align	128
.text._ZN7cutlass13device_kernelINS_4gemm6kernel13GemmUniversalIN4cute5tupleIJiiiiEEENS1_10collective13CollectiveMmaINS1_37MainloopSm90TmaGmmaWarpSpecializedFP8ILi4ENS5_IJNS4_1CILi1EEESB_SB_EEENS1_35KernelTmaWarpSpecializedCooperativeEEENS5_IJNSA_ILi512EEENSA_ILi240EEENSA_ILi64EEEEEENS_12float_e4m3_tENS5_IJlSB_lEEESJ_SK_NS4_8TiledMMAINS4_8MMA_AtomIJNS4_4SM904GMMA30MMA_64x16x32_F32E4M3E4M3_SS_TNILNSO_7ScaleInE1ELSQ_1EEEEEENS4_6LayoutINS5_IJNSA_ILi2EEESB_SB_EEENS5_IJSB_NSA_ILi0EEESW_EEEEENS5_IJNS4_10UnderscoreESZ_SZ_EEEEENS4_13SM90_TMA_LOADENS4_14ComposedLayoutINS4_7SwizzleILi2ELi4ELi3EEENS4_18smem_ptr_flag_bitsILi8EEENST_INS5_IJNSA_ILi8EEESH_EEENS5_IJSH_SB_EEEEEEEvNS4_8identityES12_S1C_vS1D_EENS_8epilogue10collective6detail29Sm90TmaWarpSpecializedAdapterINS1G_15DefaultEpilogueISJ_SK_SK_NS1F_6thread17LinearCombinationISJ_Li1EffLNS1K_9ScaleType4KindE0ELNS_15FloatRoundStyleE2ESJ_EENS1_15EpilogueDefaultEEEEEvvEEEEvNT_6ParamsE:
        .type           _ZN7cutlass13device_kernelINS_4gemm6kernel13GemmUniversalIN4cute5tupleIJiiiiEEENS1_10collective13CollectiveMmaINS1_37MainloopSm90TmaGmmaWarpSpecializedFP8ILi4ENS5_IJNS4_1CILi1EEESB_SB_EEENS1_35KernelTmaWarpSpecializedCooperativeEEENS5_IJNSA_ILi512EEENSA_ILi240EEENSA_ILi64EEEEEENS_12float_e4m3_tENS5_IJlSB_lEEESJ_SK_NS4_8TiledMMAINS4_8MMA_AtomIJNS4_4SM904GMMA30MMA_64x16x32_F32E4M3E4M3_SS_TNILNSO_7ScaleInE1ELSQ_1EEEEEENS4_6LayoutINS5_IJNSA_ILi2EEESB_SB_EEENS5_IJSB_NSA_ILi0EEESW_EEEEENS5_IJNS4_10UnderscoreESZ_SZ_EEEEENS4_13SM90_TMA_LOADENS4_14ComposedLayoutINS4_7SwizzleILi2ELi4ELi3EEENS4_18smem_ptr_flag_bitsILi8EEENST_INS5_IJNSA_ILi8EEESH_EEENS5_IJSH_SB_EEEEEEEvNS4_8identityES12_S1C_vS1D_EENS_8epilogue10collective6detail29Sm90TmaWarpSpecializedAdapterINS1G_15DefaultEpilogueISJ_SK_SK_NS1F_6thread17LinearCombinationISJ_Li1EffLNS1K_9ScaleType4KindE0ELNS_15FloatRoundStyleE2ESJ_EENS1_15EpilogueDefaultEEEEEvvEEEEvNT_6ParamsE,@function
        .size           _ZN7cutlass13device_kernelINS_4gemm6kernel13GemmUniversalIN4cute5tupleIJiiiiEEENS1_10collective13CollectiveMmaINS1_37MainloopSm90TmaGmmaWarpSpecializedFP8ILi4ENS5_IJNS4_1CILi1EEESB_SB_EEENS1_35KernelTmaWarpSpecializedCooperativeEEENS5_IJNSA_ILi512EEENSA_ILi240EEENSA_ILi64EEEEEENS_12float_e4m3_tENS5_IJlSB_lEEESJ_SK_NS4_8TiledMMAINS4_8MMA_AtomIJNS4_4SM904GMMA30MMA_64x16x32_F32E4M3E4M3_SS_TNILNSO_7ScaleInE1ELSQ_1EEEEEENS4_6LayoutINS5_IJNSA_ILi2EEESB_SB_EEENS5_IJSB_NSA_ILi0EEESW_EEEEENS5_IJNS4_10UnderscoreESZ_SZ_EEEEENS4_13SM90_TMA_LOADENS4_14ComposedLayoutINS4_7SwizzleILi2ELi4ELi3EEENS4_18smem_ptr_flag_bitsILi8EEENST_INS5_IJNSA_ILi8EEESH_EEENS5_IJSH_SB_EEEEEEEvNS4_8identityES12_S1C_vS1D_EENS_8epilogue10collective6detail29Sm90TmaWarpSpecializedAdapterINS1G_15DefaultEpilogueISJ_SK_SK_NS1F_6thread17LinearCombinationISJ_Li1EffLNS1K_9ScaleType4KindE0ELNS_15FloatRoundStyleE2ESJ_EENS1_15EpilogueDefaultEEEEEvvEEEEvNT_6ParamsE,(.L_x_193 - _ZN7cutlass13device_kernelINS_4gemm6kernel13GemmUniversalIN4cute5tupleIJiiiiEEENS1_10collective13CollectiveMmaINS1_37MainloopSm90TmaGmmaWarpSpecializedFP8ILi4ENS5_IJNS4_1CILi1EEESB_SB_EEENS1_35KernelTmaWarpSpecializedCooperativeEEENS5_IJNSA_ILi512EEENSA_ILi240EEENSA_ILi64EEEEEENS_12float_e4m3_tENS5_IJlSB_lEEESJ_SK_NS4_8TiledMMAINS4_8MMA_AtomIJNS4_4SM904GMMA30MMA_64x16x32_F32E4M3E4M3_SS_TNILNSO_7ScaleInE1ELSQ_1EEEEEENS4_6LayoutINS5_IJNSA_ILi2EEESB_SB_EEENS5_IJSB_NSA_ILi0EEESW_EEEEENS5_IJNS4_10UnderscoreESZ_SZ_EEEEENS4_13SM90_TMA_LOADENS4_14ComposedLayoutINS4_7SwizzleILi2ELi4ELi3EEENS4_18smem_ptr_flag_bitsILi8EEENST_INS5_IJNSA_ILi8EEESH_EEENS5_IJSH_SB_EEEEEEEvNS4_8identityES12_S1C_vS1D_EENS_8epilogue10collective6detail29Sm90TmaWarpSpecializedAdapterINS1G_15DefaultEpilogueISJ_SK_SK_NS1F_6thread17LinearCombinationISJ_Li1EffLNS1K_9ScaleType4KindE0ELNS_15FloatRoundStyleE2ESJ_EENS1_15EpilogueDefaultEEEEEvvEEEEvNT_6ParamsE)
        .other          _ZN7cutlass13device_kernelINS_4gemm6kernel13GemmUniversalIN4cute5tupleIJiiiiEEENS1_10collective13CollectiveMmaINS1_37MainloopSm90TmaGmmaWarpSpecializedFP8ILi4ENS5_IJNS4_1CILi1EEESB_SB_EEENS1_35KernelTmaWarpSpecializedCooperativeEEENS5_IJNSA_ILi512EEENSA_ILi240EEENSA_ILi64EEEEEENS_12float_e4m3_tENS5_IJlSB_lEEESJ_SK_NS4_8TiledMMAINS4_8MMA_AtomIJNS4_4SM904GMMA30MMA_64x16x32_F32E4M3E4M3_SS_TNILNSO_7ScaleInE1ELSQ_1EEEEEENS4_6LayoutINS5_IJNSA_ILi2EEESB_SB_EEENS5_IJSB_NSA_ILi0EEESW_EEEEENS5_IJNS4_10UnderscoreESZ_SZ_EEEEENS4_13SM90_TMA_LOADENS4_14ComposedLayoutINS4_7SwizzleILi2ELi4ELi3EEENS4_18smem_ptr_flag_bitsILi8EEENST_INS5_IJNSA_ILi8EEESH_EEENS5_IJSH_SB_EEEEEEEvNS4_8identityES12_S1C_vS1D_EENS_8epilogue10collective6detail29Sm90TmaWarpSpecializedAdapterINS1G_15DefaultEpilogueISJ_SK_SK_NS1F_6thread17LinearCombinationISJ_Li1EffLNS1K_9ScaleType4KindE0ELNS_15FloatRoundStyleE2ESJ_EENS1_15EpilogueDefaultEEEEEvvEEEEvNT_6ParamsE,@"STO_CUDA_ENTRY STV_DEFAULT"
_ZN7cutlass13device_kernelINS_4gemm6kernel13GemmUniversalIN4cute5tupleIJiiiiEEENS1_10collective13CollectiveMmaINS1_37MainloopSm90TmaGmmaWarpSpecializedFP8ILi4ENS5_IJNS4_1CILi1EEESB_SB_EEENS1_35KernelTmaWarpSpecializedCooperativeEEENS5_IJNSA_ILi512EEENSA_ILi240EEENSA_ILi64EEEEEENS_12float_e4m3_tENS5_IJlSB_lEEESJ_SK_NS4_8TiledMMAINS4_8MMA_AtomIJNS4_4SM904GMMA30MMA_64x16x32_F32E4M3E4M3_SS_TNILNSO_7ScaleInE1ELSQ_1EEEEEENS4_6LayoutINS5_IJNSA_ILi2EEESB_SB_EEENS5_IJSB_NSA_ILi0EEESW_EEEEENS5_IJNS4_10UnderscoreESZ_SZ_EEEEENS4_13SM90_TMA_LOADENS4_14ComposedLayoutINS4_7SwizzleILi2ELi4ELi3EEENS4_18smem_ptr_flag_bitsILi8EEENST_INS5_IJNSA_ILi8EEESH_EEENS5_IJSH_SB_EEEEEEEvNS4_8identityES12_S1C_vS1D_EENS_8epilogue10collective6detail29Sm90TmaWarpSpecializedAdapterINS1G_15DefaultEpilogueISJ_SK_SK_NS1F_6thread17LinearCombinationISJ_Li1EffLNS1K_9ScaleType4KindE0ELNS_15FloatRoundStyleE2ESJ_EENS1_15EpilogueDefaultEEEEEvvEEEEvNT_6ParamsE:
[----:B------:R-:W0:Y:S02]  /*0000*/  LDC R1, c[0x0][0x28] ;  /* 0x00000a00ff017b82 */ /* 0x000e240000000800 */
[----:B0-----:R-:W-:Y:S01]  /*0010*/  VIADD R1, R1, 0xffffefa8 ;  /* 0xffffefa801017836 */ /* 0x001fe20000000000 */
[----:B------:R-:W0:Y:S01]  /*0020*/  S2R R2, SR_TID.X ;  /* 0x0000000000027919 */ /* 0x000e220000002100 */
[----:B------:R-:W-:Y:S01]  /*0030*/  ELECT P0, URZ, PT ;  /* 0x00000000003f782f */ /* 0x000fe20003800000 */
[----:B------:R-:W-:Y:S01]  /*0040*/  BSSY B0, `(.L_x_0) ;  /* 0x0000015000007945 */ /* 0x000fe20003800000 */
[--C-:B0-----:R-:W-:Y:S02]  /*0050*/  SHF.R.U32.HI R0, RZ, 0x5, R2.reuse ;  /* 0x00000005ff007819 */ /* 0x101fe40000011602 */
[----:B------:R-:W-:-:S03]  /*0060*/  SHF.R.U32.HI R2, RZ, 0x7, R2 ;  /* 0x00000007ff027819 */ /* 0x000fc60000011602 */
[----:B------:R-:W0:Y:S04]  /*0070*/  SHFL.IDX PT, R3, R0, RZ, 0x1f ;  /* 0x00001fff00037589 */ /* 0x000e2800000e0000 */
[----:B------:R-:W1:Y:S01]  /*0080*/  SHFL.IDX PT, R2, R2, RZ, 0x1f ;  /* 0x00001fff02027589 */ /* 0x000e6200000e0000 */
[----:B0-----:R-:W-:Y:S02]  /*0090*/  R2UR UR4, R3 ;  /* 0x00000000030472ca */ /* 0x001fe400000e0000 */
[----:B-1----:R-:W-:-:S11]  /*00a0*/  R2UR UR6, R2 ;  /* 0x00000000020672ca */ /* 0x002fd600000e0000 */
[----:B------:R-:W-:Y:S02]  /*00b0*/  USHF.R.S32.HI UR5, URZ, 0x1f, UR4 ;  /* 0x0000001f3f057899 */ /* 0x000fe40008011404 */
[----:B------:R-:W-:Y:S02]  /*00c0*/  ISETP.NE.OR P0, PT, RZ, UR4, !P0 ;  /* 0x00000004ff007c0c */ /* 0x000fe4000c705670 */
[----:B------:R-:W-:-:S04]  /*00d0*/  ULEA.HI UR5, UR5, UR4, URZ, 0x2 ;  /* 0x0000000405057291 */ /* 0x000fc8000f8f103f */
[----:B------:R-:W-:-:S04]  /*00e0*/  ULOP3.LUT UR5, UR5, 0xfffffffc, URZ, 0xc0, !UPT ;  /* 0xfffffffc05057892 */ /* 0x000fc8000f8ec03f */
[----:B------:R-:W-:-:S03]  /*00f0*/  UIADD3 UR8, UR4, -UR5, URZ ;  /* 0x8000000504087290 */ /* 0x000fc6000fffe03f */
[----:B------:R-:W-:Y:S09]  /*0100*/  @P0 BRA `(.L_x_1) ;  /* 0x0000000000200947 */ /* 0x000ff20003800000 */
[----:B------:R-:W-:Y:S02]  /*0110*/  ULDC.64 UR4, c[0x0][0x198] ;  /* 0x0000660000047ab9 */ /* 0x000fe40000000a00 */
[----:B------:R-:W-:Y:S02]  /*0120*/  UIADD3 UR10, UP0, UR4, 0xf0, URZ ;  /* 0x000000f0040a7890 */ /* 0x000fe4000ff1e03f */
[----:B------:R-:W-:Y:S02]  /*0130*/  UIADD3 UR4, UP1, UR4, 0x1f0, URZ ;  /* 0x000001f004047890 */ /* 0x000fe4000ff3e03f */
[----:B------:R-:W-:Y:S02]  /*0140*/  UIADD3.X UR11, URZ, UR5, URZ, UP0, !UPT ;  /* 0x000000053f0b7290 */ /* 0x000fe400087fe43f */
[----:B------:R-:W-:-:S07]  /*0150*/  UIADD3.X UR5, URZ, UR5, URZ, UP1, !UPT ;  /* 0x000000053f057290 */ /* 0x000fce0008ffe43f */
[----:B------:R0:W-:Y:S02]  /*0160*/  UTMACCTL.PF [UR10] ;  /* 0x000000000a0079b9 */ /* 0x0001e40008040000 */
[----:B------:R0:W-:Y:S02]  /*0170*/  UTMACCTL.PF [UR4] ;  /* 0x00000000040079b9 */ /* 0x0001e40008040000 */
[----:B0-----:R-:W-:Y:S01]  /*0180*/  NOP ;  /* 0x0000000000007918 */ /* 0x001fe20000000000 */
.L_x_1:
[----:B------:R-:W-:Y:S05]  /*0190*/  BSYNC B0 ;  /* 0x0000000000007941 */ /* 0x000fea0003800000 */
.L_x_0:
[----:B------:R-:W0:Y:S01]  /*01a0*/  SHFL.IDX PT, R2, R0, RZ, 0x1f ;  /* 0x00001fff00027589 */ /* 0x000e2200000e0000 */
[----:B------:R-:W-:Y:S01]  /*01b0*/  UISETP.NE.AND UP0, UPT, UR8, 0x3, UPT ;  /* 0x000000030800788c */ /* 0x000fe2000bf05270 */
[----:B------:R-:W-:Y:S01]  /*01c0*/  ISETP.NE.AND P1, PT, RZ, UR6, PT ;  /* 0x00000006ff007c0c */ /* 0x000fe2000bf25270 */
[----:B------:R-:W-:Y:S02]  /*01d0*/  UIADD3 UR10, UR6, -0x1, URZ ;  /* 0xffffffff060a7890 */ /* 0x000fe4000fffe03f */
[----:B------:R-:W-:Y:S02]  /*01e0*/  UISETP.EQ.OR UP0, UPT, UR8, URZ, !UP0 ;  /* 0x0000003f0800728c */ /* 0x000fe4000c702670 */
[----:B------:R-:W-:Y:S02]  /*01f0*/  UISETP.GE.U32.AND UP1, UPT, UR10, 0x2, UPT ;  /* 0x000000020a00788c */ /* 0x000fe4000bf26070 */
[----:B------:R-:W-:-:S04]  /*0200*/  UISETP.EQ.AND UP0, UPT, UR6, URZ, UP0 ;  /* 0x0000003f0600728c */ /* 0x000fc80008702270 */
[----:B------:R-:W-:-:S04]  /*0210*/  USEL UR4, URZ, 0x1, !UP0 ;  /* 0x000000013f047887 */ /* 0x000fc8000c000000 */
[----:B------:R-:W-:Y:S01]  /*0220*/  USEL UR4, UR4, 0x2, UP1 ;  /* 0x0000000204047887 */ /* 0x000fe20008800000 */
[----:B0-----:R-:W-:-:S05]  /*0230*/  ISETP.NE.AND P0, PT, R2, RZ, PT ;  /* 0x000000ff0200720c */ /* 0x001fca0003f05270 */
[----:B------:R-:W-:-:S05]  /*0240*/  IMAD.U32 R2, RZ, RZ, UR4 ;  /* 0x00000004ff027e24 */ /* 0x000fca000f8e00ff */
[----:B------:R0:W-:Y:S03]  /*0250*/  STL [R1+0xb9c], R2 ;  /* 0x000b9c0201007387 */ /* 0x0001e60000100800 */
[----:B------:R-:W-:Y:S05]  /*0260*/  @P0 BRA `(.L_x_2) ;  /* 0x0000000000580947 */ /* 0x000fea0003800000 */
[----:B------:R-:W1:Y:S01]  /*0270*/  S2UR UR9, SR_CgaCtaId ;  /* 0x00000000000979c3 */ /* 0x000e620000008800 */
[----:B------:R-:W-:Y:S01]  /*0280*/  UMOV UR4, 0x400 ;  /* 0x0000040000047882 */ /* 0x000fe20000000000 */
[----:B------:R-:W-:Y:S01]  /*0290*/  UMOV UR5, 0x1 ;  /* 0x0000000100057882 */ /* 0x000fe20000000000 */
[----:B------:R-:W-:Y:S01]  /*02a0*/  UMOV UR6, 0x100 ;  /* 0x0000010000067882 */ /* 0x000fe20000000000 */
[----:B------:R-:W-:Y:S01]  /*02b0*/  ELECT P0, URZ, PT ;  /* 0x00000000003f782f */ /* 0x000fe20003800000 */
[----:B------:R-:W-:-:S04]  /*02c0*/  UIADD3 UR6, -UR6, 0x100000, URZ ;  /* 0x0010000006067890 */ /* 0x000fc8000fffe13f */
[----:B------:R-:W-:Y:S02]  /*02d0*/  USHF.L.U32 UR7, UR6, 0xb, URZ ;  /* 0x0000000b06077899 */ /* 0x000fe4000800063f */
[----:B------:R-:W-:Y:S02]  /*02e0*/  USHF.L.U32 UR6, UR6, 0x1, URZ ;  /* 0x0000000106067899 */ /* 0x000fe4000800063f */
[----:B-1----:R-:W-:Y:S02]  /*02f0*/  ULEA UR9, UR9, UR4, 0x18 ;  /* 0x0000000409097291 */ /* 0x002fe4000f8ec03f */
[----:B------:R-:W-:-:S04]  /*0300*/  UIADD3 UR4, -UR5, 0x100000, URZ ;  /* 0x0010000005047890 */ /* 0x000fc8000fffe13f */
[----:B------:R-:W-:Y:S02]  /*0310*/  USHF.L.U32 UR5, UR4, 0xb, URZ ;  /* 0x0000000b04057899 */ /* 0x000fe4000800063f */
[----:B------:R-:W-:Y:S01]  /*0320*/  USHF.L.U32 UR4, UR4, 0x1, URZ ;  /* 0x0000000104047899 */ /* 0x000fe2000800063f */
[----:B------:R-:W1:Y:S11]  /*0330*/  FENCE.VIEW.ASYNC.S ;  /* 0x00000000000073c6 */ /* 0x000e760000000000 */
[----:B-1----:R1:W2:Y:S01]  /*0340*/  SYNCS.EXCH.64 URZ, [UR9], UR4 ;  /* 0x00000004093f75b2 */ /* 0x0022a20008000100 */
[----:B------:R1:W3:Y:S01]  /*0350*/  SYNCS.EXCH.64 URZ, [UR9+0x20], UR6 ;  /* 0x00002006093f75b2 */ /* 0x0002e20008000100 */
[----:B------:R1:W4:Y:S01]  /*0360*/  SYNCS.EXCH.64 URZ, [UR9+0x8], UR4 ;  /* 0x00000804093f75b2 */ /* 0x0003220008000100 */
[----:B------:R1:W0:Y:S01]  /*0370*/  SYNCS.EXCH.64 URZ, [UR9+0x28], UR6 ;  /* 0x00002806093f75b2 */ /* 0x0002220008000100 */
[----:B------:R1:W0:Y:S01]  /*0380*/  SYNCS.EXCH.64 URZ, [UR9+0x10], UR4 ;  /* 0x00001004093f75b2 */ /* 0x0002220008000100 */
[----:B------:R1:W0:Y:S01]  /*0390*/  SYNCS.EXCH.64 URZ, [UR9+0x30], UR6 ;  /* 0x00003006093f75b2 */ /* 0x0002220008000100 */
[----:B------:R1:W0:Y:S01]  /*03a0*/  SYNCS.EXCH.64 URZ, [UR9+0x18], UR4 ;  /* 0x00001804093f75b2 */ /* 0x0002220008000100 */
[----:B------:R1:W0:Y:S01]  /*03b0*/  SYNCS.EXCH.64 URZ, [UR9+0x38], UR6 ;  /* 0x00003806093f75b2 */ /* 0x0002220008000100 */
[----:B------:R-:W-:Y:S01]  /*03c0*/  NOP ;  /* 0x0000000000007918 */ /* 0x000fe20000000000 */
.L_x_2:
[----:B------:R-:W5:Y:S01]  /*03d0*/  SHFL.IDX PT, R0, R0, RZ, 0x1f ;  /* 0x00001fff00007589 */ /* 0x000f6200000e0000 */
[----:B------:R-:W2:Y:S01]  /*03e0*/  LDC R3, c[0x0][0x65c] ;  /* 0x00019700ff037b82 */ /* 0x000ea20000000800 */
[----:B------:R-:W-:Y:S01]  /*03f0*/  ELECT P0, URZ, PT ;  /* 0x00000000003f782f */ /* 0x000fe20003800000 */
[----:B------:R-:W-:Y:S01]  /*0400*/  IMAD.MOV.U32 R5, RZ, RZ, RZ ;  /* 0x000000ffff057224 */ /* 0x000fe200078e00ff */
[----:B------:R-:W3:Y:S01]  /*0410*/  S2R R4, SR_CTAID.X ;  /* 0x0000000000047919 */ /* 0x000ee20000002500 */
[----:B-1----:R-:W-:Y:S01]  /*0420*/  UMOV UR4, 0x20 ;  /* 0x0000002000047882 */ /* 0x002fe20000000000 */
[----:B------:R-:W-:Y:S01]  /*0430*/  NOP ;  /* 0x0000000000007918 */ /* 0x000fe20000000000 */
[----:B------:R-:W-:Y:S01]  /*0440*/  NOP ;  /* 0x0000000000007918 */ /* 0x000fe20000000000 */
[----:B0-----:R-:W-:Y:S02]  /*0450*/  LOP3.LUT R2, R2, 0xfffffffe, RZ, 0xc0, !PT ;  /* 0xfffffffe02027812 */ /* 0x001fe400078ec0ff */
[----:B-----5:R-:W-:-:S02]  /*0460*/  ISETP.NE.OR P0, PT, R0, RZ, !P0 ;  /* 0x000000ff0000720c */ /* 0x020fc40004705670 */
[----:B--2---:R-:W-:Y:S01]  /*0470*/  ISETP.NE.AND P2, PT, R3, 0x1, PT ;  /* 0x000000010300780c */ /* 0x004fe20003f45270 */
[----:B------:R-:W0:Y:S10]  /*0480*/  S2R R0, SR_CTAID.Y ;  /* 0x0000000000007919 */ /* 0x000e340000002600 */
[----:B------:R-:W-:Y:S01]  /*0490*/  VOTEU.ALL UP0, P0 ;  /* 0x00000000003f7886 */ /* 0x000fe20000000000 */
[----:B------:R-:W-:Y:S01]  /*04a0*/  VOTEU.ALL UP1, P0 ;  /* 0x00000000003f7886 */ /* 0x000fe20000020000 */
[----:B------:R-:W3:Y:S01]  /*04b0*/  @P2 LDC R9, c[0x0][0x10] ;  /* 0x00000400ff092b82 */ /* 0x000ee20000000800 */
[----:B------:R-:W-:Y:S01]  /*04c0*/  @P2 IMAD.MOV.U32 R7, RZ, RZ, RZ ;  /* 0x000000ffff072224 */ /* 0x000fe200078e00ff */
[----:B------:R-:W-:Y:S01]  /*04d0*/  @P2 LOP3.LUT R2, R2, 0x1, RZ, 0xfc, !PT ;  /* 0x0000000102022812 */ /* 0x000fe200078efcff */
[----:B------:R-:W-:Y:S01]  /*04e0*/  @P2 IMAD.MOV.U32 R11, RZ, RZ, RZ ;  /* 0x000000ffff0b2224 */ /* 0x000fe200078e00ff */
[----:B------:R-:W-:Y:S01]  /*04f0*/  @!UP0 UMOV UR6, 0x400 ;  /* 0x0000040000068882 */ /* 0x000fe20000000000 */
[----:B------:R-:W-:-:S04]  /*0500*/  @!UP0 UIADD3 UR4, -UR4, 0x100000, URZ ;  /* 0x0010000004048890 */ /* 0x000fc8000fffe13f */
[----:B------:R-:W-:Y:S02]  /*0510*/  @!UP0 USHF.L.U32 UR5, UR4, 0xb, URZ ;  /* 0x0000000b04058899 */ /* 0x000fe4000800063f */
[----:B------:R-:W-:Y:S01]  /*0520*/  @!UP0 USHF.L.U32 UR4, UR4, 0x1, URZ ;  /* 0x0000000104048899 */ /* 0x000fe2000800063f */
[----:B------:R-:W1:Y:S08]  /*0530*/  @!P2 LDC R3, c[0x0][0xc] ;  /* 0x00000300ff03ab82 */ /* 0x000e700000000800 */
[----:B------:R-:W2:Y:S01]  /*0540*/  @!UP0 S2UR UR7, SR_CgaCtaId ;  /* 0x00000000000789c3 */ /* 0x000ea20000008800 */
[----:B0-----:R-:W-:-:S04]  /*0550*/  @P2 IMAD.MOV.U32 R6, RZ, RZ, R0 ;  /* 0x000000ffff062224 */ /* 0x001fc800078e0000 */
[----:B---3--:R-:W-:-:S04]  /*0560*/  @P2 IMAD.WIDE.U32 R8, R4, R9, R6 ;  /* 0x0000000904082225 */ /* 0x008fc800078e0006 */
[----:B------:R-:W-:Y:S02]  /*0570*/  @P2 IMAD.MOV.U32 R18, RZ, RZ, R8 ;  /* 0x000000ffff122224 */ /* 0x000fe400078e0008 */
[----:B------:R-:W-:Y:S02]  /*0580*/  @P2 IMAD.IADD R19, R9, 0x1, R11 ;  /* 0x0000000109132824 */ /* 0x000fe400078e020b */
[----:B-1----:R-:W-:-:S04]  /*0590*/  @!P2 IMAD.WIDE.U32 R6, R3, R0, R4 ;  /* 0x000000000306a225 */ /* 0x002fc800078e0004 */
[----:B------:R-:W-:Y:S02]  /*05a0*/  @!P2 IMAD.MOV.U32 R18, RZ, RZ, R6 ;  /* 0x000000ffff12a224 */ /* 0x000fe400078e0006 */
[----:B------:R-:W-:Y:S01]  /*05b0*/  @!P2 IMAD.MOV.U32 R19, RZ, RZ, R7 ;  /* 0x000000ffff13a224 */ /* 0x000fe200078e0007 */
[----:B--2---:R-:W-:Y:S02]  /*05c0*/  @!UP0 ULEA UR6, UR7, UR6, 0x18 ;  /* 0x0000000607068291 */ /* 0x004fe4000f8ec03f */
[----:B------:R0:W-:Y:S01]  /*05d0*/  STL [R1+0xba8], R18 ;  /* 0x000ba81201007387 */ /* 0x0001e20000100800 */
[----:B------:R-:W-:-:S03]  /*05e0*/  VOTEU.ALL UP0, P0 ;  /* 0x00000000003f7886 */ /* 0x000fc60000000000 */
[----:B------:R0:W-:Y:S04]  /*05f0*/  STL [R1+0xba4], R19 ;  /* 0x000ba41301007387 */ /* 0x0001e80000100800 */
[----:B------:R-:W1:Y:S02]  /*0600*/  FENCE.VIEW.ASYNC.S ;  /* 0x00000000000073c6 */ /* 0x000e640000000000 */
[----:B-1----:R0:W4:Y:S01]  /*0610*/  @!UP0 SYNCS.EXCH.64 URZ, [UR6+0x50], UR4 ;  /* 0x00005004063f85b2 */ /* 0x0021220008000100 */
[----:B------:R0:W4:Y:S01]  /*0620*/  @!UP1 SYNCS.EXCH.64 URZ, [UR6+0x58], UR4 ;  /* 0x00005804063f95b2 */ /* 0x0001220008000100 */
[----:B------:R-:W-:Y:S01]  /*0630*/  NOP ;  /* 0x0000000000007918 */ /* 0x000fe20000000000 */
[----:B----4-:R-:W-:Y:S06]  /*0640*/  BAR.SYNC.DEFER_BLOCKING 0x0 ;  /* 0x0000000000007b1d */ /* 0x010fec0000010000 */
[----:B0-----:R-:W-:Y:S05]  /*0650*/  @!P1 BRA `(.L_x_3) ;  /* 0x0000063800349947 */ /* 0x001fea0003800000 */
[----:B------:R-:W-:-:S06]  /*0660*/  UISETP.GT.U32.AND UP0, UPT, UR10, 0x1, UPT ;  /* 0x000000010a00788c */ /* 0x000fcc000bf04070 */
[----:B------:R-:W-:-:S13]  /*0670*/  PLOP3.LUT P0, PT, PT, PT, UP0, 0x80, 0x0 ;  /* 0x000000000000781c */ /* 0x000fda0003f0f008 */
[----:B------:R-:W-:Y:S05]  /*0680*/  @P0 EXIT ;  /* 0x000000000000094d */ /* 0x000fea0003800000 */
[----:B------:R-:W-:Y:S01]  /*0690*/  IMAD.MOV.U32 R6, RZ, RZ, -0x1 ;  /* 0xffffffffff067424 */ /* 0x000fe200078e00ff */
[----:B------:R-:W-:Y:S01]  /*06a0*/  ULDC.64 UR4, c[0x0][0x650] ;  /* 0x0001940000047ab9 */ /* 0x000fe20000000a00 */
[----:B------:R-:W-:Y:S01]  /*06b0*/  IMAD.MOV.U32 R7, RZ, RZ, -0x1 ;  /* 0xffffffffff077424 */ /* 0x000fe200078e00ff */
[----:B------:R-:W-:Y:S01]  /*06c0*/  ISETP.GE.U32.AND P0, PT, R18, UR4, PT ;  /* 0x0000000412007c0c */ /* 0x000fe2000bf06070 */
[----:B------:R-:W-:Y:S01]  /*06d0*/  UMOV UR4, 0xffffffff ;  /* 0xffffffff00047882 */ /* 0x000fe20000000000 */
[----:B------:R0:W-:Y:S01]  /*06e0*/  STL [R1+0xb84], R6 ;  /* 0x000b840601007387 */ /* 0x0001e20000100800 */
[----:B------:R-:W-:Y:S02]  /*06f0*/  PRMT R3, RZ, 0x7610, R3 ;  /* 0x00007610ff037816 */ /* 0x000fe40000000003 */
[----:B------:R-:W-:Y:S01]  /*0700*/  ISETP.GE.U32.AND.EX P0, PT, R19, UR5, PT, P0 ;  /* 0x0000000513007c0c */ /* 0x000fe2000bf06100 */
[----:B------:R1:W-:Y:S01]  /*0710*/  STL [R1+0xb88], R7 ;  /* 0x000b880701007387 */ /* 0x0003e20000100800 */
[----:B0-----:R-:W-:-:S05]  /*0720*/  IMAD.U32 R6, RZ, RZ, UR4 ;  /* 0x00000004ff067e24 */ /* 0x001fca000f8e00ff */
[----:B------:R1:W-:Y:S06]  /*0730*/  STL [R1+0xb80], R6 ;  /* 0x000b800601007387 */ /* 0x0003ec0000100800 */
[----:B------:R-:W-:Y:S05]  /*0740*/  @P0 BRA `(.L_x_4) ;  /* 0x0000000400740947 */ /* 0x000fea0003800000 */
[----:B------:R-:W0:Y:S01]  /*0750*/  LDC.64 R14, c[0x0][0x628] ;  /* 0x00018a00ff0e7b82 */ /* 0x000e220000000a00 */
[----:B-1----:R-:W-:Y:S02]  /*0760*/  IMAD.MOV.U32 R6, RZ, RZ, R18 ;  /* 0x000000ffff067224 */ /* 0x002fe400078e0012 */
[----:B------:R-:W-:-:S05]  /*0770*/  IMAD.MOV.U32 R7, RZ, RZ, R19 ;  /* 0x000000ffff077224 */ /* 0x000fca00078e0013 */
[----:B------:R-:W1:Y:S08]  /*0780*/  LDC R12, c[0x0][0x630] ;  /* 0x00018c00ff0c7b82 */ /* 0x000e700000000800 */
[----:B------:R-:W2:Y:S01]  /*0790*/  LDC.64 R16, c[0x0][0x620] ;  /* 0x00018800ff107b82 */ /* 0x000ea20000000a00 */
[----:B0-----:R-:W-:-:S04]  /*07a0*/  ISETP.NE.U32.AND P0, PT, R14, RZ, PT ;  /* 0x000000ff0e00720c */ /* 0x001fc80003f05070 */
[----:B------:R-:W-:-:S13]  /*07b0*/  ISETP.NE.AND.EX P0, PT, R15, RZ, PT, P0 ;  /* 0x000000ff0f00720c */ /* 0x000fda0003f05300 */
[----:B-12---:R-:W-:Y:S05]  /*07c0*/  @!P0 BRA `(.L_x_5) ;  /* 0x0000000000288947 */ /* 0x006fea0003800000 */
[----:B------:R-:W0:Y:S02]  /*07d0*/  LDC R3, c[0x0][0x634] ;  /* 0x00018d00ff037b82 */ /* 0x000e240000000800 */
[----:B0-----:R-:W-:-:S05]  /*07e0*/  IADD3 R3, P0, R18, R3, RZ ;  /* 0x0000000312037210 */ /* 0x001fca0007f1e0ff */
[----:B------:R-:W-:-:S04]  /*07f0*/  IMAD.X R13, RZ, RZ, R19, P0 ;  /* 0x000000ffff0d7224 */ /* 0x000fc800000e0613 */
[----:B------:R-:W-:-:S04]  /*0800*/  IMAD.WIDE.U32 R6, R13, R14, RZ ;  /* 0x0000000e0d067225 */ /* 0x000fc800078e00ff */
[----:B------:R-:W-:-:S04]  /*0810*/  IMAD.WIDE.U32 R8, P0, R3, R15, R6 ;  /* 0x0000000f03087225 */ /* 0x000fc80007800006 */
[----:B------:R-:W-:-:S04]  /*0820*/  IMAD.WIDE.U32 R6, R3, R14, RZ ;  /* 0x0000000e03067225 */ /* 0x000fc800078e00ff */
[----:B------:R-:W-:Y:S01]  /*0830*/  IMAD.X R11, RZ, RZ, RZ, P0 ;  /* 0x000000ffff0b7224 */ /* 0x000fe200000e06ff */
[----:B------:R-:W-:Y:S01]  /*0840*/  IADD3 RZ, P0, R7, R8, RZ ;  /* 0x0000000807ff7210 */ /* 0x000fe20007f1e0ff */
[----:B------:R-:W-:-:S04]  /*0850*/  IMAD.MOV.U32 R10, RZ, RZ, R9 ;  /* 0x000000ffff0a7224 */ /* 0x000fc800078e0009 */
[----:B------:R-:W-:-:S08]  /*0860*/  IMAD.WIDE.U32.X R6, R13, R15, R10, P0 ;  /* 0x0000000f0d067225 */ /* 0x000fd000000e040a */
.L_x_5:
[-CC-:B------:R-:W-:Y:S01]  /*0870*/  SHF.R.U64 R23, R6, R12.reuse, R7.reuse ;  /* 0x0000000c06177219 */ /* 0x180fe20000001207 */
[----:B------:R-:W0:Y:S01]  /*0880*/  LDC R10, c[0x0][0x618] ;  /* 0x00018600ff0a7b82 */ /* 0x000e220000000800 */
[----:B------:R-:W-:Y:S01]  /*0890*/  SHF.R.U32.HI R5, RZ, R12, R7 ;  /* 0x0000000cff057219 */ /* 0x000fe20000011607 */
[----:B------:R-:W-:Y:S01]  /*08a0*/  IMAD.MOV.U32 R6, RZ, RZ, R18 ;  /* 0x000000ffff067224 */ /* 0x000fe200078e0012 */
[----:B------:R-:W-:Y:S01]  /*08b0*/  IADD3 R9, P0, RZ, -R23, RZ ;  /* 0x80000017ff097210 */ /* 0x000fe20007f1e0ff */
[----:B------:R-:W-:Y:S01]  /*08c0*/  IMAD.MOV.U32 R7, RZ, RZ, R19 ;  /* 0x000000ffff077224 */ /* 0x000fe200078e0013 */
[----:B------:R-:W-:Y:S01]  /*08d0*/  I2FP.F32.U32 R3, R4 ;  /* 0x0000000400037245 */ /* 0x000fe20000201000 */
[----:B------:R-:W-:Y:S02]  /*08e0*/  ULDC UR4, c[0x0][0x150] ;  /* 0x0000540000047ab9 */ /* 0x000fe40000000800 */
[----:B------:R-:W1:Y:S01]  /*08f0*/  LDC.64 R18, c[0x0][0x640] ;  /* 0x00019000ff127b82 */ /* 0x000e620000000a00 */
[----:B------:R-:W-:-:S02]  /*0900*/  IMAD.X R11, RZ, RZ, ~R5, P0 ;  /* 0x000000ffff0b7224 */ /* 0x000fc400000e0e05 */
[----:B------:R-:W-:Y:S01]  /*0910*/  FMUL R3, R3, UR4 ;  /* 0x0000000403037c20 */ /* 0x000fe20008400000 */
[----:B------:R-:W-:Y:S01]  /*0920*/  IMAD.WIDE.U32 R6, R9, R16, R6 ;  /* 0x0000001009067225 */ /* 0x000fe200078e0006 */
[----:B------:R-:W-:-:S03]  /*0930*/  ULDC UR4, c[0x0][0x154] ;  /* 0x0000550000047ab9 */ /* 0x000fc60000000800 */
[----:B------:R-:W-:Y:S01]  /*0940*/  IMAD R8, R11, R16, RZ ;  /* 0x000000100b087224 */ /* 0x000fe200078e02ff */
[----:B------:R-:W2:Y:S01]  /*0950*/  LDC R5, c[0x0][0x144] ;  /* 0x00005100ff057b82 */ /* 0x000ea20000000800 */
[----:B------:R-:W3:Y:S02]  /*0960*/  F2I.U32.TRUNC.NTZ R3, R3 ;  /* 0x0000000300037305 */ /* 0x000ee4000020f000 */
[----:B------:R-:W-:-:S04]  /*0970*/  IMAD R9, R9, R17, R8 ;  /* 0x0000001109097224 */ /* 0x000fc800078e0208 */
[----:B------:R-:W-:Y:S01]  /*0980*/  IMAD.IADD R7, R7, 0x1, R9 ;  /* 0x0000000107077824 */ /* 0x000fe200078e0209 */
[----:B------:R-:W4:Y:S01]  /*0990*/  LDC R12, c[0x0][0x608] ;  /* 0x00018200ff0c7b82 */ /* 0x000f220000000800 */
[----:B------:R-:W-:-:S03]  /*09a0*/  IMAD.MOV.U32 R9, RZ, RZ, -0x1 ;  /* 0xffffffffff097424 */ /* 0x000fc600078e00ff */
[----:B0-----:R-:W-:Y:S02]  /*09b0*/  SHF.R.U64 R14, R6, R10, R7 ;  /* 0x0000000a060e7219 */ /* 0x001fe40000001207 */
[----:B------:R-:W-:Y:S02]  /*09c0*/  I2FP.F32.U32 R6, R0 ;  /* 0x0000000000067245 */ /* 0x000fe40000201000 */
[----:B------:R-:W0:Y:S01]  /*09d0*/  LDC R16, c[0x0][0x658] ;  /* 0x00019600ff107b82 */ /* 0x000e220000000800 */
[----:B-1----:R-:W-:Y:S01]  /*09e0*/  ISETP.NE.U32.AND P0, PT, R18, RZ, PT ;  /* 0x000000ff1200720c */ /* 0x002fe20003f05070 */
[----:B---3--:R-:W-:Y:S01]  /*09f0*/  IMAD.MOV R8, RZ, RZ, -R3 ;  /* 0x000000ffff087224 */ /* 0x008fe200078e0a03 */
[----:B------:R-:W-:Y:S01]  /*0a00*/  SHF.R.U32.HI R7, RZ, R10, R7 ;  /* 0x0000000aff077219 */ /* 0x000fe20000011607 */
[----:B------:R-:W-:Y:S01]  /*0a10*/  FMUL R6, R6, UR4 ;  /* 0x0000000406067c20 */ /* 0x000fe20008400000 */
[----:B------:R-:W-:-:S03]  /*0a20*/  ISETP.NE.AND.EX P0, PT, R19, RZ, PT, P0 ;  /* 0x000000ff1300720c */ /* 0x000fc60003f05300 */
[----:B------:R-:W1:Y:S01]  /*0a30*/  LDC R13, c[0x0][0x148] ;  /* 0x00005200ff0d7b82 */ /* 0x000e620000000800 */
[----:B--2---:R-:W-:-:S07]  /*0a40*/  IMAD R3, R5, R8, R4 ;  /* 0x0000000805037224 */ /* 0x004fce00078e0204 */
[----:B------:R-:W2:Y:S01]  /*0a50*/  LDC R17, c[0x0][0x600] ;  /* 0x00018000ff117b82 */ /* 0x000ea20000000800 */
[-CC-:B----4-:R-:W-:Y:S02]  /*0a60*/  SHF.R.U64 R24, R14, R12.reuse, R7.reuse ;  /* 0x0000000c0e187219 */ /* 0x190fe40000001207 */
[----:B------:R-:W-:Y:S01]  /*0a70*/  SHF.R.U32.HI R5, RZ, R12, R7 ;  /* 0x0000000cff057219 */ /* 0x000fe20000011607 */
[----:B------:R-:W-:Y:S01]  /*0a80*/  IMAD.MOV.U32 R7, RZ, RZ, 0x1 ;  /* 0x00000001ff077424 */ /* 0x000fe200078e00ff */
[----:B------:R3:W4:Y:S03]  /*0a90*/  F2I.U32.TRUNC.NTZ R12, R6 ;  /* 0x00000006000c7305 */ /* 0x000726000020f000 */
[----:B------:R-:W1:Y:S01]  /*0aa0*/  LDC R20, c[0x0][0x648] ;  /* 0x00019200ff147b82 */ /* 0x000e620000000800 */
[-C--:B0-----:R-:W-:Y:S02]  /*0ab0*/  SHF.L.U32 R4, R9, R16.reuse, RZ ;  /* 0x0000001009047219 */ /* 0x081fe400000006ff */
[----:B------:R-:W-:-:S02]  /*0ac0*/  SHF.R.U64 R26, R24, R16, R5 ;  /* 0x00000010181a7219 */ /* 0x000fc40000001205 */
[----:B------:R-:W-:Y:S02]  /*0ad0*/  LOP3.LUT R11, RZ, R4, RZ, 0x33, !PT ;  /* 0x00000004ff0b7212 */ /* 0x000fe400078e33ff */
[-C--:B------:R-:W-:Y:S01]  /*0ae0*/  SHF.R.U32.HI R5, RZ, R16.reuse, R5 ;  /* 0x00000010ff057219 */ /* 0x080fe20000011605 */
[----:B------:R-:W0:Y:S01]  /*0af0*/  LDC R21, c[0x0][0x638] ;  /* 0x00018e00ff157b82 */ /* 0x000e220000000800 */
[----:B------:R-:W-:Y:S01]  /*0b00*/  SHF.L.U32 R10, R7, R16, RZ ;  /* 0x00000010070a7219 */ /* 0x000fe200000006ff */
[----:B------:R-:W-:-:S06]  /*0b10*/  IMAD.MOV.U32 R4, RZ, RZ, R26 ;  /* 0x000000ffff047224 */ /* 0x000fcc00078e001a */
[----:B------:R-:W0:Y:S01]  /*0b20*/  LDC R22, c[0x0][0x610] ;  /* 0x00018400ff167b82 */ /* 0x000e220000000800 */
[----:B---34-:R-:W-:Y:S05]  /*0b30*/  @!P0 BRA `(.L_x_6) ;  /* 0x0000000000288947 */ /* 0x018fea0003800000 */
[----:B------:R-:W3:Y:S02]  /*0b40*/  LDC R9, c[0x0][0x64c] ;  /* 0x00019300ff097b82 */ /* 0x000ee40000000800 */
[----:B---3--:R-:W-:-:S05]  /*0b50*/  IADD3 R9, P0, R26, R9, RZ ;  /* 0x000000091a097210 */ /* 0x008fca0007f1e0ff */
        /* <DEDUP_REMOVED lines=8> */
.L_x_6:
[----:B-1----:R-:W-:Y:S01]  /*0be0*/  SHF.R.U64 R4, R4, R20, R5 ;  /* 0x0000001404047219 */ /* 0x002fe20000001205 */
[----:B--2---:R-:W-:Y:S01]  /*0bf0*/  VIADD R5, R17, 0xffffffff ;  /* 0xffffffff11057836 */ /* 0x004fe20000000000 */
[----:B------:R-:W-:Y:S01]  /*0c00*/  LOP3.LUT R11, R24, R11, RZ, 0xc0, !PT ;  /* 0x0000000b180b7212 */ /* 0x000fe200078ec0ff */
[----:B------:R-:W-:Y:S01]  /*0c10*/  IMAD.MOV R12, RZ, RZ, -R12 ;  /* 0x000000ffff0c7224 */ /* 0x000fe200078e0a0c */
[----:B------:R-:W-:Y:S01]  /*0c20*/  R2UR UR4, R23 ;  /* 0x00000000170472ca */ /* 0x000fe200000e0000 */
[----:B------:R-:W-:Y:S01]  /*0c30*/  IMAD.MOV R6, RZ, RZ, -R4 ;  /* 0x000000ffff067224 */ /* 0x000fe200078e0a04 */
[----:B------:R-:W-:Y:S01]  /*0c40*/  LOP3.LUT R5, R14, R5, RZ, 0xc0, !PT ;  /* 0x000000050e057212 */ /* 0x000fe200078ec0ff */
[----:B------:R-:W-:Y:S02]  /*0c50*/  @P2 IMAD R3, R13, R12, R0 ;  /* 0x0000000c0d032224 */ /* 0x000fe400078e0200 */
[----:B------:R-:W-:Y:S02]  /*0c60*/  IMAD R10, R10, R4, R11 ;  /* 0x000000040a0a7224 */ /* 0x000fe400078e020b */
[----:B0-----:R-:W-:-:S02]  /*0c70*/  IMAD R0, R6, R21, R26 ;  /* 0x0000001506007224 */ /* 0x001fc400078e021a */
[----:B------:R-:W-:Y:S02]  /*0c80*/  IMAD R3, R10, R22, R3 ;  /* 0x000000160a037224 */ /* 0x000fe400078e0203 */
[----:B------:R-:W-:Y:S02]  /*0c90*/  IMAD R0, R0, R17, R5 ;  /* 0x0000001100007224 */ /* 0x000fe400078e0205 */
[----:B------:R-:W-:Y:S02]  /*0ca0*/  IMAD.U32 R6, RZ, RZ, UR4 ;  /* 0x00000004ff067e24 */ /* 0x000fe4000f8e00ff */
[----:B------:R-:W-:Y:S01]  /*0cb0*/  IMAD.MOV.U32 R4, RZ, RZ, 0x1 ;  /* 0x00000001ff047424 */ /* 0x000fe200078e00ff */
[----:B------:R-:W-:Y:S02]  /*0cc0*/  SEL R5, R0, R3, !P2 ;  /* 0x0000000300057207 */ /* 0x000fe40005000000 */
[----:B------:R-:W-:Y:S01]  /*0cd0*/  SEL R0, R3, R0, !P2 ;  /* 0x0000000003007207 */ /* 0x000fe20005000000 */
[----:B------:R0:W-:Y:S01]  /*0ce0*/  STL [R1+0xb80], R6 ;  /* 0x000b800601007387 */ /* 0x0001e20000100800 */
[----:B------:R-:W-:-:S03]  /*0cf0*/  PRMT R3, R4, 0x7610, R3 ;  /* 0x0000761004037816 */ /* 0x000fc60000000003 */
[----:B------:R0:W-:Y:S04]  /*0d00*/  STL [R1+0xb88], R5 ;  /* 0x000b880501007387 */ /* 0x0001e80000100800 */
[----:B------:R0:W-:Y:S02]  /*0d10*/  STL [R1+0xb84], R0 ;  /* 0x000b840001007387 */ /* 0x0001e40000100800 */
.L_x_4:
[----:B------:R-:W-:-:S08]  /*0d20*/  NOP ;  /* 0x0000000000007918 */ /* 0x000fd00000000000 */
[----:B------:R-:W2:Y:S02]  /*0d30*/  USETMAXREG.TRY_ALLOC.CTAPOOL UP0, 0xf0 ;  /* 0x000000f0000079c8 */ /* 0x000ea40008000600 */
[----:B--2---:R-:W-:-:S13]  /*0d40*/  PLOP3.LUT P0, PT, PT, PT, UP0, 0x80, 0x0 ;  /* 0x000000000000781c */ /* 0x004fda0003f0f008 */
[----:B------:R-:W-:Y:S05]  /*0d50*/  @!P0 BRA `(.L_x_4) ;  /* 0xfffffffc00f08947 */ /* 0x000fea000383ffff */
[----:B------:R-:W-:Y:S02]  /*0d60*/  ULDC.64 UR4, c[0x0][0x598] ;  /* 0x0001660000047ab9 */ /* 0x000fe40000000a00 */
[----:B------:R-:W-:-:S04]  /*0d70*/  ISETP.NE.U32.AND P0, PT, RZ, UR4, PT ;  /* 0x00000004ff007c0c */ /* 0x000fc8000bf05070 */
[----:B------:R-:W-:-:S13]  /*0d80*/  ISETP.NE.AND.EX P0, PT, RZ, UR5, PT, P0 ;  /* 0x00000005ff007c0c */ /* 0x000fda000bf05300 */
[----:B------:R-:W-:Y:S05]  /*0d90*/  @!P0 BRA `(.L_x_7) ;  /* 0x0000000000288947 */ /* 0x000fea0003800000 */
[----:B0-----:R-:W0:Y:S01]  /*0da0*/  LDC.64 R4, c[0x0][0x598] ;  /* 0x00016600ff047b82 */ /* 0x001e220000000a00 */
[----:B------:R-:W-:Y:S02]  /*0db0*/  ULDC.64 UR4, c[0x0][0x208] ;  /* 0x0000820000047ab9 */ /* 0x000fe40000000a00 */
[----:B0-----:R-:W2:Y:S02]  /*0dc0*/  LDG.E.64 R4, desc[UR4][R4.64] ;  /* 0x0000000404047981 */ /* 0x001ea4000c1e1b00 */
[----:B--2---:R-:W-:-:S04]  /*0dd0*/  ISETP.NE.U32.AND P0, PT, R4, RZ, PT ;  /* 0x000000ff0400720c */ /* 0x004fc80003f05070 */
[----:B------:R-:W-:-:S13]  /*0de0*/  ISETP.NE.AND.EX P0, PT, R5, RZ, PT, P0 ;  /* 0x000000ff0500720c */ /* 0x000fda0003f05300 */
[----:B------:R-:W-:Y:S05]  /*0df0*/  @!P0 BRA `(.L_x_7) ;  /* 0x0000000000108947 */ /* 0x000fea0003800000 */
[----:B------:R-:W-:Y:S02]  /*0e00*/  ULDC.64 UR4, c[0x0][0x208] ;  /* 0x0000820000047ab9 */ /* 0x000fe40000000a00 */
[----:B------:R-:W2:Y:S02]  /*0e10*/  LD.E R4, desc[UR4][R4.64] ;  /* 0x0000000404047980 */ /* 0x000ea4000c101900 */
[----:B--2---:R-:W-:Y:S01]  /*0e20*/  R2UR UR60, R4 ;  /* 0x00000000043c72ca */ /* 0x004fe200000e0000 */
[----:B------:R-:W-:-:S14]  /*0e30*/  BRA `(.L_x_8) ;  /* 0x0000000000287947 */ /* 0x000fdc0003800000 */
.L_x_7:
[----:B------:R-:W-:Y:S02]  /*0e40*/  ULDC.64 UR4, c[0x0][0x588] ;  /* 0x0001620000047ab9 */ /* 0x000fe40000000a00 */
[----:B------:R-:W-:-:S04]  /*0e50*/  ISETP.NE.U32.AND P0, PT, RZ, UR4, PT ;  /* 0x00000004ff007c0c */ /* 0x000fc8000bf05070 */
[----:B------:R-:W-:-:S13]  /*0e60*/  ISETP.NE.AND.EX P0, PT, RZ, UR5, PT, P0 ;  /* 0x00000005ff007c0c */ /* 0x000fda000bf05300 */
[----:B------:R-:W-:Y:S05]  /*0e70*/  @!P0 BRA `(.L_x_9) ;  /* 0x0000000000148947 */ /* 0x000fea0003800000 */
[----:B0-----:R-:W0:Y:S01]  /*0e80*/  LDC.64 R4, c[0x0][0x588] ;  /* 0x00016200ff047b82 */ /* 0x001e220000000a00 */
[----:B------:R-:W-:Y:S02]  /*0e90*/  ULDC.64 UR4, c[0x0][0x208] ;  /* 0x0000820000047ab9 */ /* 0x000fe40000000a00 */
[----:B0-----:R-:W2:Y:S02]  /*0ea0*/  LDG.E R4, desc[UR4][R4.64] ;  /* 0x0000000404047981 */ /* 0x001ea4000c1e1900 */
[----:B--2---:R-:W-:Y:S01]  /*0eb0*/  R2UR UR60, R4 ;  /* 0x00000000043c72ca */ /* 0x004fe200000e0000 */
[----:B------:R-:W-:-:S14]  /*0ec0*/  BRA `(.L_x_8) ;  /* 0x0000000000047947 */ /* 0x000fdc0003800000 */
.L_x_9:
[----:B------:R-:W-:-:S05]  /*0ed0*/  ULDC UR60, c[0x0][0x580] ;  /* 0x00016000003c7ab9 */ /* 0x000fca0000000800 */
.L_x_8:
        /* <DEDUP_REMOVED lines=14> */
.L_x_10:
        /* <DEDUP_REMOVED lines=9> */
.L_x_12:
[----:B------:R-:W-:-:S05]  /*1050*/  ULDC UR61, c[0x0][0x584] ;  /* 0x00016100003d7ab9 */ /* 0x000fca0000000800 */
.L_x_11:
[----:B------:R-:W-:-:S13]  /*1060*/  LOP3.LUT P0, RZ, R3, 0xff, RZ, 0xc0, !PT ;  /* 0x000000ff03ff7812 */ /* 0x000fda000780c0ff */
[----:B------:R-:W-:Y:S05]  /*1070*/  @!P0 EXIT ;  /* 0x000000000000894d */ /* 0x000fea0003800000 */
[----:B0-----:R-:W2:Y:S01]  /*1080*/  LDL R0, [R1+0xb9c] ;  /* 0x000b9c0001007983 */ /* 0x001ea20000100800 */
[----:B------:R-:W-:Y:S01]  /*1090*/  ULDC.64 UR6, c[0x0][0x5c8] ;  /* 0x0001720000067ab9 */ /* 0x000fe20000000a00 */
[----:B------:R-:W-:Y:S01]  /*10a0*/  ULDC UR4, c[0x0][0x28c] ;  /* 0x0000a30000047ab9 */ /* 0x000fe20000000800 */
[----:B------:R-:W-:Y:S02]  /*10b0*/  USHF.L.U64.HI UR5, UR6, 0x7, UR7 ;  /* 0x0000000706057899 */ /* 0x000fe40008010207 */
[----:B------:R-:W-:Y:S02]  /*10c0*/  USHF.L.U64.HI UR9, UR6, 0x3, UR7 ;  /* 0x0000000306097899 */ /* 0x000fe40008010207 */
[----:B------:R-:W-:Y:S02]  /*10d0*/  USHF.L.U32 UR10, UR6, 0x7, URZ ;  /* 0x00000007060a7899 */ /* 0x000fe4000800063f */
[----:B------:R-:W-:Y:S01]  /*10e0*/  IMAD.U32 R3, RZ, RZ, UR5 ;  /* 0x00000005ff037e24 */ /* 0x000fe2000f8e00ff */
[----:B------:R-:W-:-:S04]  /*10f0*/  UIADD3 UR4, UR4, 0x3f, URZ ;  /* 0x0000003f04047890 */ /* 0x000fc8000fffe03f */
[----:B------:R0:W-:Y:S01]  /*1100*/  STL [R1+0xba0], R3 ;  /* 0x000ba00301007387 */ /* 0x0001e20000100800 */
[----:B------:R-:W-:-:S04]  /*1110*/  USHF.R.S32.HI UR5, URZ, 0x1f, UR4 ;  /* 0x0000001f3f057899 */ /* 0x000fc80008011404 */
[----:B------:R-:W-:Y:S01]  /*1120*/  ULEA.HI UR5, UR5, UR4, URZ, 0x6 ;  /* 0x0000000405057291 */ /* 0x000fe2000f8f303f */
[----:B0-----:R-:W-:Y:S01]  /*1130*/  IMAD.U32 R3, RZ, RZ, UR9 ;  /* 0x00000009ff037e24 */ /* 0x001fe2000f8e00ff */
[----:B------:R-:W-:Y:S02]  /*1140*/  USHF.L.U64.HI UR9, UR6, 0x8, UR7 ;  /* 0x0000000806097899 */ /* 0x000fe40008010207 */
[----:B------:R-:W-:-:S06]  /*1150*/  USHF.L.U32 UR7, UR6, 0x8, URZ ;  /* 0x0000000806077899 */ /* 0x000fcc000800063f */
[----:B------:R-:W-:Y:S01]  /*1160*/  IMAD.U32 R5, RZ, RZ, UR7 ;  /* 0x00000007ff057e24 */ /* 0x000fe2000f8e00ff */
[----:B--2---:R-:W-:Y:S01]  /*1170*/  R2UR UR8, R0 ;  /* 0x00000000000872ca */ /* 0x004fe200000e0000 */
[----:B------:R-:W-:Y:S01]  /*1180*/  IMAD.U32 R0, RZ, RZ, UR10 ;  /* 0x0000000aff007e24 */ /* 0x000fe2000f8e00ff */
[----:B------:R-:W-:Y:S02]  /*1190*/  USHF.L.U32 UR10, UR6, 0x3, URZ ;  /* 0x00000003060a7899 */ /* 0x000fe4000800063f */
[----:B------:R-:W-:Y:S02]  /*11a0*/  USHF.R.S32.HI UR6, URZ, 0x6, UR5 ;  /* 0x000000063f067899 */ /* 0x000fe40008011405 */
[----:B------:R0:W-:Y:S01]  /*11b0*/  STL [R1+0xb8c], R0 ;  /* 0x000b8c0001007387 */ /* 0x0001e20000100800 */
[----:B------:R-:W-:Y:S01]  /*11c0*/  UMOV UR5, URZ ;  /* 0x0000003f00057c82 */ /* 0x000fe20008000000 */
[----:B------:R-:W-:Y:S02]  /*11d0*/  IMAD.U32 R4, RZ, RZ, UR10 ;  /* 0x0000000aff047e24 */ /* 0x000fe4000f8e00ff */
[----:B-1----:R-:W-:-:S03]  /*11e0*/  IMAD.U32 R6, RZ, RZ, UR6 ;  /* 0x00000006ff067e24 */ /* 0x002fc6000f8e00ff */
[----:B------:R-:W-:Y:S01]  /*11f0*/  ULOP3.LUT UR4, UR8, 0x1, URZ, 0xfc, !UPT ;  /* 0x0000000108047892 */ /* 0x000fe2000f8efc3f */
[----:B0-----:R-:W-:-:S05]  /*1200*/  IMAD.U32 R0, RZ, RZ, UR9 ;  /* 0x00000009ff007e24 */ /* 0x001fca000f8e00ff */
[----:B------:R0:W-:Y:S04]  /*1210*/  STL [R1+0xb90], R0 ;  /* 0x000b900001007387 */ /* 0x0001e80000100800 */
[----:B------:R1:W-:Y:S01]  /*1220*/  STL [R1+0xb94], R5 ;  /* 0x000b940501007387 */ /* 0x0003e20000100800 */
[----:B0-----:R-:W-:Y:S01]  /*1230*/  IMAD.U32 R0, RZ, RZ, UR4 ;  /* 0x00000004ff007e24 */ /* 0x001fe2000f8e00ff */
[----:B------:R-:W-:Y:S02]  /*1240*/  UMOV UR4, URZ ;  /* 0x0000003f00047c82 */ /* 0x000fe40008000000 */
[----:B-1----:R-:W-:Y:S02]  /*1250*/  IMAD.U32 R5, RZ, RZ, UR4 ;  /* 0x00000004ff057e24 */ /* 0x002fe4000f8e00ff */
[----:B------:R0:W-:Y:S04]  /*1260*/  STL [R1+0xb98], R0 ;  /* 0x000b980001007387 */ /* 0x0001e80000100800 */
[----:B------:R1:W-:Y:S01]  /*1270*/  STL [R1+0xbb4], R6 ;  /* 0x000bb40601007387 */ /* 0x0003e20000100800 */
[----:B0-----:R-:W-:-:S05]  /*1280*/  IMAD.U32 R0, RZ, RZ, UR5 ;  /* 0x00000005ff007e24 */ /* 0x001fca000f8e00ff */
[----:B------:R1:W-:Y:S04]  /*1290*/  STL [R1+0xbb0], R0 ;  /* 0x000bb00001007387 */ /* 0x0003e80000100800 */
[----:B------:R1:W-:Y:S02]  /*12a0*/  STL [R1+0xbac], R5 ;  /* 0x000bac0501007387 */ /* 0x0003e40000100800 */
.L_x_157:
[----:B------:R-:W2:Y:S01]  /*12b0*/  LDL R9, [R1+0xbb0] ;  /* 0x000bb00001097983 */ /* 0x000ea20000100800 */
[----:B01----:R-:W0:Y:S03]  /*12c0*/  LDC R6, c[0x0][0x28c] ;  /* 0x0000a300ff067b82 */ /* 0x003e260000000800 */
[----:B------:R-:W-:Y:S04]  /*12d0*/  STL [R1+0xb74], RZ ;  /* 0x000b74ff01007387 */ /* 0x000fe80000100800 */
        /* <DEDUP_REMOVED lines=725> */
[----:B------:R-:W-:Y:S04]  /*4030*/  STL [R1], RZ ;  /* 0x000000ff01007387 */ /* 0x000fe80000100800 */
[----:B------:R-:W-:Y:S04]  /*4040*/  STL [R1+0x4], RZ ;  /* 0x000004ff01007387 */ /* 0x000fe80000100800 */
[----:B------:R-:W-:Y:S04]  /*4050*/  STL [R1+0x8], RZ ;  /* 0x000008ff01007387 */ /* 0x000fe80000100800 */
[----:B------:R-:W-:Y:S04]  /*4060*/  STL [R1+0xc], RZ ;  /* 0x00000cff01007387 */ /* 0x000fe80000100800 */
[----:B------:R-:W-:Y:S04]  /*4070*/  STL [R1+0x10], RZ ;  /* 0x000010ff01007387 */ /* 0x000fe80000100800 */
[----:B------:R-:W-:Y:S04]  /*4080*/  STL [R1+0x14], RZ ;  /* 0x000014ff01007387 */ /* 0x000fe80000100800 */
[----:B------:R-:W-:Y:S04]  /*4090*/  STL [R1+0x18], RZ ;  /* 0x000018ff01007387 */ /* 0x000fe80000100800 */
[----:B------:R-:W-:Y:S04]  /*40a0*/  STL [R1+0x1c], RZ ;  /* 0x00001cff01007387 */ /* 0x000fe80000100800 */
[----:B------:R-:W3:Y:S01]  /*40b0*/  LDL R10, [R1+0xbac] ;  /* 0x000bac00010a7983 */ /* 0x000ee20000100800 */
[----:B------:R-:W1:Y:S01]  /*40c0*/  S2R R5, SR_TID.X ;  /* 0x0000000000057919 */ /* 0x000e620000002100 */
[----:B------:R-:W4:Y:S01]  /*40d0*/  S2UR UR8, SR_CgaCtaId ;  /* 0x00000000000879c3 */ /* 0x000f220000008800 */
[----:B-1----:R-:W-:-:S04]  /*40e0*/  LOP3.LUT R5, R5, 0x80, RZ, 0xc0, !PT ;  /* 0x0000008005057812 */ /* 0x002fc800078ec0ff */
[----:B------:R-:W-:-:S06]  /*40f0*/  SHF.R.U32.HI R5, RZ, 0x7, R5 ;  /* 0x00000007ff057819 */ /* 0x000fcc0000011605 */
[----:B------:R-:W1:Y:S01]  /*4100*/  SHFL.IDX PT, R5, R5, RZ, 0x1f ;  /* 0x00001fff05057589 */ /* 0x000e6200000e0000 */
[----:B--2---:R-:W-:Y:S01]  /*4110*/  R2UR UR6, R9 ;  /* 0x00000000090672ca */ /* 0x004fe200000e0000 */
[----:B------:R-:W-:Y:S01]  /*4120*/  UMOV UR7, 0x400 ;  /* 0x0000040000077882 */ /* 0x000fe20000000000 */
[----:B-1----:R-:W-:-:S11]  /*4130*/  R2UR UR5, R5 ;  /* 0x00000000050572ca */ /* 0x002fd600000e0000 */
[----:B------:R-:W-:Y:S01]  /*4140*/  IMAD.U32 R8, RZ, RZ, UR6 ;  /* 0x00000006ff087e24 */ /* 0x000fe2000f8e00ff */
[----:B----4-:R-:W-:Y:S02]  /*4150*/  ULEA UR7, UR8, UR7, 0x18 ;  /* 0x0000000708077291 */ /* 0x010fe4000f8ec03f */
[----:B------:R-:W-:-:S04]  /*4160*/  ULEA.HI UR6, UR5, UR5, URZ, 0x1 ;  /* 0x0000000505067291 */ /* 0x000fc8000f8f083f */
[----:B------:R-:W-:-:S04]  /*4170*/  ULOP3.LUT UR6, UR6, 0xffffe, URZ, 0xc0, !UPT ;  /* 0x000ffffe06067892 */ /* 0x000fc8000f8ec03f */
[----:B------:R-:W-:-:S04]  /*4180*/  UIADD3 UR6, UR5, -UR6, URZ ;  /* 0x8000000605067290 */ /* 0x000fc8000fffe03f */
[----:B------:R-:W-:-:S04]  /*4190*/  ULEA UR6, UR6, UR7, 0xc ;  /* 0x0000000706067291 */ /* 0x000fc8000f8e603f */
[----:B------:R-:W-:-:S04]  /*41a0*/  UIADD3 UR6, UR6, 0x100, URZ ;  /* 0x0000010006067890 */ /* 0x000fc8000fffe03f */
[----:B------:R-:W-:-:S04]  /*41b0*/  USHF.R.U32.HI UR6, URZ, 0x4, UR6 ;  /* 0x000000043f067899 */ /* 0x000fc80008011606 */
[----:B------:R-:W-:Y:S01]  /*41c0*/  ULOP3.LUT UR5, UR6, 0x3fff, URZ, 0xc0, !UPT ;  /* 0x00003fff06057892 */ /* 0x000fe2000f8ec03f */
[----:B0-----:R-:W-:-:S05]  /*41d0*/  ISETP.GE.AND P0, PT, R6, 0x1, PT ;  /* 0x000000010600780c */ /* 0x001fca0003f06270 */
[----:B------:R-:W-:Y:S01]  /*41e0*/  IMAD.U32 R5, RZ, RZ, UR5 ;  /* 0x00000005ff057e24 */ /* 0x000fe2000f8e00ff */
[----:B------:R-:W-:Y:S01]  /*41f0*/  UMOV UR4, URZ ;  /* 0x0000003f00047c82 */ /* 0x000fe20008000000 */
[----:B------:R-:W-:Y:S01]  /*4200*/  UMOV UR12, URZ ;  /* 0x0000003f000c7c82 */ /* 0x000fe20008000000 */
[----:B------:R-:W-:Y:S02]  /*4210*/  IMAD.U32 R7, RZ, RZ, UR4 ;  /* 0x00000004ff077e24 */ /* 0x000fe4000f8e00ff */
[----:B------:R0:W-:Y:S01]  /*4220*/  STL [R1+0xb7c], R5 ;  /* 0x000b7c0501007387 */ /* 0x0001e20000100800 */
[----:B------:R-:W-:Y:S01]  /*4230*/  IMAD.U32 R6, RZ, RZ, UR7 ;  /* 0x00000007ff067e24 */ /* 0x000fe2000f8e00ff */
[----:B------:R-:W-:Y:S02]  /*4240*/  CS2R R236, SRZ ;  /* 0x0000000000ec7805 */ /* 0x000fe4000001ff00 */
[----:B------:R-:W-:Y:S02]  /*4250*/  CS2R R234, SRZ ;  /* 0x0000000000ea7805 */ /* 0x000fe4000001ff00 */
[----:B------:R-:W-:-:S02]  /*4260*/  CS2R R232, SRZ ;  /* 0x0000000000e87805 */ /* 0x000fc4000001ff00 */
[----:B------:R-:W-:Y:S02]  /*4270*/  CS2R R22, SRZ ;  /* 0x0000000000167805 */ /* 0x000fe4000001ff00 */
[----:B------:R-:W-:Y:S02]  /*4280*/  CS2R R20, SRZ ;  /* 0x0000000000147805 */ /* 0x000fe4000001ff00 */
[----:B------:R-:W-:Y:S02]  /*4290*/  CS2R R18, SRZ ;  /* 0x0000000000127805 */ /* 0x000fe4000001ff00 */
        /* <DEDUP_REMOVED lines=107> */
[----:B---3--:R-:W-:-:S13]  /*4950*/  R2UR UR5, R10 ;  /* 0x000000000a0572ca */ /* 0x008fda00000e0000 */
[----:B0-----:R-:W-:Y:S01]  /*4960*/  IMAD.U32 R5, RZ, RZ, UR5 ;  /* 0x00000005ff057e24 */ /* 0x001fe2000f8e00ff */
[----:B------:R-:W-:Y:S06]  /*4970*/  @!P0 BRA `(.L_x_13) ;  /* 0x000000d000f88947 */ /* 0x000fec0003800000 */
[----:B------:R-:W2:Y:S02]  /*4980*/  LDL R11, [R1+0xb98] ;  /* 0x000b9800010b7983 */ /* 0x000ea40000100800 */
[----:B--2---:R-:W-:-:S13]  /*4990*/  R2UR UR4, R11 ;  /* 0x000000000b0472ca */ /* 0x004fda00000e0000 */
[----:B------:R-:W-:-:S06]  /*49a0*/  UISETP.NE.AND UP0, UPT, UR4, 0x3, UPT ;  /* 0x000000030400788c */ /* 0x000fcc000bf05270 */
[----:B------:R-:W-:-:S13]  /*49b0*/  PLOP3.LUT P1, PT, PT, PT, UP0, 0x80, 0x0 ;  /* 0x000000000000781c */ /* 0x000fda0003f2f008 */
[----:B------:R-:W-:Y:S05]  /*49c0*/  @!P1 BRA `(.L_x_14) ;  /* 0x0000000000049947 */ /* 0x000fea0003800000 */
[----:B------:R-:W-:Y:S01]  /*49d0*/  BPT.TRAP 0x1 ;  /* 0x000000040000795c */ /* 0x000fe20000300000 */
.L_x_14:
[----:B------:R-:W-:Y:S02]  /*49e0*/  R2UR UR6, R6 ;  /* 0x00000000060672ca */ /* 0x000fe400000e0000 */
[----:B------:R-:W-:Y:S02]  /*49f0*/  R2UR UR4, R10 ;  /* 0x000000000a0472ca */ /* 0x000fe400000e0000 */
[----:B------:R-:W-:-:S11]  /*4a00*/  R2UR UR5, R9 ;  /* 0x00000000090572ca */ /* 0x000fd600000e0000 */
[----:B------:R-:W-:Y:S02]  /*4a10*/  ULEA UR4, UR4, UR6, 0x3 ;  /* 0x0000000604047291 */ /* 0x000fe4000f8e183f */
[----:B------:R-:W-:-:S05]  /*4a20*/  IMAD.U32 R5, RZ, RZ, UR5 ;  /* 0x00000005ff057e24 */ /* 0x000fca000f8e00ff */
[----:B------:R-:W-:-:S04]  /*4a30*/  SHF.L.U32 R5, R5, 0x1f, RZ ;  /* 0x0000001f05057819 */ /* 0x000fc800000006ff */
[----:B------:R0:W1:Y:S01]  /*4a40*/  SYNCS.PHASECHK.TRANS64.TRYWAIT P0, [UR4], R5 ;  /* 0x00000005ff0075a7 */ /* 0x0000620008000144 */
[----:B------:R-:W-:Y:S05]  /*4a50*/  @!P1 BRA `(.L_x_15) ;  /* 0x0000000000049947 */ /* 0x000fea0003800000 */
[----:B------:R-:W-:Y:S01]  /*4a60*/  BPT.TRAP 0x1 ;  /* 0x000000040000795c */ /* 0x000fe20000300000 */
.L_x_15:
[----:B------:R2:W-:Y:S01]  /*4a70*/  STL [R1+0xb74], RZ ;  /* 0x000b74ff01007387 */ /* 0x0005e20000100800 */
[----:B------:R-:W-:Y:S02]  /*4a80*/  UMOV UR5, 0x2 ;  /* 0x0000000200057882 */ /* 0x000fe40000000000 */
[----:B------:R-:W-:Y:S01]  /*4a90*/  IMAD.U32 R7, RZ, RZ, UR5 ;  /* 0x00000005ff077e24 */ /* 0x000fe2000f8e00ff */
[----:B-1----:R-:W-:Y:S06]  /*4aa0*/  @P0 BRA `(.L_x_16) ;  /* 0x0000000000080947 */ /* 0x002fec0003800000 */
[----:B------:R-:W1:Y:S02]  /*4ab0*/  SYNCS.PHASECHK.TRANS64.TRYWAIT P0, [UR4], R5 ;  /* 0x00000005ff0075a7 */ /* 0x000e640008000144 */
[----:B-1----:R-:W-:Y:S05]  /*4ac0*/  @!P0 BRA `(.L_x_17) ;  /* 0x0000060800f08947 */ /* 0x002fea0003800000 */
.L_x_16:
[----:B------:R-:W3:Y:S04]  /*4ad0*/  LDL R9, [R1+0xb7c] ;  /* 0x000b7c0001097983 */ /* 0x000ee80000100800 */
[----:B------:R-:W-:Y:S04]  /*4ae0*/  STL [R1+0xcc8], R7 ;  /* 0x000cc80701007387 */ /* 0x000fe80000100800 */
[----:B------:R-:W-:Y:S04]  /*4af0*/  STL [R1+0xcc4], R4 ;  /* 0x000cc40401007387 */ /* 0x000fe80000100800 */
[----:B------:R-:W-:Y:S04]  /*4b00*/  STL [R1+0xcc0], R3 ;  /* 0x000cc00301007387 */ /* 0x000fe80000100800 */
[----:B------:R-:W-:Y:S04]  /*4b10*/  STL [R1+0xcbc], R2 ;  /* 0x000cbc0201007387 */ /* 0x000fe80000100800 */
[----:B------:R-:W-:Y:S04]  /*4b20*/  STL [R1+0xcb8], R0 ;  /* 0x000cb80001007387 */ /* 0x000fe80000100800 */
[----:B-1----:R-:W4:Y:S01]  /*4b30*/  LDL R8, [R1+0xbac] ;  /* 0x000bac0001087983 */ /* 0x002f220000100800 */
[----:B------:R-:W-:Y:S01]  /*4b40*/  R2UR UR4, R6 ;  /* 0x00000000060472ca */ /* 0x000fe200000e0000 */
[----:B------:R-:W-:Y:S01]  /*4b50*/  WARPGROUP.ARRIVE ;  /* 0x00000000000079c5 */ /* 0x000fe20000000000 */
[----:B------:R-:W-:Y:S01]  /*4b60*/  UMOV UR7, 0x80000020 ;  /* 0x8000002000077882 */ /* 0x000fe20000000000 */
[----:B------:R-:W-:Y:S01]  /*4b70*/  STL [R1+0xccc], R6 ;  /* 0x000ccc0601007387 */ /* 0x000fe20000100800 */
[----:B------:R-:W-:Y:S01]  /*4b80*/  UMOV UR19, 0x80000020 ;  /* 0x8000002000137882 */ /* 0x000fe20000000000 */
[----:B------:R-:W-:Y:S01]  /*4b90*/  UMOV UR23, 0x80000020 ;  /* 0x8000002000177882 */ /* 0x000fe20000000000 */
[----:B------:R-:W-:Y:S01]  /*4ba0*/  UMOV UR11, UR19 ;  /* 0x00000013000b7c82 */ /* 0x000fe20008000000 */
[----:B------:R-:W-:Y:S01]  /*4bb0*/  UMOV UR59, 0x80000020 ;  /* 0x80000020003b7882 */ /* 0x000fe20000000000 */
[----:B------:R-:W-:Y:S01]  /*4bc0*/  UMOV UR55, 0x80000020 ;  /* 0x8000002000377882 */ /* 0x000fe20000000000 */
[----:B------:R-:W-:Y:S01]  /*4bd0*/  UMOV UR51, 0x80000020 ;  /* 0x8000002000337882 */ /* 0x000fe20000000000 */
[----:B------:R-:W-:Y:S01]  /*4be0*/  UMOV UR47, 0x80000020 ;  /* 0x80000020002f7882 */ /* 0x000fe20000000000 */
[----:B------:R-:W-:Y:S01]  /*4bf0*/  UMOV UR43, 0x80000020 ;  /* 0x80000020002b7882 */ /* 0x000fe20000000000 */
[----:B------:R-:W-:Y:S01]  /*4c00*/  UMOV UR39, 0x80000020 ;  /* 0x8000002000277882 */ /* 0x000fe20000000000 */
[----:B------:R-:W-:Y:S01]  /*4c10*/  UIADD3 UR4, UR4, 0x20100, URZ ;  /* 0x0002010004047890 */ /* 0x000fe2000fffe03f */
[----:B------:R-:W-:Y:S01]  /*4c20*/  UMOV UR35, 0x80000020 ;  /* 0x8000002000237882 */ /* 0x000fe20000000000 */
[----:B------:R-:W-:-:S02]  /*4c30*/  UMOV UR31, 0x80000020 ;  /* 0x80000020001f7882 */ /* 0x000fc40000000000 */
[----:B------:R-:W-:Y:S01]  /*4c40*/  USHF.R.U32.HI UR4, URZ, 0x4, UR4 ;  /* 0x000000043f047899 */ /* 0x000fe20008011604 */
[----:B------:R-:W-:-:S03]  /*4c50*/  UMOV UR27, 0x80000020 ;  /* 0x80000020001b7882 */ /* 0x000fc60000000000 */
[----:B------:R-:W-:-:S04]  /*4c60*/  ULOP3.LUT UR4, UR4, 0x3fff, URZ, 0xc0, !UPT ;  /* 0x00003fff04047892 */ /* 0x000fc8000f8ec03f */
[----:B------:R-:W-:Y:S01]  /*4c70*/  ULOP3.LUT UR4, UR4, 0x10000, URZ, 0xfc, !UPT ;  /* 0x0001000004047892 */ /* 0x000fe2000f8efc3f */
[----:B---3--:R-:W-:-:S13]  /*4c80*/  R2UR UR5, R9 ;  /* 0x00000000090572ca */ /* 0x008fda00000e0000 */
[----:B------:R-:W-:Y:S01]  /*4c90*/  ULOP3.LUT UR5, UR5, 0x10000, URZ, 0xfc, !UPT ;  /* 0x0001000005057892 */ /* 0x000fe2000f8efc3f */
[----:B----4-:R1:W-:Y:S01]  /*4ca0*/  STL [R1+0xcd0], R8 ;  /* 0x000cd00801007387 */ /* 0x0103e20000100800 */
[----:B------:R-:W-:-:S03]  /*4cb0*/  R2UR UR6, R8 ;  /* 0x00000000080672ca */ /* 0x000fc600000e0000 */
[----:B------:R-:W-:Y:S04]  /*4cc0*/  STL [R1+0xb70], RZ ;  /* 0x000b70ff01007387 */ /* 0x000fe80000100800 */
[----:B------:R-:W-:Y:S04]  /*4cd0*/  STL [R1+0xb6c], RZ ;  /* 0x000b6cff01007387 */ /* 0x000fe80000100800 */
[----:B------:R-:W-:Y:S02]  /*4ce0*/  STL [R1+0xb68], RZ ;  /* 0x000b68ff01007387 */ /* 0x000fe40000100800 */
[----:B------:R-:W-:-:S02]  /*4cf0*/  ULEA UR14, UR6, UR5, 0xb ;  /* 0x00000005060e7291 */ /* 0x000fc4000f8e583f */
[----:B------:R-:W-:Y:S01]  /*4d00*/  STL [R1+0xb64], RZ ;  /* 0x000b64ff01007387 */ /* 0x000fe20000100800 */
[----:B------:R-:W-:Y:S01]  /*4d10*/  UIMAD UR12, UR6, 0x3c0, UR4 ;  /* 0x000003c0060c78a4 */ /* 0x000fe2000f8e0204 */
[----:B------:R-:W-:Y:S02]  /*4d20*/  UMOV UR5, 0x80000020 ;  /* 0x8000002000057882 */ /* 0x000fe40000000000 */
[----:B------:R-:W-:Y:S01]  /*4d30*/  STL [R1+0xb60], RZ ;  /* 0x000b60ff01007387 */ /* 0x000fe20000100800 */
[----:B------:R-:W-:Y:S01]  /*4d40*/  UMOV UR4, UR14 ;  /* 0x0000000e00047c82 */ /* 0x000fe20008000000 */
[----:B------:R-:W-:Y:S02]  /*4d50*/  UIADD3 UR8, UR12, 0x40, URZ ;  /* 0x000000400c087890 */ /* 0x000fe4000fffe03f */
[----:B------:R-:W-:Y:S01]  /*4d60*/  STL [R1+0xb5c], RZ ;  /* 0x000b5cff01007387 */ /* 0x000fe20000100800 */
[----:B------:R-:W-:Y:S01]  /*4d70*/  UMOV UR6, UR12 ;  /* 0x0000000c00067c82 */ /* 0x000fe20008000000 */
[----:B------:R-:W-:Y:S01]  /*4d80*/  UMOV UR16, UR4 ;  /* 0x0000000400107c82 */ /* 0x000fe20008000000 */
[----:B------:R-:W-:Y:S01]  /*4d90*/  QGMMA.64x16x32.F32.E4M3.E4M3 R12, gdesc[UR4], RZ, !UPT, gsb0 ;  /* 0x00200000040c79f3 */ /* 0x000fe2000c0008ff */
[----:B------:R-:W-:Y:S01]  /*4da0*/  STL [R1+0xb58], RZ ;  /* 0x000b58ff01007387 */ /* 0x000fe20000100800 */
[----:B------:R-:W-:Y:S01]  /*4db0*/  UMOV UR17, UR5 ;  /* 0x0000000500117c82 */ /* 0x000fe20008000000 */
[----:B------:R-:W-:Y:S01]  /*4dc0*/  UMOV UR18, UR8 ;  /* 0x0000000800127c82 */ /* 0x000fe20008000000 */
[----:B------:R-:W-:Y:S01]  /*4dd0*/  UIADD3 UR9, UR12, 0x80, URZ ;  /* 0x000000800c097890 */ /* 0x000fe2000fffe03f */
[----:B------:R-:W-:Y:S01]  /*4de0*/  STL [R1+0xb54], RZ ;  /* 0x000b54ff01007387 */ /* 0x000fe20000100800 */
[----:B------:R-:W-:Y:S01]  /*4df0*/  UMOV UR10, UR18 ;  /* 0x00000012000a7c82 */ /* 0x000fe20008000000 */
[----:B------:R-:W-:-:S02]  /*4e00*/  UIADD3 UR8, UR12, 0xc0, URZ ;  /* 0x000000c00c087890 */ /* 0x000fc4000fffe03f */
[----:B------:R-:W-:Y:S01]  /*4e10*/  STL [R1+0xb50], RZ ;  /* 0x000b50ff01007387 */ /* 0x000fe20000100800 */
[----:B------:R-:W-:Y:S01]  /*4e20*/  UMOV UR20, UR4 ;  /* 0x0000000400147c82 */ /* 0x000fe20008000000 */
[----:B------:R-:W-:Y:S01]  /*4e30*/  UMOV UR21, UR5 ;  /* 0x0000000500157c82 */ /* 0x000fe20008000000 */
[----:B------:R-:W-:Y:S01]  /*4e40*/  UIADD3 UR58, UR12, 0x100, URZ ;  /* 0x000001000c3a7890 */ /* 0x000fe2000fffe03f */
[----:B------:R-:W-:Y:S01]  /*4e50*/  STL [R1+0xb4c], RZ ;  /* 0x000b4cff01007387 */ /* 0x000fe20000100800 */
[----:B------:R-:W-:Y:S01]  /*4e60*/  UMOV UR22, UR8 ;  /* 0x0000000800167c82 */ /* 0x000fe20008000000 */
[----:B------:R-:W-:Y:S01]  /*4e70*/  UMOV UR56, UR4 ;  /* 0x0000000400387c82 */ /* 0x000fe20008000000 */
[----:B------:R-:W-:Y:S01]  /*4e80*/  UMOV UR57, UR5 ;  /* 0x0000000500397c82 */ /* 0x000fe20008000000 */
[----:B------:R-:W-:Y:S01]  /*4e90*/  STL [R1+0xb48], RZ ;  /* 0x000b48ff01007387 */ /* 0x000fe20000100800 */
[----:B------:R-:W-:Y:S01]  /*4ea0*/  UIADD3 UR54, UR12, 0x140, URZ ;  /* 0x000001400c367890 */ /* 0x000fe2000fffe03f */
[----:B------:R-:W-:-:S02]  /*4eb0*/  UMOV UR52, UR4 ;  /* 0x0000000400347c82 */ /* 0x000fc40008000000 */
[----:B------:R-:W-:Y:S01]  /*4ec0*/  STL [R1+0xb44], RZ ;  /* 0x000b44ff01007387 */ /* 0x000fe20000100800 */
[----:B------:R-:W-:Y:S01]  /*4ed0*/  UMOV UR53, UR5 ;  /* 0x0000000500357c82 */ /* 0x000fe20008000000 */
[----:B------:R-:W-:Y:S02]  /*4ee0*/  UIADD3 UR50, UR12, 0x180, URZ ;  /* 0x000001800c327890 */ /* 0x000fe4000fffe03f */
[----:B------:R-:W-:Y:S01]  /*4ef0*/  STL [R1+0xb40], RZ ;  /* 0x000b40ff01007387 */ /* 0x000fe20000100800 */
[----:B------:R-:W-:Y:S01]  /*4f00*/  UMOV UR48, UR4 ;  /* 0x0000000400307c82 */ /* 0x000fe20008000000 */
[----:B------:R-:W-:Y:S01]  /*4f10*/  UMOV UR49, UR5 ;  /* 0x0000000500317c82 */ /* 0x000fe20008000000 */
[----:B------:R-:W-:Y:S01]  /*4f20*/  UIADD3 UR46, UR12, 0x1c0, URZ ;  /* 0x000001c00c2e7890 */ /* 0x000fe2000fffe03f */
        /* <DEDUP_REMOVED lines=23> */
[----:B------:R-:W-:-:S02]  /*50a0*/  WARPGROUP.DEPBAR.LE gsb0, 0x0 ;  /* 0x00008000000079c5 */ /* 0x000fc40000010000 */
[----:B------:R-:W-:Y:S01]  /*50b0*/  STL [R1+0xb24], RZ ;  /* 0x000b24ff01007387 */ /* 0x000fe20000100800 */
[----:B------:R-:W-:Y:S01]  /*50c0*/  IMAD.MOV.U32 R158, RZ, RZ, R12 ;  /* 0x000000ffff9e7224 */ /* 0x000fe200078e000c */
[----:B------:R-:W-:Y:S01]  /*50d0*/  UMOV UR8, UR22 ;  /* 0x0000001600087c82 */ /* 0x000fe20008000000 */
[----:B-1----:R-:W-:Y:S01]  /*50e0*/  IMAD.MOV.U32 R8, RZ, RZ, R13 ;  /* 0x000000ffff087224 */ /* 0x002fe200078e000d */
[----:B------:R-:W-:Y:S01]  /*50f0*/  STL [R1+0xb20], RZ ;  /* 0x000b20ff01007387 */ /* 0x000fe20000100800 */
[----:B------:R-:W-:Y:S01]  /*5100*/  IMAD.MOV.U32 R7, RZ, RZ, R14 ;  /* 0x000000ffff077224 */ /* 0x000fe200078e000e */
[----:B------:R-:W-:Y:S01]  /*5110*/  UIADD3 UR13, UR14, 0x2, URZ ;  /* 0x000000020e0d7890 */ /* 0x000fe2000fffe03f */
[----:B------:R-:W-:Y:S01]  /*5120*/  IMAD.MOV.U32 R6, RZ, RZ, R15 ;  /* 0x000000ffff067224 */ /* 0x000fe200078e000f */
[----:B------:R-:W-:Y:S01]  /*5130*/  STL [R1+0xb1c], RZ ;  /* 0x000b1cff01007387 */ /* 0x000fe20000100800 */
[----:B------:R-:W-:Y:S02]  /*5140*/  IMAD.MOV.U32 R4, RZ, RZ, R16 ;  /* 0x000000ffff047224 */ /* 0x000fe400078e0010 */
[----:B------:R-:W-:Y:S01]  /*5150*/  IMAD.MOV.U32 R3, RZ, RZ, R17 ;  /* 0x000000ffff037224 */ /* 0x000fe200078e0011 */
[----:B------:R-:W-:Y:S01]  /*5160*/  STL [R1+0xb18], RZ ;  /* 0x000b18ff01007387 */ /* 0x000fe20000100800 */
[----:B------:R-:W-:-:S02]  /*5170*/  IMAD.MOV.U32 R2, RZ, RZ, R18 ;  /* 0x000000ffff027224 */ /* 0x000fc400078e0012 */
[----:B------:R-:W-:Y:S01]  /*5180*/  IMAD.MOV.U32 R0, RZ, RZ, R19 ;  /* 0x000000ffff007224 */ /* 0x000fe200078e0013 */
[----:B------:R-:W-:Y:S01]  /*5190*/  STL [R1+0xb14], RZ ;  /* 0x000b14ff01007387 */ /* 0x000fe20000100800 */
[----:B------:R-:W-:-:S03]  /*51a0*/  WARPGROUP.ARRIVE ;  /* 0x00000000000079c5 */ /* 0x000fc60000000000 */
[----:B------:R-:W-:Y:S03]  /*51b0*/  STL [R1+0xb10], RZ ;  /* 0x000b10ff01007387 */ /* 0x000fe60000100800 */
[----:B------:R-:W-:Y:S01]  /*51c0*/  QGMMA.64x16x32.F32.E4M3.E4M3 R12, gdesc[UR16], RZ, !UPT, gsb0 ;  /* 0x00200000100c79f3 */ /* 0x000fe2000c0008ff */
[----:B------:R-:W-:Y:S01]  /*51d0*/  STL [R1+0xb0c], RZ ;  /* 0x000b0cff01007387 */ /* 0x000fe20000100800 */
[----:B------:R-:W-:Y:S01]  /*51e0*/  UMOV UR16, UR4 ;  /* 0x0000000400107c82 */ /* 0x000fe20008000000 */
[----:B------:R-:W-:Y:S01]  /*51f0*/  UMOV UR17, UR5 ;  /* 0x0000000500117c82 */ /* 0x000fe20008000000 */
[----:B------:R-:W-:Y:S01]  /*5200*/  UMOV UR18, UR9 ;  /* 0x0000000900127c82 */ /* 0x000fe20008000000 */
[----:B------:R-:W-:Y:S01]  /*5210*/  STL [R1+0xb08], RZ ;  /* 0x000b08ff01007387 */ /* 0x000fe20000100800 */
[----:B------:R-:W-:Y:S01]  /*5220*/  UMOV UR19, 0x80000020 ;  /* 0x8000002000137882 */ /* 0x000fe20000000000 */
[----:B------:R-:W-:-:S02]  /*5230*/  UMOV UR9, UR23 ;  /* 0x0000001700097c82 */ /* 0x000fc40008000000 */
        /* <DEDUP_REMOVED lines=10> */
[----:B------:R-:W-:Y:S01]  /*52e0*/  STL [R1+0xadc], RZ ;  /* 0x000adcff01007387 */ /* 0x000fe20000100800 */
[----:B------:R-:W-:-:S03]  /*52f0*/  WARPGROUP.DEPBAR.LE gsb0, 0x0 ;  /* 0x00008000000079c5 */ /* 0x000fc60000010000 */
[----:B------:R-:W-:Y:S01]  /*5300*/  STL [R1+0xad8], RZ ;  /* 0x000ad8ff01007387 */ /* 0x000fe20000100800 */
[----:B------:R-:W-:Y:S01]  /*5310*/  WARPGROUP.ARRIVE ;  /* 0x00000000000079c5 */ /* 0x000fe20000000000 */
[----:B------:R-:W-:Y:S02]  /*5320*/  IMAD.MOV.U32 R235, RZ, RZ, R12 ;  /* 0x000000ffffeb7224 */ /* 0x000fe400078e000c */
[----:B------:R-:W-:Y:S01]  /*5330*/  STL [R1+0xad4], RZ ;  /* 0x000ad4ff01007387 */ /* 0x000fe20000100800 */
[----:B------:R-:W-:Y:S02]  /*5340*/  IMAD.MOV.U32 R234, RZ, RZ, R13 ;  /* 0x000000ffffea7224 */ /* 0x000fe400078e000d */
[----:B------:R-:W-:Y:S01]  /*5350*/  QGMMA.64x16x32.F32.E4M3.E4M3 R24, gdesc[UR16], RZ, !UPT, gsb0 ;  /* 0x00200000101879f3 */ /* 0x000fe2000c0008ff */
[----:B------:R-:W-:Y:S01]  /*5360*/  STL [R1+0xad0], RZ ;  /* 0x000ad0ff01007387 */ /* 0x000fe20000100800 */
[----:B------:R-:W-:Y:S01]  /*5370*/  IMAD.MOV.U32 R233, RZ, RZ, R14 ;  /* 0x000000ffffe97224 */ /* 0x000fe200078e000e */
[----:B------:R-:W-:Y:S01]  /*5380*/  UMOV UR16, UR18 ;  /* 0x0000001200107c82 */ /* 0x000fe20008000000 */
[----:B------:R-:W-:Y:S01]  /*5390*/  IMAD.MOV.U32 R232, RZ, RZ, R15 ;  /* 0x000000ffffe87224 */ /* 0x000fe200078e000f */
[----:B------:R-:W-:Y:S01]  /*53a0*/  STL [R1+0xacc], RZ ;  /* 0x000accff01007387 */ /* 0x000fe20000100800 */
[----:B------:R-:W-:Y:S01]  /*53b0*/  IMAD.MOV.U32 R23, RZ, RZ, R16 ;  /* 0x000000ffff177224 */ /* 0x000fe200078e0010 */
[----:B------:R-:W-:Y:S01]  /*53c0*/  UIADD3 UR18, UR12, 0x380, URZ ;  /* 0x000003800c127890 */ /* 0x000fe2000fffe03f */
[----:B------:R-:W-:Y:S01]  /*53d0*/  IMAD.MOV.U32 R22, RZ, RZ, R17 ;  /* 0x000000ffff167224 */ /* 0x000fe200078e0011 */
[----:B------:R-:W-:Y:S01]  /*53e0*/  STL [R1+0xac8], RZ ;  /* 0x000ac8ff01007387 */ /* 0x000fe20000100800 */
[----:B------:R-:W-:Y:S01]  /*53f0*/  IMAD.MOV.U32 R21, RZ, RZ, R18 ;  /* 0x000000ffff157224 */ /* 0x000fe200078e0012 */
[----:B------:R-:W-:Y:S01]  /*5400*/  UMOV UR17, UR19 ;  /* 0x0000001300117c82 */ /* 0x000fe20008000000 */
[----:B------:R-:W-:Y:S01]  /*5410*/  IMAD.MOV.U32 R20, RZ, RZ, R19 ;  /* 0x000000ffff147224 */ /* 0x000fe200078e0013 */
[----:B------:R-:W-:Y:S01]  /*5420*/  STL [R1+0xac4], RZ ;  /* 0x000ac4ff01007387 */ /* 0x000fe20000100800 */
[----:B------:R-:W-:-:S03]  /*5430*/  UMOV UR19, 0x80000020 ;  /* 0x8000002000137882 */ /* 0x000fc60000000000 */
        /* <DEDUP_REMOVED lines=300> */
[----:B------:R-:W-:Y:S04]  /*6700*/  STL.64 [R1+0x320], R24 ;  /* 0x0003201801007387 */ /* 0x000fe80000100a00 */
[----:B------:R-:W-:Y:S04]  /*6710*/  STL.64 [R1+0x328], R26 ;  /* 0x0003281a01007387 */ /* 0x000fe80000100a00 */
[----:B------:R-:W-:Y:S04]  /*6720*/  STL.64 [R1+0x330], R28 ;  /* 0x0003301c01007387 */ /* 0x000fe80000100a00 */
[----:B------:R1:W-:Y:S02]  /*6730*/  STL.64 [R1+0x338], R30 ;  /* 0x0003381e01007387 */ /* 0x0003e40000100a00 */
[----:B-1----:R-:W-:-:S06]  /*6740*/  WARPGROUP.ARRIVE ;  /* 0x00000000000079c5 */ /* 0x002fcc0000000000 */
[----:B------:R-:W-:Y:S01]  /*6750*/  QGMMA.64x16x32.F32.E4M3.E4M3 R24, gdesc[UR20], RZ, !UPT, gsb0 ;  /* 0x00200000141879f3 */ /* 0x000fe2000c0008ff */
[----:B------:R-:W-:Y:S01]  /*6760*/  UIADD3 UR20, UR14, 0x200, URZ ;  /* 0x000002000e147890 */ /* 0x000fe2000fffe03f */
[----:B------:R-:W-:Y:S01]  /*6770*/  UMOV UR22, UR18 ;  /* 0x0000001200167c82 */ /* 0x000fe20008000000 */
[----:B------:R-:W-:Y:S01]  /*6780*/  UMOV UR23, UR19 ;  /* 0x0000001300177c82 */ /* 0x000fe20008000000 */
[----:B------:R-:W-:Y:S01]  /*6790*/  UMOV UR21, 0x80000020 ;  /* 0x8000002000157882 */ /* 0x000fe20000000000 */
[----:B------:R-:W-:Y:S02]  /*67a0*/  WARPGROUP.DEPBAR.LE gsb0, 0x0 ;  /* 0x00008000000079c5 */ /* 0x000fe40000010000 */
[----:B------:R-:W-:Y:S01]  /*67b0*/  WARPGROUP.ARRIVE ;  /* 0x00000000000079c5 */ /* 0x000fe20000000000 */
[----:B------:R-:W-:Y:S04]  /*67c0*/  STL.64 [R1+0x2a0], R24 ;  /* 0x0002a01801007387 */ /* 0x000fe80000100a00 */
[----:B------:R-:W-:Y:S01]  /*67d0*/  STL.64 [R1+0x2a8], R26 ;  /* 0x0002a81a01007387 */ /* 0x000fe20000100a00 */
[----:B------:R-:W-:Y:S01]  /*67e0*/  QGMMA.64x16x32.F32.E4M3.E4M3 R12, gdesc[UR56], RZ, !UPT, gsb0 ;  /* 0x00200000380c79f3 */ /* 0x000fe2000c0008ff */
[----:B------:R-:W-:Y:S01]  /*67f0*/  UMOV UR56, UR8 ;  /* 0x0000000800387c82 */ /* 0x000fe20008000000 */
[----:B------:R-:W-:Y:S01]  /*6800*/  UMOV UR57, UR9 ;  /* 0x0000000900397c82 */ /* 0x000fe20008000000 */
[----:B------:R-:W-:Y:S01]  /*6810*/  STL.64 [R1+0x2b0], R28 ;  /* 0x0002b01c01007387 */ /* 0x000fe20000100a00 */
[----:B------:R-:W-:Y:S01]  /*6820*/  UMOV UR8, UR4 ;  /* 0x0000000400087c82 */ /* 0x000fe20008000000 */
[----:B------:R-:W-:-:S02]  /*6830*/  UMOV UR9, UR5 ;  /* 0x0000000500097c82 */ /* 0x000fc40008000000 */
[----:B------:R1:W-:Y:S01]  /*6840*/  STL.64 [R1+0x2b8], R30 ;  /* 0x0002b81e01007387 */ /* 0x0003e20000100a00 */
[----:B------:R-:W-:Y:S02]  /*6850*/  WARPGROUP.DEPBAR.LE gsb0, 0x0 ;  /* 0x00008000000079c5 */ /* 0x000fe40000010000 */
[----:B-1----:R-:W-:Y:S01]  /*6860*/  WARPGROUP.ARRIVE ;  /* 0x00000000000079c5 */ /* 0x002fe20000000000 */
[----:B------:R-:W-:Y:S01]  /*6870*/  STL.64 [R1+0x238], R18 ;  /* 0x0002381201007387 */ /* 0x000fe20000100a00 */
[----:B------:R-:W-:Y:S02]  /*6880*/  IMAD.MOV.U32 R157, RZ, RZ, R14 ;  /* 0x000000ffff9d7224 */ /* 0x000fe400078e000e */
[----:B------:R-:W-:Y:S02]  /*6890*/  IMAD.MOV.U32 R156, RZ, RZ, R15 ;  /* 0x000000ffff9c7224 */ /* 0x000fe400078e000f */
[----:B------:R-:W-:Y:S01]  /*68a0*/  QGMMA.64x16x32.F32.E4M3.E4M3 R24, gdesc[UR52], RZ, !UPT, gsb0 ;  /* 0x00200000341879f3 */ /* 0x000fe2000c0008ff */
[----:B------:R-:W-:Y:S01]  /*68b0*/  IMAD.MOV.U32 R155, RZ, RZ, R16 ;  /* 0x000000ffff9b7224 */ /* 0x000fe200078e0010 */
[----:B------:R-:W-:Y:S01]  /*68c0*/  UMOV UR52, UR16 ;  /* 0x0000001000347c82 */ /* 0x000fe20008000000 */
[----:B------:R-:W-:Y:S01]  /*68d0*/  IMAD.MOV.U32 R154, RZ, RZ, R17 ;  /* 0x000000ffff9a7224 */ /* 0x000fe200078e0011 */
[----:B------:R-:W-:Y:S01]  /*68e0*/  UMOV UR53, UR17 ;  /* 0x0000001100357c82 */ /* 0x000fe20008000000 */
[----:B------:R-:W-:Y:S01]  /*68f0*/  IMAD.MOV.U32 R153, RZ, RZ, R12 ;  /* 0x000000ffff997224 */ /* 0x000fe200078e000c */
[----:B------:R-:W-:Y:S01]  /*6900*/  UMOV UR16, UR4 ;  /* 0x0000000400107c82 */ /* 0x000fe20008000000 */
[----:B------:R-:W-:Y:S01]  /*6910*/  IMAD.MOV.U32 R152, RZ, RZ, R13 ;  /* 0x000000ffff987224 */ /* 0x000fe200078e000d */
[----:B------:R-:W-:Y:S01]  /*6920*/  UMOV UR17, UR5 ;  /* 0x0000000500117c82 */ /* 0x000fe20008000000 */
[----:B------:R-:W-:Y:S01]  /*6930*/  UIADD3 UR4, UR14, 0x400, URZ ;  /* 0x000004000e047890 */ /* 0x000fe2000fffe03f */
[----:B------:R-:W-:-:S02]  /*6940*/  WARPGROUP.DEPBAR.LE gsb0, 0x0 ;  /* 0x00008000000079c5 */ /* 0x000fc40000010000 */
[----:B------:R-:W-:Y:S04]  /*6950*/  STL.64 [R1+0x1a0], R24 ;  /* 0x0001a01801007387 */ /* 0x000fe80000100a00 */
[----:B------:R-:W-:Y:S04]  /*6960*/  STL.64 [R1+0x1a8], R26 ;  /* 0x0001a81a01007387 */ /* 0x000fe80000100a00 */
[----:B------:R-:W-:Y:S04]  /*6970*/  STL.64 [R1+0x1b0], R28 ;  /* 0x0001b01c01007387 */ /* 0x000fe80000100a00 */
[----:B------:R1:W-:Y:S02]  /*6980*/  STL.64 [R1+0x1b8], R30 ;  /* 0x0001b81e01007387 */ /* 0x0003e40000100a00 */
[----:B-1----:R-:W-:-:S06]  /*6990*/  WARPGROUP.ARRIVE ;  /* 0x00000000000079c5 */ /* 0x002fcc0000000000 */
[----:B------:R-:W-:Y:S01]  /*69a0*/  QGMMA.64x16x32.F32.E4M3.E4M3 R24, gdesc[UR48], RZ, !UPT, gsb0 ;  /* 0x00200000301879f3 */ /* 0x000fe2000c0008ff */
[----:B------:R-:W-:Y:S01]  /*69b0*/  UMOV UR48, UR10 ;  /* 0x0000000a00307c82 */ /* 0x000fe20008000000 */
[----:B------:R-:W-:Y:S01]  /*69c0*/  UIADD3 UR10, UR12, 0x340, URZ ;  /* 0x000003400c0a7890 */ /* 0x000fe2000fffe03f */
[----:B------:R-:W-:Y:S01]  /*69d0*/  UMOV UR49, UR11 ;  /* 0x0000000b00317c82 */ /* 0x000fe20008000000 */
[----:B------:R-:W-:Y:S01]  /*69e0*/  UMOV UR11, 0x80000020 ;  /* 0x80000020000b7882 */ /* 0x000fe20000000000 */
[----:B------:R-:W-:Y:S01]  /*69f0*/  UMOV UR5, UR49 ;  /* 0x0000003100057c82 */ /* 0x000fe20008000000 */
[----:B------:R-:W-:Y:S02]  /*6a00*/  WARPGROUP.DEPBAR.LE gsb0, 0x0 ;  /* 0x00008000000079c5 */ /* 0x000fe40000010000 */
[----:B------:R-:W-:Y:S04]  /*6a10*/  STL.64 [R1+0x120], R24 ;  /* 0x0001201801007387 */ /* 0x000fe80000100a00 */
[----:B------:R-:W-:Y:S04]  /*6a20*/  STL.64 [R1+0x128], R26 ;  /* 0x0001281a01007387 */ /* 0x000fe80000100a00 */
[----:B------:R-:W-:Y:S04]  /*6a30*/  STL.64 [R1+0x130], R28 ;  /* 0x0001301c01007387 */ /* 0x000fe80000100a00 */
[----:B------:R1:W-:Y:S02]  /*6a40*/  STL.64 [R1+0x138], R30 ;  /* 0x0001381e01007387 */ /* 0x0003e40000100a00 */
[----:B-1----:R-:W-:-:S06]  /*6a50*/  WARPGROUP.ARRIVE ;  /* 0x00000000000079c5 */ /* 0x002fcc0000000000 */
[----:B------:R-:W-:Y:S03]  /*6a60*/  QGMMA.64x16x32.F32.E4M3.E4M3 R24, gdesc[UR44], RZ, !UPT, gsb0 ;  /* 0x002000002c1879f3 */ /* 0x000fe6000c0008ff */
[----:B------:R-:W-:Y:S02]  /*6a70*/  WARPGROUP.DEPBAR.LE gsb0, 0x0 ;  /* 0x00008000000079c5 */ /* 0x000fe40000010000 */
[----:B------:R-:W-:Y:S02]  /*6a80*/  IMAD.MOV.U32 R19, RZ, RZ, R24 ;  /* 0x000000ffff137224 */ /* 0x000fe400078e0018 */
[----:B------:R-:W-:Y:S02]  /*6a90*/  IMAD.MOV.U32 R18, RZ, RZ, R25 ;  /* 0x000000ffff127224 */ /* 0x000fe400078e0019 */
[----:B------:R-:W-:Y:S02]  /*6aa0*/  IMAD.MOV.U32 R17, RZ, RZ, R26 ;  /* 0x000000ffff117224 */ /* 0x000fe400078e001a */
[----:B------:R-:W-:-:S02]  /*6ab0*/  IMAD.MOV.U32 R16, RZ, RZ, R27 ;  /* 0x000000ffff107224 */ /* 0x000fc400078e001b */
[----:B------:R-:W-:Y:S02]  /*6ac0*/  IMAD.MOV.U32 R15, RZ, RZ, R28 ;  /* 0x000000ffff0f7224 */ /* 0x000fe400078e001c */
[----:B------:R-:W-:Y:S02]  /*6ad0*/  IMAD.MOV.U32 R14, RZ, RZ, R29 ;  /* 0x000000ffff0e7224 */ /* 0x000fe400078e001d */
[----:B------:R-:W-:Y:S02]  /*6ae0*/  IMAD.MOV.U32 R13, RZ, RZ, R30 ;  /* 0x000000ffff0d7224 */ /* 0x000fe400078e001e */
[----:B------:R-:W-:Y:S02]  /*6af0*/  IMAD.MOV.U32 R12, RZ, RZ, R31 ;  /* 0x000000ffff0c7224 */ /* 0x000fe400078e001f */
[----:B------:R-:W-:-:S06]  /*6b00*/  WARPGROUP.ARRIVE ;  /* 0x00000000000079c5 */ /* 0x000fcc0000000000 */
[----:B------:R-:W-:Y:S03]  /*6b10*/  QGMMA.64x16x32.F32.E4M3.E4M3 R24, gdesc[UR40], RZ, !UPT, gsb0 ;  /* 0x00200000281879f3 */ /* 0x000fe6000c0008ff */
[----:B------:R-:W-:Y:S02]  /*6b20*/  WARPGROUP.DEPBAR.LE gsb0, 0x0 ;  /* 0x00008000000079c5 */ /* 0x000fe40000010000 */
[----:B------:R-:W-:Y:S01]  /*6b30*/  WARPGROUP.ARRIVE ;  /* 0x00000000000079c5 */ /* 0x000fe20000000000 */
[----:B------:R-:W-:Y:S01]  /*6b40*/  STL.64 [R1+0x20], R24 ;  /* 0x0000201801007387 */ /* 0x000fe20000100a00 */
[----:B------:R-:W-:Y:S02]  /*6b50*/  IMAD.MOV.U32 R11, RZ, RZ, R28 ;  /* 0x000000ffff0b7224 */ /* 0x000fe400078e001c */
[----:B------:R-:W-:Y:S01]  /*6b60*/  IMAD.MOV.U32 R10, RZ, RZ, R29 ;  /* 0x000000ffff0a7224 */ /* 0x000fe200078e001d */
[----:B------:R-:W-:Y:S01]  /*6b70*/  STL.64 [R1+0x28], R26 ;  /* 0x0000281a01007387 */ /* 0x000fe20000100a00 */
[----:B------:R-:W-:Y:S01]  /*6b80*/  QGMMA.64x16x32.F32.E4M3.E4M3 R208, gdesc[UR36], RZ, !UPT, gsb0 ;  /* 0x0020000024d079f3 */ /* 0x000fe2000c0008ff */
[----:B------:R-:W-:-:S02]  /*6b90*/  IMAD.MOV.U32 R9, RZ, RZ, R30 ;  /* 0x000000ffff097224 */ /* 0x000fc400078e001e */
[----:B0-----:R-:W-:Y:S01]  /*6ba0*/  IMAD.MOV.U32 R5, RZ, RZ, R31 ;  /* 0x000000ffff057224 */ /* 0x001fe200078e001f */
[----:B------:R-:W-:Y:S02]  /*6bb0*/  WARPGROUP.DEPBAR.LE gsb0, 0x0 ;  /* 0x00008000000079c5 */ /* 0x000fe40000010000 */
[----:B------:R-:W-:Y:S01]  /*6bc0*/  WARPGROUP.ARRIVE ;  /* 0x00000000000079c5 */ /* 0x000fe20000000000 */
[----:B------:R0:W-:Y:S04]  /*6bd0*/  STL.64 [R1+0xd68], R214 ;  /* 0x000d68d601007387 */ /* 0x0001e80000100a00 */
[----:B------:R1:W-:Y:S01]  /*6be0*/  STL.64 [R1+0xd60], R212 ;  /* 0x000d60d401007387 */ /* 0x0003e20000100a00 */
[----:B------:R-:W-:Y:S03]  /*6bf0*/  QGMMA.64x16x32.F32.E4M3.E4M3 R176, gdesc[UR32], RZ, !UPT, gsb0 ;  /* 0x0020000020b079f3 */ /* 0x000fe6000c0008ff */
[----:B------:R3:W-:Y:S04]  /*6c00*/  STL.64 [R1+0xd58], R210 ;  /* 0x000d58d201007387 */ /* 0x0007e80000100a00 */
[----:B------:R4:W-:Y:S01]  /*6c10*/  STL.64 [R1+0xd50], R208 ;  /* 0x000d50d001007387 */ /* 0x0009e20000100a00 */
[----:B0-----:R-:W-:-:S02]  /*6c20*/  IMAD.MOV.U32 R214, RZ, RZ, R155 ;  /* 0x000000ffffd67224 */ /* 0x001fc400078e009b */
[----:B------:R-:W-:Y:S02]  /*6c30*/  IMAD.MOV.U32 R215, RZ, RZ, R154 ;  /* 0x000000ffffd77224 */ /* 0x000fe400078e009a */
[----:B-1----:R-:W-:Y:S02]  /*6c40*/  IMAD.MOV.U32 R212, RZ, RZ, R157 ;  /* 0x000000ffffd47224 */ /* 0x002fe400078e009d */
[----:B------:R-:W-:Y:S02]  /*6c50*/  IMAD.MOV.U32 R213, RZ, RZ, R156 ;  /* 0x000000ffffd57224 */ /* 0x000fe400078e009c */
[----:B---3--:R-:W-:Y:S02]  /*6c60*/  IMAD.MOV.U32 R210, RZ, RZ, R153 ;  /* 0x000000ffffd27224 */ /* 0x008fe400078e0099 */
[----:B------:R-:W-:Y:S02]  /*6c70*/  IMAD.MOV.U32 R211, RZ, RZ, R152 ;  /* 0x000000ffffd37224 */ /* 0x000fe400078e0098 */
[----:B----4-:R-:W-:-:S02]  /*6c80*/  IMAD.MOV.U32 R209, RZ, RZ, R158 ;  /* 0x000000ffffd17224 */ /* 0x010fc400078e009e */
[----:B------:R-:W-:Y:S01]  /*6c90*/  IMAD.MOV.U32 R208, RZ, RZ, R2 ;  /* 0x000000ffffd07224 */ /* 0x000fe200078e0002 */
        /* <DEDUP_REMOVED lines=13> */
[----:B------:R-:W-:-:S02]  /*6d70*/  IMAD.MOV.U32 R209, RZ, RZ, R0 ;  /* 0x000000ffffd17224 */ /* 0x000fc400078e0000 */
[----:B----4-:R-:W-:Y:S02]  /*6d80*/  IMAD.MOV.U32 R176, RZ, RZ, R208 ;  /* 0x000000ffffb07224 */ /* 0x010fe400078e00d0 */
[----:B------:R-:W-:Y:S02]  /*6d90*/  IMAD.MOV.U32 R177, RZ, RZ, R209 ;  /* 0x000000ffffb17224 */ /* 0x000fe400078e00d1 */
[----:B------:R-:W-:Y:S02]  /*6da0*/  IMAD.MOV.U32 R208, RZ, RZ, R21 ;  /* 0x000000ffffd07224 */ /* 0x000fe400078e0015 */
        /* <DEDUP_REMOVED lines=15> */
[----:B------:R-:W-:Y:S02]  /*6ea0*/  IMAD.MOV.U32 R179, RZ, RZ, R234 ;  /* 0x000000ffffb37224 */ /* 0x000fe400078e00ea */
[----:B------:R-:W-:Y:S02]  /*6eb0*/  IMAD.MOV.U32 R180, RZ, RZ, R233 ;  /* 0x000000ffffb47224 */ /* 0x000fe400078e00e9 */
[----:B------:R-:W-:Y:S02]  /*6ec0*/  IMAD.MOV.U32 R181, RZ, RZ, R232 ;  /* 0x000000ffffb57224 */ /* 0x000fe400078e00e8 */
[----:B------:R-:W-:Y:S02]  /*6ed0*/  IMAD.MOV.U32 R182, RZ, RZ, R23 ;  /* 0x000000ffffb67224 */ /* 0x000fe400078e0017 */
[----:B------:R-:W-:Y:S02]  /*6ee0*/  IMAD.MOV.U32 R183, RZ, RZ, R22 ;  /* 0x000000ffffb77224 */ /* 0x000fe400078e0016 */
[----:B----4-:R-:W-:-:S02]  /*6ef0*/  IMAD.MOV.U32 R144, RZ, RZ, R176 ;  /* 0x000000ffff907224 */ /* 0x010fc400078e00b0 */
[----:B------:R-:W-:Y:S02]  /*6f00*/  IMAD.MOV.U32 R145, RZ, RZ, R177 ;  /* 0x000000ffff917224 */ /* 0x000fe400078e00b1 */
[----:B------:R-:W-:Y:S02]  /*6f10*/  IMAD.MOV.U32 R176, RZ, RZ, R208 ;  /* 0x000000ffffb07224 */ /* 0x000fe400078e00d0 */
[----:B------:R-:W-:Y:S02]  /*6f20*/  IMAD.MOV.U32 R177, RZ, RZ, R209 ;  /* 0x000000ffffb17224 */ /* 0x000fe400078e00d1 */
[----:B------:R-:W-:Y:S02]  /*6f30*/  IMAD.MOV.U32 R208, RZ, RZ, R13 ;  /* 0x000000ffffd07224 */ /* 0x000fe400078e000d */
[----:B------:R-:W-:Y:S01]  /*6f40*/  IMAD.MOV.U32 R209, RZ, RZ, R12 ;  /* 0x000000ffffd17224 */ /* 0x000fe200078e000c */
[----:B------:R-:W-:Y:S02]  /*6f50*/  WARPGROUP.DEPBAR.LE gsb0, 0x0 ;  /* 0x00008000000079c5 */ /* 0x000fe40000010000 */
[----:B------:R-:W-:Y:S01]  /*6f60*/  WARPGROUP.ARRIVE ;  /* 0x00000000000079c5 */ /* 0x000fe20000000000 */
[----:B------:R0:W-:Y:S04]  /*6f70*/  STL.64 [R1+0xdc8], R118 ;  /* 0x000dc87601007387 */ /* 0x0001e80000100a00 */
[----:B------:R1:W-:Y:S01]  /*6f80*/  STL.64 [R1+0xdc0], R116 ;  /* 0x000dc07401007387 */ /* 0x0003e20000100a00 */
[----:B------:R-:W-:Y:S01]  /*6f90*/  QGMMA.64x16x32.F32.E4M3.E4M3 R80, gdesc[UR8], RZ, !UPT, gsb0 ;  /* 0x00200000085079f3 */ /* 0x000fe2000c0008ff */
[----:B------:R-:W-:Y:S01]  /*6fa0*/  UMOV UR8, UR20 ;  /* 0x0000001400087c82 */ /* 0x000fe20008000000 */
[----:B------:R-:W-:Y:S01]  /*6fb0*/  UMOV UR9, UR21 ;  /* 0x0000001500097c82 */ /* 0x000fe20008000000 */
[----:B------:R3:W-:Y:S04]  /*6fc0*/  STL.64 [R1+0xdb8], R114 ;  /* 0x000db87201007387 */ /* 0x0007e80000100a00 */
[----:B------:R-:W-:Y:S01]  /*6fd0*/  STL.64 [R1+0xdb0], R112 ;  /* 0x000db07001007387 */ /* 0x000fe20000100a00 */
        /* <DEDUP_REMOVED lines=21> */
[----:B------:R-:W-:Y:S01]  /*7130*/  STL.64 [R1+0xde0], R84 ;  /* 0x000de05401007387 */ /* 0x000fe20000100a00 */
[----:B------:R-:W-:Y:S01]  /*7140*/  QGMMA.64x16x32.F32.E4M3.E4M3 R48, gdesc[UR16], RZ, !UPT, gsb0 ;  /* 0x00200000103079f3 */ /* 0x000fe2000c0008ff */
[----:B------:R-:W-:-:S02]  /*7150*/  UIADD3 UR16, UR14, 0x600, URZ ;  /* 0x000006000e107890 */ /* 0x000fc4000fffe03f */
[----:B------:R-:W-:Y:S01]  /*7160*/  STL.64 [R1+0xdd8], R82 ;  /* 0x000dd85201007387 */ /* 0x000fe20000100a00 */
[----:B------:R-:W-:Y:S02]  /*7170*/  UMOV UR17, 0x80000020 ;  /* 0x8000002000117882 */ /* 0x000fe40000000000 */
[----:B------:R-:W-:Y:S01]  /*7180*/  UMOV UR25, UR17 ;  /* 0x0000001100197c82 */ /* 0x000fe20008000000 */
[----:B------:R1:W-:Y:S01]  /*7190*/  STL.64 [R1+0xdd0], R80 ;  /* 0x000dd05001007387 */ /* 0x0003e20000100a00 */
[----:B------:R-:W-:Y:S01]  /*71a0*/  UMOV UR24, UR16 ;  /* 0x0000001000187c82 */ /* 0x000fe20008000000 */
        /* <DEDUP_REMOVED lines=10> */
[----:B0-----:R-:W-:-:S02]  /*7250*/  IMAD.MOV.U32 R86, RZ, RZ, R144 ;  /* 0x000000ffff567224 */ /* 0x001fc400078e0090 */
        /* <DEDUP_REMOVED lines=10> */
[----:B------:R-:W-:Y:S02]  /*7300*/  IMAD.MOV.U32 R183, RZ, RZ, R209 ;  /* 0x000000ffffb77224 */ /* 0x000fe400078e00d1 */
[----:B-1----:R-:W-:-:S02]  /*7310*/  IMAD.MOV.U32 R80, RZ, RZ, R114 ;  /* 0x000000ffff507224 */ /* 0x002fc400078e0072 */
[----:B------:R-:W-:Y:S02]  /*7320*/  IMAD.MOV.U32 R81, RZ, RZ, R115 ;  /* 0x000000ffff517224 */ /* 0x000fe400078e0073 */
[----:B------:R-:W-:Y:S02]  /*7330*/  IMAD.MOV.U32 R114, RZ, RZ, R146 ;  /* 0x000000ffff727224 */ /* 0x000fe400078e0092 */
[----:B------:R-:W-:Y:S02]  /*7340*/  IMAD.MOV.U32 R82, RZ, RZ, R116 ;  /* 0x000000ffff527224 */ /* 0x000fe400078e0074 */
[----:B------:R-:W-:Y:S01]  /*7350*/  IMAD.MOV.U32 R115, RZ, RZ, R147 ;  /* 0x000000ffff737224 */ /* 0x000fe200078e0093 */
[----:B------:R-:W-:Y:S02]  /*7360*/  WARPGROUP.DEPBAR.LE gsb0, 0x0 ;  /* 0x00008000000079c5 */ /* 0x000fe40000010000 */
[----:B------:R-:W-:Y:S01]  /*7370*/  WARPGROUP.ARRIVE ;  /* 0x00000000000079c5 */ /* 0x000fe20000000000 */
[----:B------:R-:W-:Y:S01]  /*7380*/  STL.64 [R1+0xe08], R54 ;  /* 0x000e083601007387 */ /* 0x000fe20000100a00 */
[----:B------:R-:W-:-:S02]  /*7390*/  IMAD.MOV.U32 R146, RZ, RZ, R210 ;  /* 0x000000ffff927224 */ /* 0x000fc400078e00d2 */
[----:B------:R-:W-:Y:S01]  /*73a0*/  IMAD.MOV.U32 R83, RZ, RZ, R117 ;  /* 0x000000ffff537224 */ /* 0x000fe200078e0075 */
[----:B------:R-:W-:Y:S01]  /*73b0*/  STL.64 [R1+0xe00], R52 ;  /* 0x000e003401007387 */ /* 0x000fe20000100a00 */
[----:B------:R-:W-:Y:S01]  /*73c0*/  QGMMA.64x16x32.F32.E4M3.E4M3 R40, gdesc[UR20], RZ, !UPT, gsb0 ;  /* 0x00200000142879f3 */ /* 0x000fe2000c0008ff */
[----:B------:R-:W-:Y:S01]  /*73d0*/  UMOV UR22, UR26 ;  /* 0x0000001a00167c82 */ /* 0x000fe20008000000 */
[----:B------:R-:W-:Y:S01]  /*73e0*/  UMOV UR23, UR27 ;  /* 0x0000001b00177c82 */ /* 0x000fe20008000000 */
[----:B------:R-:W-:Y:S01]  /*73f0*/  STL.64 [R1+0xdf8], R50 ;  /* 0x000df83201007387 */ /* 0x000fe20000100a00 */
[----:B------:R-:W-:Y:S02]  /*7400*/  IMAD.MOV.U32 R116, RZ, RZ, R148 ;  /* 0x000000ffff747224 */ /* 0x000fe400078e0094 */
[----:B------:R-:W-:Y:S01]  /*7410*/  IMAD.MOV.U32 R147, RZ, RZ, R211 ;  /* 0x000000ffff937224 */ /* 0x000fe200078e00d3 */
[----:B------:R-:W-:Y:S01]  /*7420*/  STL.64 [R1+0xdf0], R48 ;  /* 0x000df03001007387 */ /* 0x000fe20000100a00 */
[----:B------:R-:W-:-:S02]  /*7430*/  IMAD.MOV.U32 R84, RZ, RZ, R118 ;  /* 0x000000ffff547224 */ /* 0x000fc400078e0076 */
[----:B------:R-:W-:Y:S01]  /*7440*/  IMAD.MOV.U32 R117, RZ, RZ, R149 ;  /* 0x000000ffff757224 */ /* 0x000fe200078e0095 */
[----:B------:R-:W-:Y:S01]  /*7450*/  STL [R1+0x614], RZ ;  /* 0x000614ff01007387 */ /* 0x000fe20000100800 */
[----:B------:R-:W-:Y:S02]  /*7460*/  IMAD.MOV.U32 R148, RZ, RZ, R212 ;  /* 0x000000ffff947224 */ /* 0x000fe400078e00d4 */
[----:B------:R-:W-:Y:S02]  /*7470*/  IMAD.MOV.U32 R85, RZ, RZ, R119 ;  /* 0x000000ffff557224 */ /* 0x000fe400078e0077 */
[----:B------:R-:W-:Y:S02]  /*7480*/  IMAD.MOV.U32 R118, RZ, RZ, R150 ;  /* 0x000000ffff767224 */ /* 0x000fe400078e0096 */
[----:B------:R-:W-:Y:S02]  /*7490*/  IMAD.MOV.U32 R149, RZ, RZ, R213 ;  /* 0x000000ffff957224 */ /* 0x000fe400078e00d5 */
[----:B------:R-:W-:-:S02]  /*74a0*/  IMAD.MOV.U32 R119, RZ, RZ, R151 ;  /* 0x000000ffff777224 */ /* 0x000fc400078e0097 */
[----:B------:R-:W-:Y:S02]  /*74b0*/  IMAD.MOV.U32 R150, RZ, RZ, R214 ;  /* 0x000000ffff967224 */ /* 0x000fe400078e00d6 */
[----:B------:R-:W-:Y:S01]  /*74c0*/  IMAD.MOV.U32 R151, RZ, RZ, R215 ;  /* 0x000000ffff977224 */ /* 0x000fe200078e00d7 */
[----:B------:R-:W-:Y:S02]  /*74d0*/  WARPGROUP.DEPBAR.LE gsb0, 0x0 ;  /* 0x00008000000079c5 */ /* 0x000fe40000010000 */
[----:B------:R-:W-:Y:S01]  /*74e0*/  WARPGROUP.ARRIVE ;  /* 0x00000000000079c5 */ /* 0x000fe20000000000 */
[----:B------:R-:W-:Y:S04]  /*74f0*/  STL.64 [R1+0xe28], R46 ;  /* 0x000e282e01007387 */ /* 0x000fe80000100a00 */
[----:B------:R-:W-:Y:S01]  /*7500*/  STL.64 [R1+0xe20], R44 ;  /* 0x000e202c01007387 */ /* 0x000fe20000100a00 */
[----:B------:R-:W-:Y:S03]  /*7510*/  QGMMA.64x16x32.F32.E4M3.E4M3 R72, gdesc[UR8], RZ, !UPT, gsb0 ;  /* 0x00200000084879f3 */ /* 0x000fe6000c0008ff */
[----:B------:R-:W-:Y:S04]  /*7520*/  STL.64 [R1+0xe18], R42 ;  /* 0x000e182a01007387 */ /* 0x000fe80000100a00 */
[----:B------:R-:W-:Y:S04]  /*7530*/  STL.64 [R1+0xe10], R40 ;  /* 0x000e102801007387 */ /* 0x000fe80000100a00 */
[----:B------:R-:W-:Y:S04]  /*7540*/  STL [R1+0x610], RZ ;  /* 0x000610ff01007387 */ /* 0x000fe80000100800 */
[----:B------:R-:W-:Y:S04]  /*7550*/  STL [R1+0x60c], RZ ;  /* 0x00060cff01007387 */ /* 0x000fe80000100800 */
[----:B------:R-:W-:Y:S04]  /*7560*/  STL [R1+0x608], RZ ;  /* 0x000608ff01007387 */ /* 0x000fe80000100800 */
[----:B------:R-:W-:Y:S04]  /*7570*/  STL [R1+0x604], RZ ;  /* 0x000604ff01007387 */ /* 0x000fe80000100800 */
[----:B------:R-:W-:Y:S04]  /*7580*/  STL [R1+0x600], RZ ;  /* 0x000600ff01007387 */ /* 0x000fe80000100800 */
[----:B------:R-:W-:Y:S01]  /*7590*/  STL [R1+0x5fc], RZ ;  /* 0x0005fcff01007387 */ /* 0x000fe20000100800 */
[----:B------:R-:W-:-:S02]  /*75a0*/  WARPGROUP.DEPBAR.LE gsb0, 0x0 ;  /* 0x00008000000079c5 */ /* 0x000fc40000010000 */
[----:B------:R-:W-:-:S06]  /*75b0*/  WARPGROUP.ARRIVE ;  /* 0x00000000000079c5 */ /* 0x000fcc0000000000 */
[----:B------:R-:W-:Y:S01]  /*75c0*/  QGMMA.64x16x32.F32.E4M3.E4M3 R104, gdesc[UR20], RZ, !UPT, gsb0 ;  /* 0x00200000146879f3 */ /* 0x000fe2000c0008ff */
[----:B------:R-:W-:Y:S01]  /*75d0*/  UMOV UR22, UR30 ;  /* 0x0000001e00167c82 */ /* 0x000fe20008000000 */
[----:B------:R-:W-:Y:S01]  /*75e0*/  UMOV UR23, UR31 ;  /* 0x0000001f00177c82 */ /* 0x000fe20008000000 */
[----:B------:R-:W-:Y:S02]  /*75f0*/  WARPGROUP.DEPBAR.LE gsb0, 0x0 ;  /* 0x00008000000079c5 */ /* 0x000fe40000010000 */
        /* <DEDUP_REMOVED lines=20> */
[----:B------:R-:W-:Y:S04]  /*7740*/  STL.64 [R1], R24 ;  /* 0x0000001801007387 */ /* 0x000fe80000100a00 */
[----:B------:R-:W-:Y:S04]  /*7750*/  STL.64 [R1+0x8], R26 ;  /* 0x0000081a01007387 */ /* 0x000fe80000100a00 */
[----:B------:R-:W-:Y:S04]  /*7760*/  STL.64 [R1+0x10], R28 ;  /* 0x0000101c01007387 */ /* 0x000fe80000100a00 */
[----:B------:R0:W-:Y:S04]  /*7770*/  STL.64 [R1+0x18], R30 ;  /* 0x0000181e01007387 */ /* 0x0001e80000100a00 */
[----:B------:R-:W-:Y:S01]  /*7780*/  STL [R1+0x5f8], RZ ;  /* 0x0005f8ff01007387 */ /* 0x000fe20000100800 */
[----:B0-----:R-:W-:-:S06]  /*7790*/  WARPGROUP.ARRIVE ;  /* 0x00000000000079c5 */ /* 0x001fcc0000000000 */
[----:B------:R-:W-:Y:S01]  /*77a0*/  QGMMA.64x16x32.F32.E4M3.E4M3 R24, gdesc[UR20], RZ, !UPT, gsb0 ;  /* 0x00200000141879f3 */ /* 0x000fe2000c0008ff */
[----:B------:R-:W-:Y:S01]  /*77b0*/  UMOV UR22, UR50 ;  /* 0x0000003200167c82 */ /* 0x000fe20008000000 */
[----:B------:R-:W-:Y:S01]  /*77c0*/  UMOV UR23, UR51 ;  /* 0x0000003300177c82 */ /* 0x000fe20008000000 */
[----:B------:R-:W-:Y:S02]  /*77d0*/  WARPGROUP.DEPBAR.LE gsb0, 0x0 ;  /* 0x00008000000079c5 */ /* 0x000fe40000010000 */
[----:B------:R-:W-:Y:S04]  /*77e0*/  STL.64 [R1+0x80], R24 ;  /* 0x0000801801007387 */ /* 0x000fe80000100a00 */
        /* <DEDUP_REMOVED lines=64> */
[----:B------:R-:W-:Y:S04]  /*7bf0*/  STL [R1+0x5dc], RZ ;  /* 0x0005dcff01007387 */ /* 0x000fe80000100800 */
[----:B------:R-:W-:Y:S01]  /*7c00*/  STL [R1+0x5d8], RZ ;  /* 0x0005d8ff01007387 */ /* 0x000fe20000100800 */
[----:B0-----:R-:W-:-:S06]  /*7c10*/  WARPGROUP.ARRIVE ;  /* 0x00000000000079c5 */ /* 0x001fcc0000000000 */
[----:B------:R-:W-:Y:S01]  /*7c20*/  QGMMA.64x16x32.F32.E4M3.E4M3 R24, gdesc[UR20], RZ, !UPT, gsb0 ;  /* 0x00200000141879f3 */ /* 0x000fe2000c0008ff */
[----:B------:R-:W-:Y:S01]  /*7c30*/  UMOV UR22, UR6 ;  /* 0x0000000600167c82 */ /* 0x000fe20008000000 */
[----:B------:R-:W-:Y:S01]  /*7c40*/  UMOV UR23, UR7 ;  /* 0x0000000700177c82 */ /* 0x000fe20008000000 */
[----:B------:R-:W-:Y:S01]  /*7c50*/  UMOV UR20, UR4 ;  /* 0x0000000400147c82 */ /* 0x000fe20008000000 */
[----:B------:R-:W-:Y:S01]  /*7c60*/  UMOV UR21, 0x80000020 ;  /* 0x8000002000157882 */ /* 0x000fe20000000000 */
[----:B------:R-:W-:Y:S01]  /*7c70*/  UMOV UR4, UR48 ;  /* 0x0000003000047c82 */ /* 0x000fe20008000000 */
[----:B------:R-:W-:Y:S01]  /*7c80*/  UMOV UR8, UR20 ;  /* 0x0000001400087c82 */ /* 0x000fe20008000000 */
[----:B------:R-:W-:Y:S01]  /*7c90*/  UMOV UR9, UR21 ;  /* 0x0000001500097c82 */ /* 0x000fe20008000000 */
[----:B------:R-:W-:Y:S01]  /*7ca0*/  UMOV UR48, UR16 ;  /* 0x0000001000307c82 */ /* 0x000fe20008000000 */
[----:B------:R-:W-:Y:S02]  /*7cb0*/  WARPGROUP.DEPBAR.LE gsb0, 0x0 ;  /* 0x00008000000079c5 */ /* 0x000fe40000010000 */
[----:B------:R-:W-:Y:S04]  /*7cc0*/  STL.64 [R1+0x400], R24 ;  /* 0x0004001801007387 */ /* 0x000fe80000100a00 */
[----:B------:R-:W-:Y:S04]  /*7cd0*/  STL.64 [R1+0x408], R26 ;  /* 0x0004081a01007387 */ /* 0x000fe80000100a00 */
[----:B------:R-:W-:Y:S04]  /*7ce0*/  STL.64 [R1+0x410], R28 ;  /* 0x0004101c01007387 */ /* 0x000fe80000100a00 */
[----:B------:R0:W-:Y:S02]  /*7cf0*/  STL.64 [R1+0x418], R30 ;  /* 0x0004181e01007387 */ /* 0x0001e40000100a00 */
        /* <DEDUP_REMOVED lines=75> */
[----:B------:R-:W-:Y:S01]  /*81b0*/  WARPGROUP.ARRIVE ;  /* 0x00000000000079c5 */ /* 0x000fe20000000000 */
[----:B------:R-:W-:Y:S04]  /*81c0*/  STL.64 [R1+0x60], R24 ;  /* 0x0000601801007387 */ /* 0x000fe80000100a00 */
[----:B------:R-:W-:Y:S01]  /*81d0*/  STL.64 [R1+0x68], R26 ;  /* 0x0000681a01007387 */ /* 0x000fe20000100a00 */
[----:B------:R-:W-:Y:S01]  /*81e0*/  QGMMA.64x16x32.F32.E4M3.E4M3 R224, gdesc[UR20], RZ, !UPT, gsb0 ;  /* 0x0020000014e079f3 */ /* 0x000fe2000c0008ff */
[----:B------:R-:W-:Y:S01]  /*81f0*/  UMOV UR22, UR38 ;  /* 0x0000002600167c82 */ /* 0x000fe20008000000 */
[----:B------:R-:W-:Y:S01]  /*8200*/  UMOV UR23, UR39 ;  /* 0x0000002700177c82 */ /* 0x000fe20008000000 */
[----:B------:R-:W-:Y:S04]  /*8210*/  STL.64 [R1+0x70], R28 ;  /* 0x0000701c01007387 */ /* 0x000fe80000100a00 */
[----:B------:R0:W-:Y:S04]  /*8220*/  STL.64 [R1+0x78], R30 ;  /* 0x0000781e01007387 */ /* 0x0001e80000100a00 */
        /* <DEDUP_REMOVED lines=11> */
[----:B------:R-:W-:-:S02]  /*82e0*/  WARPGROUP.DEPBAR.LE gsb0, 0x0 ;  /* 0x00008000000079c5 */ /* 0x000fc40000010000 */
[----:B------:R-:W-:Y:S01]  /*82f0*/  WARPGROUP.ARRIVE ;  /* 0x00000000000079c5 */ /* 0x000fe20000000000 */
[----:B------:R-:W-:Y:S04]  /*8300*/  STL [R1+0x58c], RZ ;  /* 0x00058cff01007387 */ /* 0x000fe80000100800 */
[----:B------:R-:W-:Y:S01]  /*8310*/  STL [R1+0x588], RZ ;  /* 0x000588ff01007387 */ /* 0x000fe20000100800 */
[----:B------:R-:W-:Y:S01]  /*8320*/  QGMMA.64x16x32.F32.E4M3.E4M3 R192, gdesc[UR20], RZ, !UPT, gsb0 ;  /* 0x0020000014c079f3 */ /* 0x000fe2000c0008ff */
[----:B------:R-:W-:Y:S01]  /*8330*/  UMOV UR22, UR34 ;  /* 0x0000002200167c82 */ /* 0x000fe20008000000 */
[----:B------:R-:W-:Y:S01]  /*8340*/  UMOV UR23, UR35 ;  /* 0x0000002300177c82 */ /* 0x000fe20008000000 */
        /* <DEDUP_REMOVED lines=32> */
[----:B------:R-:W-:Y:S02]  /*8550*/  WARPGROUP.DEPBAR.LE gsb0, 0x0 ;  /* 0x00008000000079c5 */ /* 0x000fe40000010000 */
[----:B0-----:R-:W-:-:S06]  /*8560*/  WARPGROUP.ARRIVE ;  /* 0x00000000000079c5 */ /* 0x001fcc0000000000 */
        /* <DEDUP_REMOVED lines=10> */
[----:B------:R-:W-:Y:S02]  /*8610*/  WARPGROUP.DEPBAR.LE gsb0, 0x0 ;  /* 0x00008000000079c5 */ /* 0x000fe40000010000 */
[----:B------:R-:W-:-:S06]  /*8620*/  WARPGROUP.ARRIVE ;  /* 0x00000000000079c5 */ /* 0x000fcc0000000000 */
[----:B------:R-:W-:Y:S03]  /*8630*/  QGMMA.64x16x32.F32.E4M3.E4M3 R88, gdesc[UR24], RZ, !UPT, gsb0 ;  /* 0x00200000185879f3 */ /* 0x000fe6000c0008ff */
        /* <DEDUP_REMOVED lines=13> */
[----:B------:R-:W-:Y:S01]  /*8710*/  WARPGROUP.ARRIVE ;  /* 0x00000000000079c5 */ /* 0x000fe20000000000 */
[----:B------:R-:W-:Y:S04]  /*8720*/  STL [R1+0xcf0], R216 ;  /* 0x000cf0d801007387 */ /* 0x000fe80000100800 */
[----:B------:R-:W-:Y:S01]  /*8730*/  STL [R1+0xcec], R217 ;  /* 0x000cecd901007387 */ /* 0x000fe20000100800 */
[----:B------:R-:W-:Y:S03]  /*8740*/  QGMMA.64x16x32.F32.E4M3.E4M3 R40, gdesc[UR44], RZ, !UPT, gsb0 ;  /* 0x002000002c2879f3 */ /* 0x000fe6000c0008ff */
[----:B------:R-:W-:Y:S04]  /*8750*/  STL [R1+0xce8], R218 ;  /* 0x000ce8da01007387 */ /* 0x000fe80000100800 */
[----:B------:R-:W-:Y:S04]  /*8760*/  STL [R1+0xce4], R219 ;  /* 0x000ce4db01007387 */ /* 0x000fe80000100800 */
[----:B------:R-:W-:Y:S04]  /*8770*/  STL [R1+0xce0], R220 ;  /* 0x000ce0dc01007387 */ /* 0x000fe80000100800 */
[----:B------:R-:W-:Y:S04]  /*8780*/  STL [R1+0xcdc], R221 ;  /* 0x000cdcdd01007387 */ /* 0x000fe80000100800 */
[----:B------:R-:W-:Y:S04]  /*8790*/  STL [R1+0xcd8], R222 ;  /* 0x000cd8de01007387 */ /* 0x000fe80000100800 */
[----:B------:R-:W-:Y:S04]  /*87a0*/  STL [R1+0xcd4], R223 ;  /* 0x000cd4df01007387 */ /* 0x000fe80000100800 */
[----:B------:R-:W-:Y:S01]  /*87b0*/  STL [R1+0x580], RZ ;  /* 0x000580ff01007387 */ /* 0x000fe20000100800 */
[----:B------:R-:W-:-:S03]  /*87c0*/  WARPGROUP.DEPBAR.LE gsb0, 0x0 ;  /* 0x00008000000079c5 */ /* 0x000fc60000010000 */
[----:B------:R-:W-:Y:S04]  /*87d0*/  STL.64 [R1+0x40], R40 ;  /* 0x0000402801007387 */ /* 0x000fe80000100a00 */
[----:B------:R-:W-:Y:S04]  /*87e0*/  STL.64 [R1+0x48], R42 ;  /* 0x0000482a01007387 */ /* 0x000fe80000100a00 */
[----:B------:R-:W-:Y:S04]  /*87f0*/  STL.64 [R1+0x50], R44 ;  /* 0x0000502c01007387 */ /* 0x000fe80000100a00 */
[----:B------:R0:W-:Y:S04]  /*8800*/  STL.64 [R1+0x58], R46 ;  /* 0x0000582e01007387 */ /* 0x0001e80000100a00 */
[----:B------:R-:W-:Y:S01]  /*8810*/  STL [R1+0x57c], RZ ;  /* 0x00057cff01007387 */ /* 0x000fe20000100800 */
[----:B0-----:R-:W-:-:S06]  /*8820*/  WARPGROUP.ARRIVE ;  /* 0x00000000000079c5 */ /* 0x001fcc0000000000 */
[----:B------:R-:W-:Y:S03]  /*8830*/  QGMMA.64x16x32.F32.E4M3.E4M3 R40, gdesc[UR48], RZ, !UPT, gsb0 ;  /* 0x00200000302879f3 */ /* 0x000fe6000c0008ff */
[----:B------:R-:W-:Y:S02]  /*8840*/  WARPGROUP.DEPBAR.LE gsb0, 0x0 ;  /* 0x00008000000079c5 */ /* 0x000fe40000010000 */
[----:B------:R-:W-:Y:S01]  /*8850*/  IMAD.MOV.U32 R216, RZ, RZ, R41 ;  /* 0x000000ffffd87224 */ /* 0x000fe200078e0029 */
[----:B------:R0:W-:Y:S01]  /*8860*/  STL [R1+0xc0], R40 ;  /* 0x0000c02801007387 */ /* 0x0001e20000100800 */
[----:B------:R-:W-:Y:S02]  /*8870*/  IMAD.MOV.U32 R217, RZ, RZ, R42 ;  /* 0x000000ffffd97224 */ /* 0x000fe400078e002a */
[----:B------:R-:W-:Y:S02]  /*8880*/  IMAD.MOV.U32 R218, RZ, RZ, R43 ;  /* 0x000000ffffda7224 */ /* 0x000fe400078e002b */
[----:B------:R-:W-:-:S02]  /*8890*/  IMAD.MOV.U32 R219, RZ, RZ, R44 ;  /* 0x000000ffffdb7224 */ /* 0x000fc400078e002c */
[----:B------:R-:W-:Y:S02]  /*88a0*/  IMAD.MOV.U32 R220, RZ, RZ, R45 ;  /* 0x000000ffffdc7224 */ /* 0x000fe400078e002d */
[----:B------:R-:W-:Y:S02]  /*88b0*/  IMAD.MOV.U32 R221, RZ, RZ, R46 ;  /* 0x000000ffffdd7224 */ /* 0x000fe400078e002e */
[----:B------:R-:W-:Y:S02]  /*88c0*/  IMAD.MOV.U32 R222, RZ, RZ, R47 ;  /* 0x000000ffffde7224 */ /* 0x000fe400078e002f */
[----:B0-----:R-:W-:-:S03]  /*88d0*/  WARPGROUP.ARRIVE ;  /* 0x00000000000079c5 */ /* 0x001fc60000000000 */
[----:B------:R0:W-:Y:S03]  /*88e0*/  STL [R1+0xd0c], R222 ;  /* 0x000d0cde01007387 */ /* 0x0001e60000100800 */
[----:B------:R-:W-:Y:S01]  /*88f0*/  QGMMA.64x16x32.F32.E4M3.E4M3 R40, gdesc[UR52], RZ, !UPT, gsb0 ;  /* 0x00200000342879f3 */ /* 0x000fe2000c0008ff */
[----:B------:R1:W-:Y:S04]  /*8900*/  STL [R1+0xd08], R221 ;  /* 0x000d08dd01007387 */ /* 0x0003e80000100800 */
[----:B------:R3:W-:Y:S04]  /*8910*/  STL [R1+0xd04], R220 ;  /* 0x000d04dc01007387 */ /* 0x0007e80000100800 */
[----:B------:R4:W-:Y:S04]  /*8920*/  STL [R1+0xd00], R219 ;  /* 0x000d00db01007387 */ /* 0x0009e80000100800 */
[----:B------:R2:W-:Y:S04]  /*8930*/  STL [R1+0xcfc], R218 ;  /* 0x000cfcda01007387 */ /* 0x0005e80000100800 */
[----:B------:R2:W-:Y:S04]  /*8940*/  STL [R1+0xcf8], R217 ;  /* 0x000cf8d901007387 */ /* 0x0005e80000100800 */
[----:B------:R2:W-:Y:S04]  /*8950*/  STL [R1+0xcf4], R216 ;  /* 0x000cf4d801007387 */ /* 0x0005e80000100800 */
[----:B------:R-:W-:Y:S01]  /*8960*/  STL [R1+0x578], RZ ;  /* 0x000578ff01007387 */ /* 0x000fe20000100800 */
[----:B------:R-:W-:-:S02]  /*8970*/  WARPGROUP.DEPBAR.LE gsb0, 0x0 ;  /* 0x00008000000079c5 */ /* 0x000fc40000010000 */
[----:B0-----:R-:W-:Y:S01]  /*8980*/  IMAD.MOV.U32 R222, RZ, RZ, R41 ;  /* 0x000000ffffde7224 */ /* 0x001fe200078e0029 */
[----:B------:R0:W-:Y:S01]  /*8990*/  STL [R1+0x140], R40 ;  /* 0x0001402801007387 */ /* 0x0001e20000100800 */
[----:B-1----:R-:W-:Y:S02]  /*89a0*/  IMAD.MOV.U32 R221, RZ, RZ, R42 ;  /* 0x000000ffffdd7224 */ /* 0x002fe400078e002a */
[----:B---3--:R-:W-:Y:S02]  /*89b0*/  IMAD.MOV.U32 R220, RZ, RZ, R43 ;  /* 0x000000ffffdc7224 */ /* 0x008fe400078e002b */
[----:B----4-:R-:W-:Y:S02]  /*89c0*/  IMAD.MOV.U32 R219, RZ, RZ, R44 ;  /* 0x000000ffffdb7224 */ /* 0x010fe400078e002c */
[----:B--2---:R-:W-:Y:S02]  /*89d0*/  IMAD.MOV.U32 R218, RZ, RZ, R45 ;  /* 0x000000ffffda7224 */ /* 0x004fe400078e002d */
[----:B------:R-:W-:-:S02]  /*89e0*/  IMAD.MOV.U32 R217, RZ, RZ, R46 ;  /* 0x000000ffffd97224 */ /* 0x000fc400078e002e */
        /* <DEDUP_REMOVED lines=20> */
[----:B------:R-:W-:-:S03]  /*8b30*/  WARPGROUP.ARRIVE ;  /* 0x00000000000079c5 */ /* 0x000fc60000000000 */
[----:B------:R-:W-:Y:S03]  /*8b40*/  STL [R1+0xd48], R0 ;  /* 0x000d480001007387 */ /* 0x000fe60000100800 */
[----:B------:R-:W-:Y:S01]  /*8b50*/  QGMMA.64x16x32.F32.E4M3.E4M3 R40, gdesc[UR8], RZ, !UPT, gsb0 ;  /* 0x00200000082879f3 */ /* 0x000fe2000c0008ff */
[----:B------:R-:W-:Y:S01]  /*8b60*/  STL [R1+0xd44], R2 ;  /* 0x000d440201007387 */ /* 0x000fe20000100800 */
[----:B------:R-:W-:Y:S01]  /*8b70*/  UMOV UR8, UR16 ;  /* 0x0000001000087c82 */ /* 0x000fe20008000000 */
[----:B------:R-:W-:Y:S01]  /*8b80*/  UMOV UR9, UR17 ;  /* 0x0000001100097c82 */ /* 0x000fe20008000000 */
[----:B------:R-:W-:Y:S01]  /*8b90*/  UMOV UR10, UR4 ;  /* 0x00000004000a7c82 */ /* 0x000fe20008000000 */
[----:B------:R-:W-:Y:S01]  /*8ba0*/  STL [R1+0xd40], R3 ;  /* 0x000d400301007387 */ /* 0x000fe20000100800 */
[----:B------:R-:W-:Y:S01]  /*8bb0*/  UMOV UR11, UR5 ;  /* 0x00000005000b7c82 */ /* 0x000fe20008000000 */
[----:B------:R-:W-:Y:S01]  /*8bc0*/  UMOV UR4, UR16 ;  /* 0x0000001000047c82 */ /* 0x000fe20008000000 */
[----:B------:R-:W-:Y:S01]  /*8bd0*/  UMOV UR5, UR17 ;  /* 0x0000001100057c82 */ /* 0x000fe20008000000 */
[----:B------:R-:W-:Y:S04]  /*8be0*/  STL [R1+0xd3c], R4 ;  /* 0x000d3c0401007387 */ /* 0x000fe80000100800 */
[----:B------:R-:W-:Y:S04]  /*8bf0*/  STL [R1+0xd38], R7 ;  /* 0x000d380701007387 */ /* 0x000fe80000100800 */
[----:B------:R-:W-:Y:S04]  /*8c00*/  STL [R1+0xd34], R6 ;  /* 0x000d340601007387 */ /* 0x000fe80000100800 */
[----:B------:R-:W-:Y:S04]  /*8c10*/  STL [R1+0xd30], R8 ;  /* 0x000d300801007387 */ /* 0x000fe80000100800 */
[----:B------:R-:W-:Y:S01]  /*8c20*/  STL [R1+0xd2c], R223 ;  /* 0x000d2cdf01007387 */ /* 0x000fe20000100800 */
[----:B------:R-:W-:-:S03]  /*8c30*/  WARPGROUP.DEPBAR.LE gsb0, 0x0 ;  /* 0x00008000000079c5 */ /* 0x000fc60000010000 */
[----:B------:R4:W-:Y:S01]  /*8c40*/  STL [R1+0x240], R40 ;  /* 0x0002402801007387 */ /* 0x0009e20000100800 */
[----:B0-----:R-:W-:Y:S02]  /*8c50*/  IMAD.MOV.U32 R216, RZ, RZ, R41 ;  /* 0x000000ffffd87224 */ /* 0x001fe400078e0029 */
[----:B-1----:R-:W-:Y:S01]  /*8c60*/  IMAD.MOV.U32 R217, RZ, RZ, R42 ;  /* 0x000000ffffd97224 */ /* 0x002fe200078e002a */
[----:B------:R-:W-:Y:S01]  /*8c70*/  STL [R1+0x570], RZ ;  /* 0x000570ff01007387 */ /* 0x000fe20000100800 */
[----:B--2---:R-:W-:Y:S02]  /*8c80*/  IMAD.MOV.U32 R222, RZ, RZ, R43 ;  /* 0x000000ffffde7224 */ /* 0x004fe400078e002b */
[----:B---3--:R-:W-:Y:S01]  /*8c90*/  IMAD.MOV.U32 R221, RZ, RZ, R44 ;  /* 0x000000ffffdd7224 */ /* 0x008fe200078e002c */
[----:B------:R-:W-:Y:S01]  /*8ca0*/  STL [R1+0x56c], RZ ;  /* 0x00056cff01007387 */ /* 0x000fe20000100800 */
[----:B----4-:R-:W-:Y:S02]  /*8cb0*/  IMAD.MOV.U32 R220, RZ, RZ, R45 ;  /* 0x000000ffffdc7224 */ /* 0x010fe400078e002d */
[----:B------:R-:W-:Y:S01]  /*8cc0*/  IMAD.MOV.U32 R219, RZ, RZ, R46 ;  /* 0x000000ffffdb7224 */ /* 0x000fe200078e002e */
[----:B------:R-:W2:Y:S01]  /*8cd0*/  LDL.LU R208, [R1+0x238] ;  /* 0x0002380001d07983 */ /* 0x000ea20000300800 */
[----:B------:R-:W-:-:S02]  /*8ce0*/  IMAD.MOV.U32 R218, RZ, RZ, R47 ;  /* 0x000000ffffda7224 */ /* 0x000fc400078e002f */
[----:B------:R-:W-:Y:S01]  /*8cf0*/  WARPGROUP.ARRIVE ;  /* 0x00000000000079c5 */ /* 0x000fe20000000000 */
[----:B------:R-:W3:Y:S04]  /*8d00*/  LDL.LU R209, [R1+0x23c] ;  /* 0x00023c0001d17983 */ /* 0x000ee80000300800 */
[----:B------:R-:W4:Y:S01]  /*8d10*/  LDL.LU R210, [R1+0x320] ;  /* 0x0003200001d27983 */ /* 0x000f220000300800 */
[----:B------:R-:W-:Y:S03]  /*8d20*/  QGMMA.64x16x32.F32.E4M3.E4M3 R40, gdesc[UR16], RZ, !UPT, gsb0 ;  /* 0x00200000102879f3 */ /* 0x000fe6000c0008ff */
[----:B------:R-:W4:Y:S04]  /*8d30*/  LDL.LU R211, [R1+0x324] ;  /* 0x0003240001d37983 */ /* 0x000f280000300800 */
[----:B------:R-:W4:Y:S04]  /*8d40*/  LDL.LU R212, [R1+0x328] ;  /* 0x0003280001d47983 */ /* 0x000f280000300800 */
[----:B------:R-:W4:Y:S04]  /*8d50*/  LDL.LU R213, [R1+0x32c] ;  /* 0x00032c0001d57983 */ /* 0x000f280000300800 */
[----:B------:R-:W4:Y:S04]  /*8d60*/  LDL.LU R214, [R1+0x330] ;  /* 0x0003300001d67983 */ /* 0x000f280000300800 */
[----:B------:R-:W4:Y:S01]  /*8d70*/  LDL.LU R215, [R1+0x334] ;  /* 0x0003340001d77983 */ /* 0x000f220000300800 */
        /* <DEDUP_REMOVED lines=9> */
[----:B------:R-:W-:-:S06]  /*8e10*/  WARPGROUP.ARRIVE ;  /* 0x00000000000079c5 */ /* 0x000fcc0000000000 */
[----:B------:R-:W-:Y:S01]  /*8e20*/  QGMMA.64x16x32.F32.E4M3.E4M3 R40, gdesc[UR8], RZ, !UPT, gsb0 ;  /* 0x00200000082879f3 */ /* 0x000fe2000c0008ff */
[----:B------:R-:W-:Y:S02]  /*8e30*/  UIADD3 UR8, UR12, 0x2, URZ ;  /* 0x000000020c087890 */ /* 0x000fe4000fffe03f */
        /* <DEDUP_REMOVED lines=10> */
[----:B------:R-:W-:Y:S01]  /*8ee0*/  QGMMA.64x16x32.F32.E4M3.E4M3 R40, gdesc[UR4], RZ, !UPT, gsb0 ;  /* 0x00200000042879f3 */ /* 0x000fe2000c0008ff */
[----:B------:R-:W-:Y:S01]  /*8ef0*/  UMOV UR4, UR13 ;  /* 0x0000000d00047c82 */ /* 0x000fe20008000000 */
[----:B------:R-:W-:Y:S01]  /*8f00*/  UMOV UR5, 0x80000020 ;  /* 0x8000002000057882 */ /* 0x000fe20000000000 */
[----:B------:R-:W-:Y:S01]  /*8f10*/  UMOV UR6, UR8 ;  /* 0x0000000800067c82 */ /* 0x000fe20008000000 */
[----:B------:R-:W-:Y:S01]  /*8f20*/  UMOV UR7, 0x80000020 ;  /* 0x8000002000077882 */ /* 0x000fe20000000000 */
[----:B------:R-:W-:Y:S02]  /*8f30*/  WARPGROUP.DEPBAR.LE gsb0, 0x0 ;  /* 0x00008000000079c5 */ /* 0x000fe40000010000 */
[----:B------:R-:W-:Y:S01]  /*8f40*/  WARPGROUP.ARRIVE ;  /* 0x00000000000079c5 */ /* 0x000fe20000000000 */
[----:B------:R-:W-:Y:S01]  /*8f50*/  UIADD3 UR9, UR12, 0x42, URZ ;  /* 0x000000420c097890 */ /* 0x000fe2000fffe03f */
[----:B------:R-:W-:Y:S01]  /*8f60*/  IMAD.MOV.U32 R19, RZ, RZ, R40 ;  /* 0x000000ffff137224 */ /* 0x000fe200078e0028 */
[----:B------:R-:W-:Y:S01]  /*8f70*/  UMOV UR20, UR4 ;  /* 0x0000000400147c82 */ /* 0x000fe20008000000 */
[----:B------:R-:W-:Y:S01]  /*8f80*/  UMOV UR21, UR5 ;  /* 0x0000000500157c82 */ /* 0x000fe20008000000 */
[----:B------:R-:W-:Y:S01]  /*8f90*/  UMOV UR23, 0x80000020 ;  /* 0x8000002000177882 */ /* 0x000fe20000000000 */
[----:B------:R-:W-:Y:S01]  /*8fa0*/  QGMMA.64x16x32.F32.E4M3.E4M3 R80, gdesc[UR4], R80, gsb0 ;  /* 0x00200000045079f3 */ /* 0x000fe20008000850 */
[----:B------:R-:W-:Y:S01]  /*8fb0*/  IMAD.MOV.U32 R18, RZ, RZ, R41 ;  /* 0x000000ffff127224 */ /* 0x000fe200078e0029 */
[----:B------:R-:W-:Y:S01]  /*8fc0*/  UMOV UR22, UR9 ;  /* 0x0000000900167c82 */ /* 0x000fe20008000000 */
[----:B------:R-:W-:-:S02]  /*8fd0*/  IMAD.MOV.U32 R17, RZ, RZ, R42 ;  /* 0x000000ffff117224 */ /* 0x000fc400078e002a */
[----:B------:R-:W-:Y:S02]  /*8fe0*/  IMAD.MOV.U32 R16, RZ, RZ, R43 ;  /* 0x000000ffff107224 */ /* 0x000fe400078e002b */
[----:B------:R-:W-:Y:S02]  /*8ff0*/  IMAD.MOV.U32 R15, RZ, RZ, R44 ;  /* 0x000000ffff0f7224 */ /* 0x000fe400078e002c */
[----:B------:R-:W-:Y:S02]  /*9000*/  IMAD.MOV.U32 R14, RZ, RZ, R45 ;  /* 0x000000ffff0e7224 */ /* 0x000fe400078e002d */
[----:B------:R-:W-:Y:S02]  /*9010*/  IMAD.MOV.U32 R13, RZ, RZ, R46 ;  /* 0x000000ffff0d7224 */ /* 0x000fe400078e002e */
[----:B------:R-:W-:Y:S01]  /*9020*/  IMAD.MOV.U32 R12, RZ, RZ, R47 ;  /* 0x000000ffff0c7224 */ /* 0x000fe200078e002f */
[----:B------:R-:W-:Y:S02]  /*9030*/  WARPGROUP.DEPBAR.LE gsb0, 0x0 ;  /* 0x00008000000079c5 */ /* 0x000fe40000010000 */
[----:B------:R0:W-:Y:S04]  /*9040*/  STL.64 [R1+0x420], R80 ;  /* 0x0004205001007387 */ /* 0x0001e80000100a00 */
[----:B------:R1:W-:Y:S04]  /*9050*/  STL.64 [R1+0x428], R82 ;  /* 0x0004285201007387 */ /* 0x0003e80000100a00 */
[----:B------:R1:W-:Y:S04]  /*9060*/  STL.64 [R1+0x430], R84 ;  /* 0x0004305401007387 */ /* 0x0003e80000100a00 */
[----:B------:R1:W-:Y:S01]  /*9070*/  STL.64 [R1+0x438], R86 ;  /* 0x0004385601007387 */ /* 0x0003e20000100a00 */
[----:B0-----:R-:W-:-:S02]  /*9080*/  IMAD.MOV.U32 R80, RZ, RZ, R114 ;  /* 0x000000ffff507224 */ /* 0x001fc400078e0072 */
[----:B------:R-:W-:Y:S02]  /*9090*/  IMAD.MOV.U32 R81, RZ, RZ, R115 ;  /* 0x000000ffff517224 */ /* 0x000fe400078e0073 */
[----:B-1----:R-:W-:Y:S02]  /*90a0*/  IMAD.MOV.U32 R82, RZ, RZ, R116 ;  /* 0x000000ffff527224 */ /* 0x002fe400078e0074 */
[----:B------:R-:W-:Y:S02]  /*90b0*/  IMAD.MOV.U32 R83, RZ, RZ, R117 ;  /* 0x000000ffff537224 */ /* 0x000fe400078e0075 */
[----:B------:R-:W-:Y:S02]  /*90c0*/  IMAD.MOV.U32 R84, RZ, RZ, R118 ;  /* 0x000000ffff547224 */ /* 0x000fe400078e0076 */
[----:B------:R-:W-:Y:S02]  /*90d0*/  IMAD.MOV.U32 R85, RZ, RZ, R119 ;  /* 0x000000ffff557224 */ /* 0x000fe400078e0077 */
[----:B------:R-:W-:-:S02]  /*90e0*/  IMAD.MOV.U32 R86, RZ, RZ, R144 ;  /* 0x000000ffff567224 */ /* 0x000fc400078e0090 */
[----:B------:R-:W-:Y:S02]  /*90f0*/  IMAD.MOV.U32 R87, RZ, RZ, R145 ;  /* 0x000000ffff577224 */ /* 0x000fe400078e0091 */
[----:B--2---:R-:W-:Y:S02]  /*9100*/  IMAD.MOV.U32 R144, RZ, RZ, R208 ;  /* 0x000000ffff907224 */ /* 0x004fe400078e00d0 */
[----:B---3--:R-:W-:Y:S01]  /*9110*/  IMAD.MOV.U32 R145, RZ, RZ, R209 ;  /* 0x000000ffff917224 */ /* 0x008fe200078e00d1 */
[----:B------:R-:W2:Y:S01]  /*9120*/  LDL.LU R208, [R1+0x338] ;  /* 0x0003380001d07983 */ /* 0x000ea20000300800 */
[----:B------:R-:W-:-:S03]  /*9130*/  WARPGROUP.ARRIVE ;  /* 0x00000000000079c5 */ /* 0x000fc60000000000 */
[----:B------:R-:W3:Y:S03]  /*9140*/  LDL.LU R209, [R1+0x33c] ;  /* 0x00033c0001d17983 */ /* 0x000ee60000300800 */
[----:B------:R-:W-:Y:S01]  /*9150*/  QGMMA.64x16x32.F32.E4M3.E4M3 R80, gdesc[UR20], R80, gsb0 ;  /* 0x00200000145079f3 */ /* 0x000fe20008000850 */
[----:B------:R-:W-:Y:S02]  /*9160*/  IMAD.MOV.U32 R114, RZ, RZ, R146 ;  /* 0x000000ffff727224 */ /* 0x000fe400078e0092 */
[----:B------:R-:W-:Y:S02]  /*9170*/  IMAD.MOV.U32 R115, RZ, RZ, R147 ;  /* 0x000000ffff737224 */ /* 0x000fe400078e0093 */
[----:B----4-:R-:W-:Y:S02]  /*9180*/  IMAD.MOV.U32 R146, RZ, RZ, R210 ;  /* 0x000000ffff927224 */ /* 0x010fe400078e00d2 */
[----:B------:R-:W-:Y:S01]  /*9190*/  IMAD.MOV.U32 R116, RZ, RZ, R148 ;  /* 0x000000ffff747224 */ /* 0x000fe200078e0094 */
[----:B------:R-:W4:Y:S01]  /*91a0*/  LDL.LU R210, [R1+0x2a0] ;  /* 0x0002a00001d27983 */ /* 0x000f220000300800 */
[----:B------:R-:W-:-:S02]  /*91b0*/  IMAD.MOV.U32 R147, RZ, RZ, R211 ;  /* 0x000000ffff937224 */ /* 0x000fc400078e00d3 */
[----:B------:R-:W-:Y:S01]  /*91c0*/  IMAD.MOV.U32 R117, RZ, RZ, R149 ;  /* 0x000000ffff757224 */ /* 0x000fe200078e0095 */
[----:B------:R-:W4:Y:S01]  /*91d0*/  LDL.LU R211, [R1+0x2a4] ;  /* 0x0002a40001d37983 */ /* 0x000f220000300800 */
[----:B------:R-:W-:Y:S02]  /*91e0*/  IMAD.MOV.U32 R148, RZ, RZ, R212 ;  /* 0x000000ffff947224 */ /* 0x000fe400078e00d4 */
[----:B------:R-:W-:Y:S01]  /*91f0*/  IMAD.MOV.U32 R118, RZ, RZ, R150 ;  /* 0x000000ffff767224 */ /* 0x000fe200078e0096 */
[----:B------:R-:W4:Y:S01]  /*9200*/  LDL.LU R212, [R1+0x2a8] ;  /* 0x0002a80001d47983 */ /* 0x000f220000300800 */
[----:B------:R-:W-:Y:S02]  /*9210*/  IMAD.MOV.U32 R149, RZ, RZ, R213 ;  /* 0x000000ffff957224 */ /* 0x000fe400078e00d5 */
[----:B------:R-:W-:Y:S01]  /*9220*/  IMAD.MOV.U32 R119, RZ, RZ, R151 ;  /* 0x000000ffff777224 */ /* 0x000fe200078e0097 */
[----:B------:R-:W4:Y:S01]  /*9230*/  LDL.LU R213, [R1+0x2ac] ;  /* 0x0002ac0001d57983 */ /* 0x000f220000300800 */
[----:B------:R-:W-:-:S02]  /*9240*/  IMAD.MOV.U32 R150, RZ, RZ, R214 ;  /* 0x000000ffff967224 */ /* 0x000fc400078e00d6 */
[----:B------:R-:W-:Y:S01]  /*9250*/  IMAD.MOV.U32 R151, RZ, RZ, R215 ;  /* 0x000000ffff977224 */ /* 0x000fe200078e00d7 */
[----:B------:R-:W4:Y:S04]  /*9260*/  LDL.LU R214, [R1+0x2b0] ;  /* 0x0002b00001d67983 */ /* 0x000f280000300800 */
[----:B------:R-:W4:Y:S01]  /*9270*/  LDL.LU R215, [R1+0x2b4] ;  /* 0x0002b40001d77983 */ /* 0x000f220000300800 */
[----:B------:R-:W-:-:S03]  /*9280*/  WARPGROUP.DEPBAR.LE gsb0, 0x0 ;  /* 0x00008000000079c5 */ /* 0x000fc60000010000 */
[----:B------:R0:W-:Y:S04]  /*9290*/  STL.64 [R1+0x3a0], R80 ;  /* 0x0003a05001007387 */ /* 0x0001e80000100a00 */
[----:B------:R1:W-:Y:S04]  /*92a0*/  STL.64 [R1+0x3a8], R82 ;  /* 0x0003a85201007387 */ /* 0x0003e80000100a00 */
[----:B------:R1:W-:Y:S04]  /*92b0*/  STL.64 [R1+0x3b0], R84 ;  /* 0x0003b05401007387 */ /* 0x0003e80000100a00 */
[----:B------:R1:W-:Y:S04]  /*92c0*/  STL.64 [R1+0x3b8], R86 ;  /* 0x0003b85601007387 */ /* 0x0003e80000100a00 */
[----:B------:R-:W4:Y:S04]  /*92d0*/  LDL.LU R54, [R1+0x2b8] ;  /* 0x0002b80001367983 */ /* 0x000f280000300800 */
[----:B------:R-:W4:Y:S01]  /*92e0*/  LDL.LU R55, [R1+0x2bc] ;  /* 0x0002bc0001377983 */ /* 0x000f220000300800 */
[----:B0-----:R-:W-:-:S03]  /*92f0*/  IMAD.MOV.U32 R80, RZ, RZ, R114 ;  /* 0x000000ffff507224 */ /* 0x001fc600078e0072 */
[----:B------:R-:W4:Y:S01]  /*9300*/  LDL.LU R112, [R1+0x1a0] ;  /* 0x0001a00001707983 */ /* 0x000f220000300800 */
[----:B------:R-:W-:-:S03]  /*9310*/  IMAD.MOV.U32 R81, RZ, RZ, R115 ;  /* 0x000000ffff517224 */ /* 0x000fc600078e0073 */
[----:B------:R-:W4:Y:S01]  /*9320*/  LDL.LU R113, [R1+0x1a4] ;  /* 0x0001a40001717983 */ /* 0x000f220000300800 */
[----:B-1----:R-:W-:-:S03]  /*9330*/  IMAD.MOV.U32 R82, RZ, RZ, R116 ;  /* 0x000000ffff527224 */ /* 0x002fc600078e0074 */
[----:B------:R-:W4:Y:S01]  /*9340*/  LDL.LU R114, [R1+0x1a8] ;  /* 0x0001a80001727983 */ /* 0x000f220000300800 */
[----:B------:R-:W-:-:S03]  /*9350*/  IMAD.MOV.U32 R83, RZ, RZ, R117 ;  /* 0x000000ffff537224 */ /* 0x000fc600078e0075 */
[----:B------:R-:W4:Y:S01]  /*9360*/  LDL.LU R115, [R1+0x1ac] ;  /* 0x0001ac0001737983 */ /* 0x000f220000300800 */
[----:B------:R-:W-:-:S03]  /*9370*/  IMAD.MOV.U32 R84, RZ, RZ, R118 ;  /* 0x000000ffff547224 */ /* 0x000fc600078e0076 */
[----:B------:R-:W4:Y:S01]  /*9380*/  LDL.LU R116, [R1+0x1b0] ;  /* 0x0001b00001747983 */ /* 0x000f220000300800 */
[----:B------:R-:W-:-:S03]  /*9390*/  IMAD.MOV.U32 R85, RZ, RZ, R119 ;  /* 0x000000ffff557224 */ /* 0x000fc600078e0077 */
[----:B------:R-:W4:Y:S04]  /*93a0*/  LDL.LU R117, [R1+0x1b4] ;  /* 0x0001b40001757983 */ /* 0x000f280000300800 */
[----:B------:R-:W4:Y:S04]  /*93b0*/  LDL.LU R118, [R1+0x1b8] ;  /* 0x0001b80001767983 */ /* 0x000f280000300800 */
[----:B------:R-:W4:Y:S01]  /*93c0*/  LDL.LU R119, [R1+0x1bc] ;  /* 0x0001bc0001777983 */ /* 0x000f220000300800 */
[----:B------:R-:W-:Y:S02]  /*93d0*/  IMAD.MOV.U32 R86, RZ, RZ, R144 ;  /* 0x000000ffff567224 */ /* 0x000fe400078e0090 */
[----:B------:R-:W-:Y:S01]  /*93e0*/  IMAD.MOV.U32 R87, RZ, RZ, R145 ;  /* 0x000000ffff577224 */ /* 0x000fe200078e0091 */
[----:B------:R-:W4:Y:S01]  /*93f0*/  LDL.LU R144, [R1+0x120] ;  /* 0x0001200001907983 */ /* 0x000f220000300800 */
[----:B------:R-:W-:-:S02]  /*9400*/  IMAD.MOV.U32 R40, RZ, RZ, R146 ;  /* 0x000000ffff287224 */ /* 0x000fc400078e0092 */
[----:B------:R-:W-:Y:S01]  /*9410*/  IMAD.MOV.U32 R41, RZ, RZ, R147 ;  /* 0x000000ffff297224 */ /* 0x000fe200078e0093 */
[----:B------:R-:W4:Y:S01]  /*9420*/  LDL.LU R145, [R1+0x124] ;  /* 0x0001240001917983 */ /* 0x000f220000300800 */
[----:B------:R-:W-:-:S03]  /*9430*/  IMAD.MOV.U32 R42, RZ, RZ, R148 ;  /* 0x000000ffff2a7224 */ /* 0x000fc600078e0094 */
        /* <DEDUP_REMOVED lines=9> */
[----:B------:R-:W-:Y:S01]  /*94d0*/  UIADD3 UR26, UR12, 0x82, URZ ;  /* 0x000000820c1a7890 */ /* 0x000fe2000fffe03f */
[----:B------:R-:W-:Y:S01]  /*94e0*/  UMOV UR24, UR4 ;  /* 0x0000000400187c82 */ /* 0x000fe20008000000 */
[----:B------:R-:W-:Y:S01]  /*94f0*/  UMOV UR25, UR5 ;  /* 0x0000000500197c82 */ /* 0x000fe20008000000 */
[----:B------:R-:W-:Y:S01]  /*9500*/  UMOV UR27, 0x80000020 ;  /* 0x80000020001b7882 */ /* 0x000fe20000000000 */
[----:B------:R-:W-:Y:S01]  /*9510*/  UIADD3 UR8, UR12, 0xc2, URZ ;  /* 0x000000c20c087890 */ /* 0x000fe2000fffe03f */
[----:B------:R-:W-:Y:S01]  /*9520*/  UMOV UR16, UR4 ;  /* 0x0000000400107c82 */ /* 0x000fe20008000000 */
[----:B------:R-:W-:Y:S01]  /*9530*/  UMOV UR17, UR5 ;  /* 0x0000000500117c82 */ /* 0x000fe20008000000 */
[----:B------:R-:W-:-:S04]  /*9540*/  UMOV UR19, 0x80000020 ;  /* 0x8000002000137882 */ /* 0x000fc80000000000 */
[----:B------:R-:W-:Y:S01]  /*9550*/  UMOV UR18, UR8 ;  /* 0x0000000800127c82 */ /* 0x000fe20008000000 */
[----:B------:R-:W-:Y:S01]  /*9560*/  UIADD3 UR58, UR12, 0x102, URZ ;  /* 0x000001020c3a7890 */ /* 0x000fe2000fffe03f */
[----:B------:R-:W-:Y:S01]  /*9570*/  UMOV UR56, UR4 ;  /* 0x0000000400387c82 */ /* 0x000fe20008000000 */
[----:B------:R-:W-:Y:S01]  /*9580*/  UMOV UR57, UR5 ;  /* 0x0000000500397c82 */ /* 0x000fe20008000000 */
[----:B------:R-:W-:Y:S01]  /*9590*/  UMOV UR59, 0x80000020 ;  /* 0x80000020003b7882 */ /* 0x000fe20000000000 */
[----:B--2---:R-:W-:Y:S02]  /*95a0*/  IMAD.MOV.U32 R46, RZ, RZ, R208 ;  /* 0x000000ffff2e7224 */ /* 0x004fe400078e00d0 */
[----:B------:R-:W2:Y:S01]  /*95b0*/  LDL.LU R208, [R1+0x20] ;  /* 0x0000200001d07983 */ /* 0x000ea20000300800 */
[----:B---3--:R-:W-:-:S03]  /*95c0*/  IMAD.MOV.U32 R47, RZ, RZ, R209 ;  /* 0x000000ffff2f7224 */ /* 0x008fc600078e00d1 */
[----:B------:R-:W2:Y:S03]  /*95d0*/  LDL.LU R209, [R1+0x24] ;  /* 0x0000240001d17983 */ /* 0x000ea60000300800 */
[----:B------:R-:W-:-:S06]  /*95e0*/  WARPGROUP.ARRIVE ;  /* 0x00000000000079c5 */ /* 0x000fcc0000000000 */
[----:B------:R-:W-:Y:S01]  /*95f0*/  QGMMA.64x16x32.F32.E4M3.E4M3 R40, gdesc[UR24], R40, gsb0 ;  /* 0x00200000182879f3 */ /* 0x000fe20008000828 */
[----:B----4-:R-:W-:Y:S02]  /*9600*/  IMAD.MOV.U32 R48, RZ, RZ, R210 ;  /* 0x000000ffff307224 */ /* 0x010fe400078e00d2 */
[----:B------:R-:W-:Y:S01]  /*9610*/  IMAD.MOV.U32 R49, RZ, RZ, R211 ;  /* 0x000000ffff317224 */ /* 0x000fe200078e00d3 */
[----:B------:R-:W2:Y:S01]  /*9620*/  LDL.LU R210, [R1+0x28] ;  /* 0x0000280001d27983 */ /* 0x000ea20000300800 */
[----:B------:R-:W-:-:S03]  /*9630*/  IMAD.MOV.U32 R50, RZ, RZ, R212 ;  /* 0x000000ffff327224 */ /* 0x000fc600078e00d4 */
[----:B------:R-:W2:Y:S01]  /*9640*/  LDL.LU R211, [R1+0x2c] ;  /* 0x00002c0001d37983 */ /* 0x000ea20000300800 */
[----:B------:R-:W-:Y:S02]  /*9650*/  IMAD.MOV.U32 R51, RZ, RZ, R213 ;  /* 0x000000ffff337224 */ /* 0x000fe400078e00d5 */
[----:B------:R-:W-:Y:S02]  /*9660*/  IMAD.MOV.U32 R52, RZ, RZ, R214 ;  /* 0x000000ffff347224 */ /* 0x000fe400078e00d6 */
[----:B------:R-:W-:Y:S01]  /*9670*/  IMAD.MOV.U32 R53, RZ, RZ, R215 ;  /* 0x000000ffff357224 */ /* 0x000fe200078e00d7 */
[----:B------:R-:W-:-:S05]  /*9680*/  WARPGROUP.DEPBAR.LE gsb0, 0x0 ;  /* 0x00008000000079c5 */ /* 0x000fca0000010000 */
[----:B------:R-:W-:-:S06]  /*9690*/  WARPGROUP.ARRIVE ;  /* 0x00000000000079c5 */ /* 0x000fcc0000000000 */
[----:B------:R-:W-:Y:S03]  /*96a0*/  QGMMA.64x16x32.F32.E4M3.E4M3 R48, gdesc[UR16], R48, gsb0 ;  /* 0x00200000103079f3 */ /* 0x000fe60008000830 */
[----:B------:R-:W-:Y:S02]  /*96b0*/  WARPGROUP.DEPBAR.LE gsb0, 0x0 ;  /* 0x00008000000079c5 */ /* 0x000fe40000010000 */
[----:B------:R-:W-:-:S06]  /*96c0*/  WARPGROUP.ARRIVE ;  /* 0x00000000000079c5 */ /* 0x000fcc0000000000 */
[----:B------:R-:W-:Y:S01]  /*96d0*/  QGMMA.64x16x32.F32.E4M3.E4M3 R80, gdesc[UR56], R80, gsb0 ;  /* 0x00200000385079f3 */ /* 0x000fe20008000850 */
[----:B------:R-:W-:Y:S01]  /*96e0*/  UIADD3 UR54, UR12, 0x142, URZ ;  /* 0x000001420c367890 */ /* 0x000fe2000fffe03f */
[----:B------:R-:W-:Y:S01]  /*96f0*/  UMOV UR52, UR4 ;  /* 0x0000000400347c82 */ /* 0x000fe20008000000 */
[----:B------:R-:W-:Y:S01]  /*9700*/  UMOV UR53, UR5 ;  /* 0x0000000500357c82 */ /* 0x000fe20008000000 */
[----:B------:R-:W-:Y:S01]  /*9710*/  UMOV UR55, 0x80000020 ;  /* 0x8000002000377882 */ /* 0x000fe20000000000 */
        /* <DEDUP_REMOVED lines=17> */
[----:B------:R-:W-:Y:S02]  /*9830*/  IMAD.MOV.U32 R212, RZ, RZ, R11 ;  /* 0x000000ffffd47224 */ /* 0x000fe400078e000b */
[----:B------:R-:W-:Y:S02]  /*9840*/  IMAD.MOV.U32 R213, RZ, RZ, R10 ;  /* 0x000000ffffd57224 */ /* 0x000fe400078e000a */
[----:B------:R-:W-:Y:S02]  /*9850*/  IMAD.MOV.U32 R214, RZ, RZ, R9 ;  /* 0x000000ffffd67224 */ /* 0x000fe400078e0009 */
[----:B------:R-:W-:Y:S01]  /*9860*/  IMAD.MOV.U32 R215, RZ, RZ, R5 ;  /* 0x000000ffffd77224 */ /* 0x000fe200078e0005 */
[----:B------:R-:W-:Y:S01]  /*9870*/  UIADD3 UR42, UR12, 0x202, URZ ;  /* 0x000002020c2a7890 */ /* 0x000fe2000fffe03f */
[----:B------:R-:W-:Y:S01]  /*9880*/  UMOV UR40, UR4 ;  /* 0x0000000400287c82 */ /* 0x000fe20008000000 */
[----:B------:R-:W-:Y:S01]  /*9890*/  UMOV UR41, UR5 ;  /* 0x0000000500297c82 */ /* 0x000fe20008000000 */
[----:B------:R-:W-:Y:S01]  /*98a0*/  UMOV UR43, 0x80000020 ;  /* 0x80000020002b7882 */ /* 0x000fe20000000000 */
[----:B------:R-:W-:Y:S04]  /*98b0*/  STL.64 [R1+0x320], R40 ;  /* 0x0003202801007387 */ /* 0x000fe80000100a00 */
[----:B------:R-:W-:Y:S04]  /*98c0*/  STL.64 [R1+0x328], R42 ;  /* 0x0003282a01007387 */ /* 0x000fe80000100a00 */
[----:B------:R-:W-:Y:S04]  /*98d0*/  STL.64 [R1+0x330], R44 ;  /* 0x0003302c01007387 */ /* 0x000fe80000100a00 */
[----:B------:R0:W-:Y:S04]  /*98e0*/  STL.64 [R1+0x338], R46 ;  /* 0x0003382e01007387 */ /* 0x0001e80000100a00 */
[----:B0-----:R-:W3:Y:S04]  /*98f0*/  LDL.LU.64 R46, [R1+0xe28] ;  /* 0x000e2800012e7983 */ /* 0x001ee80000300a00 */
[----:B------:R-:W3:Y:S04]  /*9900*/  LDL.LU.64 R44, [R1+0xe20] ;  /* 0x000e2000012c7983 */ /* 0x000ee80000300a00 */
[----:B------:R-:W3:Y:S04]  /*9910*/  LDL.LU.64 R42, [R1+0xe18] ;  /* 0x000e1800012a7983 */ /* 0x000ee80000300a00 */
[----:B------:R-:W3:Y:S01]  /*9920*/  LDL.LU.64 R40, [R1+0xe10] ;  /* 0x000e100001287983 */ /* 0x000ee20000300a00 */
[----:B------:R-:W-:-:S02]  /*9930*/  WARPGROUP.DEPBAR.LE gsb0, 0x0 ;  /* 0x00008000000079c5 */ /* 0x000fc40000010000 */
[----:B--2---:R-:W-:-:S06]  /*9940*/  WARPGROUP.ARRIVE ;  /* 0x00000000000079c5 */ /* 0x004fcc0000000000 */
[----:B------:R-:W-:Y:S01]  /*9950*/  QGMMA.64x16x32.F32.E4M3.E4M3 R208, gdesc[UR40], R208, gsb0 ;  /* 0x0020000028d079f3 */ /* 0x000fe200080008d0 */
[----:B------:R-:W-:Y:S04]  /*9960*/  STL.64 [R1+0x2a0], R48 ;  /* 0x0002a03001007387 */ /* 0x000fe80000100a00 */
[----:B------:R-:W-:Y:S04]  /*9970*/  STL.64 [R1+0x2a8], R50 ;  /* 0x0002a83201007387 */ /* 0x000fe80000100a00 */
[----:B------:R-:W-:Y:S04]  /*9980*/  STL.64 [R1+0x2b0], R52 ;  /* 0x0002b03401007387 */ /* 0x000fe80000100a00 */
[----:B------:R0:W-:Y:S04]  /*9990*/  STL.64 [R1+0x2b8], R54 ;  /* 0x0002b83601007387 */ /* 0x0001e80000100a00 */
[----:B0-----:R-:W2:Y:S04]  /*99a0*/  LDL.LU.64 R54, [R1+0xe08] ;  /* 0x000e080001367983 */ /* 0x001ea80000300a00 */
[----:B------:R-:W2:Y:S04]  /*99b0*/  LDL.LU.64 R52, [R1+0xe00] ;  /* 0x000e000001347983 */ /* 0x000ea80000300a00 */
[----:B------:R-:W2:Y:S04]  /*99c0*/  LDL.LU.64 R50, [R1+0xdf8] ;  /* 0x000df80001327983 */ /* 0x000ea80000300a00 */
[----:B------:R-:W2:Y:S04]  /*99d0*/  LDL.LU.64 R48, [R1+0xdf0] ;  /* 0x000df00001307983 */ /* 0x000ea80000300a00 */
[----:B------:R-:W-:Y:S04]  /*99e0*/  STL.64 [R1+0x220], R80 ;  /* 0x0002205001007387 */ /* 0x000fe80000100a00 */
[----:B------:R-:W-:Y:S04]  /*99f0*/  STL.64 [R1+0x228], R82 ;  /* 0x0002285201007387 */ /* 0x000fe80000100a00 */
[----:B------:R-:W-:Y:S04]  /*9a00*/  STL.64 [R1+0x230], R84 ;  /* 0x0002305401007387 */ /* 0x000fe80000100a00 */
[----:B------:R0:W-:Y:S04]  /*9a10*/  STL.64 [R1+0x238], R86 ;  /* 0x0002385601007387 */ /* 0x0001e80000100a00 */
[----:B0-----:R-:W4:Y:S04]  /*9a20*/  LDL.LU.64 R86, [R1+0xde8] ;  /* 0x000de80001567983 */ /* 0x001f280000300a00 */
[----:B------:R-:W4:Y:S04]  /*9a30*/  LDL.LU.64 R84, [R1+0xde0] ;  /* 0x000de00001547983 */ /* 0x000f280000300a00 */
[----:B------:R-:W4:Y:S04]  /*9a40*/  LDL.LU.64 R82, [R1+0xdd8] ;  /* 0x000dd80001527983 */ /* 0x000f280000300a00 */
[----:B------:R-:W4:Y:S04]  /*9a50*/  LDL.LU.64 R80, [R1+0xdd0] ;  /* 0x000dd00001507983 */ /* 0x000f280000300a00 */
[----:B------:R-:W-:Y:S04]  /*9a60*/  STL.64 [R1+0x1a0], R112 ;  /* 0x0001a07001007387 */ /* 0x000fe80000100a00 */
[----:B------:R-:W-:Y:S04]  /*9a70*/  STL.64 [R1+0x1a8], R114 ;  /* 0x0001a87201007387 */ /* 0x000fe80000100a00 */
[----:B------:R-:W-:Y:S04]  /*9a80*/  STL.64 [R1+0x1b0], R116 ;  /* 0x0001b07401007387 */ /* 0x000fe80000100a00 */
[----:B------:R0:W-:Y:S04]  /*9a90*/  STL.64 [R1+0x1b8], R118 ;  /* 0x0001b87601007387 */ /* 0x0001e80000100a00 */
[----:B0-----:R-:W3:Y:S04]  /*9aa0*/  LDL.LU.64 R118, [R1+0xdc8] ;  /* 0x000dc80001767983 */ /* 0x001ee80000300a00 */
[----:B------:R-:W3:Y:S04]  /*9ab0*/  LDL.LU.64 R116, [R1+0xdc0] ;  /* 0x000dc00001747983 */ /* 0x000ee80000300a00 */
[----:B------:R-:W3:Y:S04]  /*9ac0*/  LDL.LU.64 R114, [R1+0xdb8] ;  /* 0x000db80001727983 */ /* 0x000ee80000300a00 */
[----:B------:R-:W3:Y:S04]  /*9ad0*/  LDL.LU.64 R112, [R1+0xdb0] ;  /* 0x000db00001707983 */ /* 0x000ee80000300a00 */
        /* <DEDUP_REMOVED lines=11> */
[----:B------:R0:W-:Y:S01]  /*9b90*/  STL.64 [R1+0xb8], R182 ;  /* 0x0000b8b601007387 */ /* 0x0001e20000100a00 */
[----:B------:R-:W-:-:S03]  /*9ba0*/  WARPGROUP.DEPBAR.LE gsb0, 0x0 ;  /* 0x00008000000079c5 */ /* 0x000fc60000010000 */
        /* <DEDUP_REMOVED lines=12> */
[----:B------:R-:W-:Y:S01]  /*9c70*/  UIADD3 UR38, UR12, 0x242, URZ ;  /* 0x000002420c267890 */ /* 0x000fe2000fffe03f */
[----:B------:R-:W-:Y:S01]  /*9c80*/  UMOV UR36, UR4 ;  /* 0x0000000400247c82 */ /* 0x000fe20008000000 */
[----:B------:R-:W-:Y:S01]  /*9c90*/  UMOV UR37, UR5 ;  /* 0x0000000500257c82 */ /* 0x000fe20008000000 */
[----:B------:R-:W-:Y:S01]  /*9ca0*/  UMOV UR39, 0x80000020 ;  /* 0x8000002000277882 */ /* 0x000fe20000000000 */
        /* <DEDUP_REMOVED lines=8> */
[----:B------:R-:W-:-:S02]  /*9d30*/  UMOV UR10, UR22 ;  /* 0x00000016000a7c82 */ /* 0x000fc40008000000 */
[----:B------:R-:W-:Y:S01]  /*9d40*/  UMOV UR56, UR10 ;  /* 0x0000000a00387c82 */ /* 0x000fe20008000000 */
[----:B------:R-:W-:Y:S01]  /*9d50*/  UIADD3 UR10, UR12, 0x302, URZ ;  /* 0x000003020c0a7890 */ /* 0x000fe2000fffe03f */
        /* <DEDUP_REMOVED lines=8> */
[----:B------:R-:W-:Y:S01]  /*9de0*/  UMOV UR11, 0x80000020 ;  /* 0x80000020000b7882 */ /* 0x000fe20000000000 */
[----:B------:R-:W-:Y:S01]  /*9df0*/  UMOV UR53, UR14 ;  /* 0x0000000e00357c82 */ /* 0x000fe20008000000 */
[----:B------:R-:W-:-:S02]  /*9e00*/  UIADD3 UR14, UR12, 0x342, URZ ;  /* 0x000003420c0e7890 */ /* 0x000fc4000fffe03f */
[----:B------:R-:W-:Y:S01]  /*9e10*/  UIADD3 UR18, UR12, 0x382, URZ ;  /* 0x000003820c127890 */ /* 0x000fe2000fffe03f */
[----:B------:R-:W-:Y:S02]  /*9e20*/  UMOV UR13, UR5 ;  /* 0x00000005000d7c82 */ /* 0x000fe40008000000 */
[----:B------:R-:W-:Y:S01]  /*9e30*/  UMOV UR12, UR4 ;  /* 0x00000004000c7c82 */ /* 0x000fe20008000000 */
[----:B------:R-:W-:Y:S01]  /*9e40*/  UMOV UR15, 0x80000020 ;  /* 0x80000020000f7882 */ /* 0x000fe20000000000 */
[----:B---3--:R-:W-:-:S06]  /*9e50*/  WARPGROUP.ARRIVE ;  /* 0x00000000000079c5 */ /* 0x008fcc0000000000 */
[----:B------:R-:W-:Y:S03]  /*9e60*/  QGMMA.64x16x32.F32.E4M3.E4M3 R208, gdesc[UR36], R208, gsb0 ;  /* 0x0020000024d079f3 */ /* 0x000fe600080008d0 */
[----:B------:R-:W-:Y:S02]  /*9e70*/  WARPGROUP.DEPBAR.LE gsb0, 0x0 ;  /* 0x00008000000079c5 */ /* 0x000fe40000010000 */
[----:B----4-:R-:W-:-:S06]  /*9e80*/  WARPGROUP.ARRIVE ;  /* 0x00000000000079c5 */ /* 0x010fcc0000000000 */
[----:B------:R-:W-:Y:S03]  /*9e90*/  QGMMA.64x16x32.F32.E4M3.E4M3 R176, gdesc[UR32], R176, gsb0 ;  /* 0x0020000020b079f3 */ /* 0x000fe600080008b0 */
[----:B------:R-:W-:Y:S02]  /*9ea0*/  WARPGROUP.DEPBAR.LE gsb0, 0x0 ;  /* 0x00008000000079c5 */ /* 0x000fe40000010000 */
[----:B--2---:R-:W-:-:S06]  /*9eb0*/  WARPGROUP.ARRIVE ;  /* 0x00000000000079c5 */ /* 0x004fcc0000000000 */
[----:B------:R-:W-:Y:S03]  /*9ec0*/  QGMMA.64x16x32.F32.E4M3.E4M3 R144, gdesc[UR28], R144, gsb0 ;  /* 0x002000001c9079f3 */ /* 0x000fe60008000890 */
[----:B------:R-:W-:Y:S02]  /*9ed0*/  WARPGROUP.DEPBAR.LE gsb0, 0x0 ;  /* 0x00008000000079c5 */ /* 0x000fe40000010000 */
[----:B------:R-:W-:-:S06]  /*9ee0*/  WARPGROUP.ARRIVE ;  /* 0x00000000000079c5 */ /* 0x000fcc0000000000 */
[----:B------:R-:W-:Y:S03]  /*9ef0*/  QGMMA.64x16x32.F32.E4M3.E4M3 R112, gdesc[UR8], R112, gsb0 ;  /* 0x00200000087079f3 */ /* 0x000fe60008000870 */
[----:B------:R-:W-:Y:S02]  /*9f00*/  WARPGROUP.DEPBAR.LE gsb0, 0x0 ;  /* 0x00008000000079c5 */ /* 0x000fe40000010000 */
[----:B------:R-:W-:-:S06]  /*9f10*/  WARPGROUP.ARRIVE ;  /* 0x00000000000079c5 */ /* 0x000fcc0000000000 */
[----:B------:R-:W-:Y:S01]  /*9f20*/  QGMMA.64x16x32.F32.E4M3.E4M3 R80, gdesc[UR12], R80, gsb0 ;  /* 0x002000000c5079f3 */ /* 0x000fe20008000850 */
        /* <DEDUP_REMOVED lines=10> */
[----:B------:R-:W-:Y:S04]  /*9fd0*/  STL.64 [R1+0xbd0], R214 ;  /* 0x000bd0d601007387 */ /* 0x000fe80000100a00 */
[----:B------:R-:W-:Y:S04]  /*9fe0*/  STL.64 [R1+0xbc8], R212 ;  /* 0x000bc8d401007387 */ /* 0x000fe80000100a00 */
[----:B------:R-:W-:Y:S04]  /*9ff0*/  STL.64 [R1+0xbc0], R210 ;  /* 0x000bc0d201007387 */ /* 0x000fe80000100a00 */
[----:B------:R0:W-:Y:S01]  /*a000*/  STL.64 [R1+0xbb8], R208 ;  /* 0x000bb8d001007387 */ /* 0x0001e20000100a00 */
[----:B------:R-:W-:-:S02]  /*a010*/  WARPGROUP.DEPBAR.LE gsb0, 0x0 ;  /* 0x00008000000079c5 */ /* 0x000fc40000010000 */
[----:B------:R-:W-:-:S06]  /*a020*/  WARPGROUP.ARRIVE ;  /* 0x00000000000079c5 */ /* 0x000fcc0000000000 */
[----:B------:R-:W-:Y:S01]  /*a030*/  QGMMA.64x16x32.F32.E4M3.E4M3 R40, gdesc[UR20], R40, gsb0 ;  /* 0x00200000142879f3 */ /* 0x000fe20008000828 */
[----:B------:R-:W-:Y:S04]  /*a040*/  STL.64 [R1+0xbf0], R182 ;  /* 0x000bf0b601007387 */ /* 0x000fe80000100a00 */
[----:B------:R-:W-:Y:S04]  /*a050*/  STL.64 [R1+0xbe8], R180 ;  /* 0x000be8b401007387 */ /* 0x000fe80000100a00 */
[----:B------:R-:W-:Y:S04]  /*a060*/  STL.64 [R1+0xbe0], R178 ;  /* 0x000be0b201007387 */ /* 0x000fe80000100a00 */
[----:B------:R1:W-:Y:S04]  /*a070*/  STL.64 [R1+0xbd8], R176 ;  /* 0x000bd8b001007387 */ /* 0x0003e80000100a00 */
[----:B------:R-:W-:Y:S04]  /*a080*/  STL.64 [R1+0xc10], R150 ;  /* 0x000c109601007387 */ /* 0x000fe80000100a00 */
[----:B------:R-:W-:Y:S04]  /*a090*/  STL.64 [R1+0xc08], R148 ;  /* 0x000c089401007387 */ /* 0x000fe80000100a00 */
[----:B------:R-:W-:Y:S04]  /*a0a0*/  STL.64 [R1+0xc00], R146 ;  /* 0x000c009201007387 */ /* 0x000fe80000100a00 */
[----:B------:R-:W-:Y:S04]  /*a0b0*/  STL.64 [R1+0xbf8], R144 ;  /* 0x000bf89001007387 */ /* 0x000fe80000100a00 */
        /* <DEDUP_REMOVED lines=12> */
[----:B------:R-:W-:Y:S04]  /*a180*/  STL [R1+0x568], RZ ;  /* 0x000568ff01007387 */ /* 0x000fe80000100800 */
[----:B0-----:R-:W4:Y:S04]  /*a190*/  LDL.LU.64 R208, [R1] ;  /* 0x0000000001d07983 */ /* 0x001f280000300a00 */
[----:B------:R-:W4:Y:S04]  /*a1a0*/  LDL.LU.64 R210, [R1+0x8] ;  /* 0x0000080001d27983 */ /* 0x000f280000300a00 */
[----:B------:R-:W4:Y:S04]  /*a1b0*/  LDL.LU.64 R212, [R1+0x10] ;  /* 0x0000100001d47983 */ /* 0x000f280000300a00 */
[----:B------:R-:W4:Y:S01]  /*a1c0*/  LDL.LU.64 R214, [R1+0x18] ;  /* 0x0000180001d67983 */ /* 0x000f220000300a00 */
[----:B------:R-:W-:-:S02]  /*a1d0*/  WARPGROUP.DEPBAR.LE gsb0, 0x0 ;  /* 0x00008000000079c5 */ /* 0x000fc40000010000 */
[----:B------:R-:W-:Y:S01]  /*a1e0*/  WARPGROUP.ARRIVE ;  /* 0x00000000000079c5 */ /* 0x000fe20000000000 */
[----:B------:R-:W-:Y:S01]  /*a1f0*/  UMOV UR12, UR20 ;  /* 0x00000014000c7c82 */ /* 0x000fe20008000000 */
[----:B------:R-:W-:-:S04]  /*a200*/  UMOV UR13, UR21 ;  /* 0x00000015000d7c82 */ /* 0x000fc80008000000 */
[----:B------:R-:W-:Y:S01]  /*a210*/  QGMMA.64x16x32.F32.E4M3.E4M3 R72, gdesc[UR12], R72, gsb0 ;  /* 0x002000000c4879f3 */ /* 0x000fe20008000848 */
[----:B------:R-:W-:Y:S01]  /*a220*/  UMOV UR8, UR20 ;  /* 0x0000001400087c82 */ /* 0x000fe20008000000 */
[----:B------:R-:W-:Y:S01]  /*a230*/  UMOV UR9, UR21 ;  /* 0x0000001500097c82 */ /* 0x000fe20008000000 */
[----:B------:R-:W-:Y:S02]  /*a240*/  WARPGROUP.DEPBAR.LE gsb0, 0x0 ;  /* 0x00008000000079c5 */ /* 0x000fe40000010000 */
[----:B------:R-:W-:-:S06]  /*a250*/  WARPGROUP.ARRIVE ;  /* 0x00000000000079c5 */ /* 0x000fcc0000000000 */
        /* <DEDUP_REMOVED lines=18> */
[----:B------:R-:W-:Y:S01]  /*a380*/  STL.64 [R1+0xc90], R46 ;  /* 0x000c902e01007387 */ /* 0x000fe20000100a00 */
[----:B------:R-:W-:Y:S02]  /*a390*/  WARPGROUP.DEPBAR.LE gsb0, 0x0 ;  /* 0x00008000000079c5 */ /* 0x000fe40000010000 */
[----:B----4-:R-:W-:-:S06]  /*a3a0*/  WARPGROUP.ARRIVE ;  /* 0x00000000000079c5 */ /* 0x010fcc0000000000 */
[----:B------:R-:W-:Y:S01]  /*a3b0*/  QGMMA.64x16x32.F32.E4M3.E4M3 R208, gdesc[UR20], R208, gsb0 ;  /* 0x0020000014d079f3 */ /* 0x000fe200080008d0 */
[----:B------:R-:W-:Y:S04]  /*a3c0*/  STL.64 [R1+0xc88], R44 ;  /* 0x000c882c01007387 */ /* 0x000fe80000100a00 */
[----:B------:R-:W-:Y:S04]  /*a3d0*/  STL.64 [R1+0xc80], R42 ;  /* 0x000c802a01007387 */ /* 0x000fe80000100a00 */
[----:B------:R-:W-:Y:S04]  /*a3e0*/  STL.64 [R1+0xc78], R40 ;  /* 0x000c782801007387 */ /* 0x000fe80000100a00 */
[----:B------:R-:W-:Y:S04]  /*a3f0*/  STL [R1+0x564], RZ ;  /* 0x000564ff01007387 */ /* 0x000fe80000100800 */
[----:B------:R-:W-:Y:S04]  /*a400*/  STL.64 [R1+0xcb0], R78 ;  /* 0x000cb04e01007387 */ /* 0x000fe80000100a00 */
[----:B------:R-:W-:Y:S04]  /*a410*/  STL.64 [R1+0xca8], R76 ;  /* 0x000ca84c01007387 */ /* 0x000fe80000100a00 */
[----:B------:R-:W-:Y:S04]  /*a420*/  STL.64 [R1+0xca0], R74 ;  /* 0x000ca04a01007387 */ /* 0x000fe80000100a00 */
[----:B------:R0:W-:Y:S04]  /*a430*/  STL.64 [R1+0xc98], R72 ;  /* 0x000c984801007387 */ /* 0x0001e80000100a00 */
[----:B------:R-:W-:Y:S04]  /*a440*/  STL [R1+0x560], RZ ;  /* 0x000560ff01007387 */ /* 0x000fe80000100800 */
[----:B------:R-:W-:Y:S04]  /*a450*/  STL [R1+0x55c], RZ ;  /* 0x00055cff01007387 */ /* 0x000fe80000100800 */
[----:B------:R-:W-:Y:S04]  /*a460*/  STL [R1+0x558], RZ ;  /* 0x000558ff01007387 */ /* 0x000fe80000100800 */
[----:B------:R-:W-:Y:S04]  /*a470*/  STL [R1+0x554], RZ ;  /* 0x000554ff01007387 */ /* 0x000fe80000100800 */
[----:B------:R-:W-:Y:S01]  /*a480*/  STL [R1+0x550], RZ ;  /* 0x000550ff01007387 */ /* 0x000fe20000100800 */
[----:B------:R-:W-:-:S03]  /*a490*/  WARPGROUP.DEPBAR.LE gsb0, 0x0 ;  /* 0x00008000000079c5 */ /* 0x000fc60000010000 */
[----:B------:R4:W-:Y:S04]  /*a4a0*/  STL.64 [R1], R208 ;  /* 0x000000d001007387 */ /* 0x0009e80000100a00 */
[----:B------:R4:W-:Y:S04]  /*a4b0*/  STL.64 [R1+0x8], R210 ;  /* 0x000008d201007387 */ /* 0x0009e80000100a00 */
[----:B------:R4:W-:Y:S04]  /*a4c0*/  STL.64 [R1+0x10], R212 ;  /* 0x000010d401007387 */ /* 0x0009e80000100a00 */
[----:B------:R4:W-:Y:S04]  /*a4d0*/  STL.64 [R1+0x18], R214 ;  /* 0x000018d601007387 */ /* 0x0009e80000100a00 */
[----:B-1----:R-:W4:Y:S04]  /*a4e0*/  LDL.LU R176, [R1+0x380] ;  /* 0x0003800001b07983 */ /* 0x002f280000300800 */
[----:B------:R-:W4:Y:S04]  /*a4f0*/  LDL.LU R177, [R1+0x384] ;  /* 0x0003840001b17983 */ /* 0x000f280000300800 */
[----:B------:R-:W4:Y:S04]  /*a500*/  LDL.LU R178, [R1+0x388] ;  /* 0x0003880001b27983 */ /* 0x000f280000300800 */
[----:B------:R-:W4:Y:S04]  /*a510*/  LDL.LU R179, [R1+0x38c] ;  /* 0x00038c0001b37983 */ /* 0x000f280000300800 */
[----:B------:R-:W4:Y:S04]  /*a520*/  LDL.LU R180, [R1+0x390] ;  /* 0x0003900001b47983 */ /* 0x000f280000300800 */
[----:B------:R-:W4:Y:S04]  /*a530*/  LDL.LU R181, [R1+0x394] ;  /* 0x0003940001b57983 */ /* 0x000f280000300800 */
[----:B------:R-:W4:Y:S04]  /*a540*/  LDL.LU R182, [R1+0x398] ;  /* 0x0003980001b67983 */ /* 0x000f280000300800 */
[----:B------:R-:W4:Y:S04]  /*a550*/  LDL.LU R183, [R1+0x39c] ;  /* 0x00039c0001b77983 */ /* 0x000f280000300800 */
[----:B--2---:R-:W2:Y:S04]  /*a560*/  LDL.LU R112, [R1+0x280] ;  /* 0x0002800001707983 */ /* 0x004ea80000300800 */
[----:B------:R-:W2:Y:S04]  /*a570*/  LDL.LU R113, [R1+0x284] ;  /* 0x0002840001717983 */ /* 0x000ea80000300800 */
[----:B------:R-:W2:Y:S04]  /*a580*/  LDL.LU R114, [R1+0x288] ;  /* 0x0002880001727983 */ /* 0x000ea80000300800 */
[----:B------:R-:W2:Y:S04]  /*a590*/  LDL.LU R115, [R1+0x28c] ;  /* 0x00028c0001737983 */ /* 0x000ea80000300800 */
[----:B------:R-:W2:Y:S04]  /*a5a0*/  LDL.LU R116, [R1+0x290] ;  /* 0x0002900001747983 */ /* 0x000ea80000300800 */
[----:B------:R-:W2:Y:S04]  /*a5b0*/  LDL.LU R117, [R1+0x294] ;  /* 0x0002940001757983 */ /* 0x000ea80000300800 */
[----:B------:R-:W2:Y:S04]  /*a5c0*/  LDL.LU R118, [R1+0x298] ;  /* 0x0002980001767983 */ /* 0x000ea80000300800 */
[----:B------:R-:W2:Y:S04]  /*a5d0*/  LDL.LU R119, [R1+0x29c] ;  /* 0x00029c0001777983 */ /* 0x000ea80000300800 */
[----:B---3--:R-:W3:Y:S04]  /*a5e0*/  LDL.LU R48, [R1+0x180] ;  /* 0x0001800001307983 */ /* 0x008ee80000300800 */
[----:B------:R-:W3:Y:S04]  /*a5f0*/  LDL.LU R49, [R1+0x184] ;  /* 0x0001840001317983 */ /* 0x000ee80000300800 */
[----:B------:R-:W3:Y:S04]  /*a600*/  LDL.LU R50, [R1+0x188] ;  /* 0x0001880001327983 */ /* 0x000ee80000300800 */
[----:B------:R-:W3:Y:S04]  /*a610*/  LDL.LU R51, [R1+0x18c] ;  /* 0x00018c0001337983 */ /* 0x000ee80000300800 */
[----:B------:R-:W3:Y:S04]  /*a620*/  LDL.LU R52, [R1+0x190] ;  /* 0x0001900001347983 */ /* 0x000ee80000300800 */
[----:B------:R-:W3:Y:S04]  /*a630*/  LDL.LU R53, [R1+0x194] ;  /* 0x0001940001357983 */ /* 0x000ee80000300800 */
[----:B------:R-:W3:Y:S04]  /*a640*/  LDL.LU R54, [R1+0x198] ;  /* 0x0001980001367983 */ /* 0x000ee80000300800 */
[----:B------:R-:W3:Y:S04]  /*a650*/  LDL.LU R55, [R1+0x19c] ;  /* 0x00019c0001377983 */ /* 0x000ee80000300800 */
[----:B0-----:R-:W2:Y:S04]  /*a660*/  LDL.LU R72, [R1+0x80] ;  /* 0x0000800001487983 */ /* 0x001ea80000300800 */
[----:B------:R-:W2:Y:S04]  /*a670*/  LDL.LU R73, [R1+0x84] ;  /* 0x0000840001497983 */ /* 0x000ea80000300800 */
[----:B------:R-:W2:Y:S04]  /*a680*/  LDL.LU R74, [R1+0x88] ;  /* 0x00008800014a7983 */ /* 0x000ea80000300800 */
[----:B------:R-:W2:Y:S04]  /*a690*/  LDL.LU R75, [R1+0x8c] ;  /* 0x00008c00014b7983 */ /* 0x000ea80000300800 */
[----:B------:R-:W2:Y:S04]  /*a6a0*/  LDL.LU R76, [R1+0x90] ;  /* 0x00009000014c7983 */ /* 0x000ea80000300800 */
[----:B------:R-:W2:Y:S04]  /*a6b0*/  LDL.LU R77, [R1+0x94] ;  /* 0x00009400014d7983 */ /* 0x000ea80000300800 */
[----:B------:R-:W2:Y:S04]  /*a6c0*/  LDL.LU R78, [R1+0x98] ;  /* 0x00009800014e7983 */ /* 0x000ea80000300800 */
[----:B------:R-:W2:Y:S04]  /*a6d0*/  LDL.LU R79, [R1+0x9c] ;  /* 0x00009c00014f7983 */ /* 0x000ea80000300800 */
[----:B------:R-:W3:Y:S04]  /*a6e0*/  LDL.LU R40, [R1+0x100] ;  /* 0x0001000001287983 */ /* 0x000ee80000300800 */
        /* <DEDUP_REMOVED lines=22> */
[----:B------:R-:W3:Y:S01]  /*a850*/  LDL.LU R151, [R1+0x31c] ;  /* 0x00031c0001977983 */ /* 0x000ee20000300800 */
[----:B------:R-:W-:Y:S01]  /*a860*/  UMOV UR22, UR46 ;  /* 0x0000002e00167c82 */ /* 0x000fe20008000000 */
[----:B------:R-:W-:-:S02]  /*a870*/  UMOV UR23, UR47 ;  /* 0x0000002f00177c82 */ /* 0x000fc40008000000 */
[----:B----4-:R-:W4:Y:S01]  /*a880*/  LDL.LU R208, [R1+0x400] ;  /* 0x0004000001d07983 */ /* 0x010f220000300800 */
        /* <DEDUP_REMOVED lines=9> */
[----:B------:R-:W4:Y:S04]  /*a920*/  LDL.LU R214, [R1+0x418] ;  /* 0x0004180001d67983 */ /* 0x000f280000300800 */
[----:B------:R-:W4:Y:S01]  /*a930*/  LDL.LU R215, [R1+0x41c] ;  /* 0x00041c0001d77983 */ /* 0x000f220000300800 */
[----:B--2---:R-:W-:-:S06]  /*a940*/  WARPGROUP.ARRIVE ;  /* 0x00000000000079c5 */ /* 0x004fcc0000000000 */
[----:B------:R-:W-:Y:S01]  /*a950*/  QGMMA.64x16x32.F32.E4M3.E4M3 R72, gdesc[UR20], R72, gsb0 ;  /* 0x00200000144879f3 */ /* 0x000fe20008000848 */
[----:B------:R-:W-:Y:S01]  /*a960*/  UMOV UR22, UR50 ;  /* 0x0000003200167c82 */ /* 0x000fe20008000000 */
[----:B------:R-:W-:Y:S01]  /*a970*/  UMOV UR23, UR51 ;  /* 0x0000003300177c82 */ /* 0x000fe20008000000 */
[----:B------:R-:W-:Y:S02]  /*a980*/  WARPGROUP.DEPBAR.LE gsb0, 0x0 ;  /* 0x00008000000079c5 */ /* 0x000fe40000010000 */
[----:B---3--:R-:W-:-:S06]  /*a990*/  WARPGROUP.ARRIVE ;  /* 0x00000000000079c5 */ /* 0x008fcc0000000000 */
        /* <DEDUP_REMOVED lines=28> */
[----:B------:R-:W-:Y:S04]  /*ab60*/  STL [R1+0x54c], RZ ;  /* 0x00054cff01007387 */ /* 0x000fe80000100800 */
[----:B------:R-:W-:Y:S04]  /*ab70*/  STL.64 [R1+0x80], R72 ;  /* 0x0000804801007387 */ /* 0x000fe80000100a00 */
[----:B------:R-:W-:Y:S04]  /*ab80*/  STL.64 [R1+0x88], R74 ;  /* 0x0000884a01007387 */ /* 0x000fe80000100a00 */
[----:B------:R-:W-:Y:S04]  /*ab90*/  STL.64 [R1+0x90], R76 ;  /* 0x0000904c01007387 */ /* 0x000fe80000100a00 */
[----:B------:R-:W-:Y:S04]  /*aba0*/  STL.64 [R1+0x98], R78 ;  /* 0x0000984e01007387 */ /* 0x000fe80000100a00 */
[----:B------:R-:W-:Y:S01]  /*abb0*/  STL [R1+0x548], RZ ;  /* 0x000548ff01007387 */ /* 0x000fe20000100800 */
[----:B------:R-:W-:-:S02]  /*abc0*/  WARPGROUP.DEPBAR.LE gsb0, 0x0 ;  /* 0x00008000000079c5 */ /* 0x000fc40000010000 */
[----:B----4-:R-:W-:-:S06]  /*abd0*/  WARPGROUP.ARRIVE ;  /* 0x00000000000079c5 */ /* 0x010fcc0000000000 */
[----:B------:R-:W-:Y:S01]  /*abe0*/  QGMMA.64x16x32.F32.E4M3.E4M3 R208, gdesc[UR20], R208, gsb0 ;  /* 0x0020000014d079f3 */ /* 0x000fe200080008d0 */
[----:B------:R-:W-:Y:S04]  /*abf0*/  STL.64 [R1+0x100], R40 ;  /* 0x0001002801007387 */ /* 0x000fe80000100a00 */
[----:B------:R-:W-:Y:S04]  /*ac00*/  STL.64 [R1+0x108], R42 ;  /* 0x0001082a01007387 */ /* 0x000fe80000100a00 */
[----:B------:R-:W-:Y:S04]  /*ac10*/  STL.64 [R1+0x110], R44 ;  /* 0x0001102c01007387 */ /* 0x000fe80000100a00 */
[----:B------:R-:W-:Y:S04]  /*ac20*/  STL.64 [R1+0x118], R46 ;  /* 0x0001182e01007387 */ /* 0x000fe80000100a00 */
[----:B------:R-:W-:Y:S04]  /*ac30*/  STL [R1+0x544], RZ ;  /* 0x000544ff01007387 */ /* 0x000fe80000100800 */
        /* <DEDUP_REMOVED lines=14> */
[----:B------:R-:W-:Y:S04]  /*ad20*/  STL.64 [R1+0x300], R144 ;  /* 0x0003009001007387 */ /* 0x000fe80000100a00 */
[----:B------:R-:W-:Y:S04]  /*ad30*/  STL.64 [R1+0x308], R146 ;  /* 0x0003089201007387 */ /* 0x000fe80000100a00 */
[----:B------:R-:W-:Y:S04]  /*ad40*/  STL.64 [R1+0x310], R148 ;  /* 0x0003109401007387 */ /* 0x000fe80000100a00 */
[----:B------:R-:W-:Y:S04]  /*ad50*/  STL.64 [R1+0x318], R150 ;  /* 0x0003189601007387 */ /* 0x000fe80000100a00 */
[----:B------:R-:W-:Y:S04]  /*ad60*/  STL [R1+0x538], RZ ;  /* 0x000538ff01007387 */ /* 0x000fe80000100800 */
[----:B------:R0:W-:Y:S04]  /*ad70*/  STL.64 [R1+0x380], R176 ;  /* 0x000380b001007387 */ /* 0x0001e80000100a00 */
[----:B------:R1:W-:Y:S04]  /*ad80*/  STL.64 [R1+0x388], R178 ;  /* 0x000388b201007387 */ /* 0x0003e80000100a00 */
[----:B------:R2:W-:Y:S04]  /*ad90*/  STL.64 [R1+0x390], R180 ;  /* 0x000390b401007387 */ /* 0x0005e80000100a00 */
[----:B------:R3:W-:Y:S01]  /*ada0*/  STL.64 [R1+0x398], R182 ;  /* 0x000398b601007387 */ /* 0x0007e20000100a00 */
[----:B------:R-:W-:-:S03]  /*adb0*/  WARPGROUP.DEPBAR.LE gsb0, 0x0 ;  /* 0x00008000000079c5 */ /* 0x000fc60000010000 */
[----:B------:R-:W-:Y:S04]  /*adc0*/  STL [R1+0x534], RZ ;  /* 0x000534ff01007387 */ /* 0x000fe80000100800 */
[----:B------:R-:W-:Y:S04]  /*add0*/  STL [R1+0x530], RZ ;  /* 0x000530ff01007387 */ /* 0x000fe80000100800 */
[----:B0-----:R-:W4:Y:S04]  /*ade0*/  LDL.LU R176, [R1+0xe0] ;  /* 0x0000e00001b07983 */ /* 0x001f280000300800 */
[----:B------:R0:W-:Y:S04]  /*adf0*/  STL.64 [R1+0x400], R208 ;  /* 0x000400d001007387 */ /* 0x0001e80000100a00 */
[----:B------:R0:W-:Y:S04]  /*ae00*/  STL.64 [R1+0x408], R210 ;  /* 0x000408d201007387 */ /* 0x0001e80000100a00 */
[----:B------:R0:W-:Y:S04]  /*ae10*/  STL.64 [R1+0x410], R212 ;  /* 0x000410d401007387 */ /* 0x0001e80000100a00 */
[----:B------:R0:W-:Y:S04]  /*ae20*/  STL.64 [R1+0x418], R214 ;  /* 0x000418d601007387 */ /* 0x0001e80000100a00 */
[----:B------:R-:W4:Y:S04]  /*ae30*/  LDL.LU R177, [R1+0xe4] ;  /* 0x0000e40001b17983 */ /* 0x000f280000300800 */
[----:B-1----:R-:W4:Y:S04]  /*ae40*/  LDL.LU R178, [R1+0xe8] ;  /* 0x0000e80001b27983 */ /* 0x002f280000300800 */
[----:B------:R-:W4:Y:S04]  /*ae50*/  LDL.LU R179, [R1+0xec] ;  /* 0x0000ec0001b37983 */ /* 0x000f280000300800 */
[----:B--2---:R-:W4:Y:S04]  /*ae60*/  LDL.LU R180, [R1+0xf0] ;  /* 0x0000f00001b47983 */ /* 0x004f280000300800 */
[----:B------:R-:W4:Y:S04]  /*ae70*/  LDL.LU R181, [R1+0xf4] ;  /* 0x0000f40001b57983 */ /* 0x000f280000300800 */
[----:B---3--:R-:W4:Y:S04]  /*ae80*/  LDL.LU R182, [R1+0xf8] ;  /* 0x0000f80001b67983 */ /* 0x008f280000300800 */
[----:B------:R-:W4:Y:S04]  /*ae90*/  LDL.LU R183, [R1+0xfc] ;  /* 0x0000fc0001b77983 */ /* 0x000f280000300800 */
[----:B------:R-:W2:Y:S04]  /*aea0*/  LDL.LU R112, [R1+0x1e0] ;  /* 0x0001e00001707983 */ /* 0x000ea80000300800 */
        /* <DEDUP_REMOVED lines=15> */
[----:B------:R-:W4:Y:S04]  /*afa0*/  LDL.LU R72, [R1+0x3e0] ;  /* 0x0003e00001487983 */ /* 0x000f280000300800 */
[----:B------:R-:W4:Y:S04]  /*afb0*/  LDL.LU R73, [R1+0x3e4] ;  /* 0x0003e40001497983 */ /* 0x000f280000300800 */
[----:B------:R-:W4:Y:S04]  /*afc0*/  LDL.LU R74, [R1+0x3e8] ;  /* 0x0003e800014a7983 */ /* 0x000f280000300800 */
[----:B------:R-:W4:Y:S04]  /*afd0*/  LDL.LU R75, [R1+0x3ec] ;  /* 0x0003ec00014b7983 */ /* 0x000f280000300800 */
[----:B------:R-:W4:Y:S04]  /*afe0*/  LDL.LU R76, [R1+0x3f0] ;  /* 0x0003f000014c7983 */ /* 0x000f280000300800 */
[----:B------:R-:W4:Y:S04]  /*aff0*/  LDL.LU R77, [R1+0x3f4] ;  /* 0x0003f400014d7983 */ /* 0x000f280000300800 */
[----:B------:R-:W4:Y:S04]  /*b000*/  LDL.LU R78, [R1+0x3f8] ;  /* 0x0003f800014e7983 */ /* 0x000f280000300800 */
        /* <DEDUP_REMOVED lines=23> */
[----:B------:R-:W-:-:S03]  /*b180*/  UIADD3 UR4, UR53, 0x402, URZ ;  /* 0x0000040235047890 */ /* 0x000fc6000fffe03f */
[----:B------:R-:W3:Y:S04]  /*b190*/  LDL.LU R150, [R1+0x178] ;  /* 0x0001780001967983 */ /* 0x000ee80000300800 */
[----:B------:R-:W3:Y:S01]  /*b1a0*/  LDL.LU R151, [R1+0x17c] ;  /* 0x00017c0001977983 */ /* 0x000ee20000300800 */
[----:B------:R-:W-:Y:S01]  /*b1b0*/  UMOV UR22, UR6 ;  /* 0x0000000600167c82 */ /* 0x000fe20008000000 */
[----:B------:R-:W-:Y:S01]  /*b1c0*/  UMOV UR23, UR7 ;  /* 0x0000000700177c82 */ /* 0x000fe20008000000 */
[----:B------:R-:W-:Y:S01]  /*b1d0*/  UMOV UR20, UR4 ;  /* 0x0000000400147c82 */ /* 0x000fe20008000000 */
[----:B------:R-:W-:Y:S01]  /*b1e0*/  UMOV UR21, 0x80000020 ;  /* 0x8000002000157882 */ /* 0x000fe20000000000 */
[----:B0-----:R-:W3:Y:S01]  /*b1f0*/  LDL.LU R208, [R1+0x60] ;  /* 0x0000600001d07983 */ /* 0x001ee20000300800 */
[----:B------:R-:W-:Y:S01]  /*b200*/  UMOV UR24, UR48 ;  /* 0x0000003000187c82 */ /* 0x000fe20008000000 */
[----:B------:R-:W-:Y:S01]  /*b210*/  UMOV UR25, UR49 ;  /* 0x0000003100197c82 */ /* 0x000fe20008000000 */
[----:B------:R-:W-:Y:S01]  /*b220*/  UIADD3 UR16, UR53, 0x602, URZ ;  /* 0x0000060235107890 */ /* 0x000fe2000fffe03f */
[----:B------:R-:W3:Y:S01]  /*b230*/  LDL.LU R209, [R1+0x64] ;  /* 0x0000640001d17983 */ /* 0x000ee20000300800 */
[----:B------:R-:W-:Y:S01]  /*b240*/  UMOV UR17, 0x80000020 ;  /* 0x8000002000117882 */ /* 0x000fe20000000000 */
[----:B------:R-:W-:-:S02]  /*b250*/  ULDC UR4, c[0x0][0x50c] ;  /* 0x0001430000047ab9 */ /* 0x000fc40000000800 */
[----:B------:R-:W3:Y:S04]  /*b260*/  LDL.LU R210, [R1+0x68] ;  /* 0x0000680001d27983 */ /* 0x000ee80000300800 */
[----:B------:R-:W3:Y:S04]  /*b270*/  LDL.LU R211, [R1+0x6c] ;  /* 0x00006c0001d37983 */ /* 0x000ee80000300800 */
[----:B------:R-:W3:Y:S04]  /*b280*/  LDL.LU R212, [R1+0x70] ;  /* 0x0000700001d47983 */ /* 0x000ee80000300800 */
[----:B------:R-:W3:Y:S04]  /*b290*/  LDL.LU R213, [R1+0x74] ;  /* 0x0000740001d57983 */ /* 0x000ee80000300800 */
[----:B------:R-:W3:Y:S04]  /*b2a0*/  LDL.LU R214, [R1+0x78] ;  /* 0x0000780001d67983 */ /* 0x000ee80000300800 */
[----:B------:R-:W3:Y:S01]  /*b2b0*/  LDL.LU R215, [R1+0x7c] ;  /* 0x00007c0001d77983 */ /* 0x000ee20000300800 */
[----:B----4-:R-:W-:-:S06]  /*b2c0*/  WARPGROUP.ARRIVE ;  /* 0x00000000000079c5 */ /* 0x010fcc0000000000 */
[----:B------:R-:W-:Y:S01]  /*b2d0*/  QGMMA.64x16x32.F32.E4M3.E4M3 R72, gdesc[UR20], R72, gsb0 ;  /* 0x00200000144879f3 */ /* 0x000fe20008000848 */
[----:B------:R-:W-:Y:S01]  /*b2e0*/  UMOV UR22, UR56 ;  /* 0x0000003800167c82 */ /* 0x000fe20008000000 */
[----:B------:R-:W-:Y:S01]  /*b2f0*/  UMOV UR23, UR57 ;  /* 0x0000003900177c82 */ /* 0x000fe20008000000 */
[----:B------:R-:W-:Y:S02]  /*b300*/  WARPGROUP.DEPBAR.LE gsb0, 0x0 ;  /* 0x00008000000079c5 */ /* 0x000fe40000010000 */
        /* <DEDUP_REMOVED lines=29> */
[----:B------:R-:W-:Y:S04]  /*b4e0*/  STL.64 [R1+0x3e0], R72 ;  /* 0x0003e04801007387 */ /* 0x000fe80000100a00 */
[----:B------:R-:W-:Y:S04]  /*b4f0*/  STL.64 [R1+0x3e8], R74 ;  /* 0x0003e84a01007387 */ /* 0x000fe80000100a00 */
[----:B------:R-:W-:Y:S04]  /*b500*/  STL.64 [R1+0x3f0], R76 ;  /* 0x0003f04c01007387 */ /* 0x000fe80000100a00 */
[----:B------:R-:W-:Y:S04]  /*b510*/  STL.64 [R1+0x3f8], R78 ;  /* 0x0003f84e01007387 */ /* 0x000fe80000100a00 */
[----:B------:R-:W-:Y:S04]  /*b520*/  STL [R1+0x52c], RZ ;  /* 0x00052cff01007387 */ /* 0x000fe80000100800 */
[----:B------:R-:W-:Y:S01]  /*b530*/  STL.64 [R1+0x360], R40 ;  /* 0x0003602801007387 */ /* 0x000fe20000100a00 */
[----:B------:R-:W-:-:S02]  /*b540*/  WARPGROUP.DEPBAR.LE gsb0, 0x0 ;  /* 0x00008000000079c5 */ /* 0x000fc40000010000 */
[----:B------:R-:W-:-:S06]  /*b550*/  WARPGROUP.ARRIVE ;  /* 0x00000000000079c5 */ /* 0x000fcc0000000000 */
        /* <DEDUP_REMOVED lines=25> */
[----:B------:R0:W-:Y:S04]  /*b6f0*/  STL.64 [R1+0xe0], R176 ;  /* 0x0000e0b001007387 */ /* 0x0001e80000100a00 */
[----:B------:R1:W-:Y:S01]  /*b700*/  STL.64 [R1+0xe8], R178 ;  /* 0x0000e8b201007387 */ /* 0x0003e20000100a00 */
[----:B------:R-:W-:-:S03]  /*b710*/  WARPGROUP.DEPBAR.LE gsb0, 0x0 ;  /* 0x00008000000079c5 */ /* 0x000fc60000010000 */
[----:B------:R2:W-:Y:S04]  /*b720*/  STL.64 [R1+0xf0], R180 ;  /* 0x0000f0b401007387 */ /* 0x0005e80000100a00 */
[----:B------:R3:W-:Y:S04]  /*b730*/  STL.64 [R1+0xf8], R182 ;  /* 0x0000f8b601007387 */ /* 0x0007e80000100a00 */
[----:B------:R-:W-:Y:S04]  /*b740*/  STL [R1+0x514], RZ ;  /* 0x000514ff01007387 */ /* 0x000fe80000100800 */
[----:B------:R4:W-:Y:S04]  /*b750*/  STL.64 [R1+0x60], R208 ;  /* 0x000060d001007387 */ /* 0x0009e80000100a00 */
[----:B------:R4:W-:Y:S04]  /*b760*/  STL.64 [R1+0x68], R210 ;  /* 0x000068d201007387 */ /* 0x0009e80000100a00 */
[----:B------:R4:W-:Y:S04]  /*b770*/  STL.64 [R1+0x70], R212 ;  /* 0x000070d401007387 */ /* 0x0009e80000100a00 */
        /* <DEDUP_REMOVED lines=10> */
[----:B0-----:R-:W-:-:S03]  /*b820*/  IMAD.MOV.U32 R176, RZ, RZ, R0 ;  /* 0x000000ffffb07224 */ /* 0x001fc600078e0000 */
[----:B------:R-:W-:Y:S01]  /*b830*/  STL [R1+0x4ec], RZ ;  /* 0x0004ecff01007387 */ /* 0x000fe20000100800 */
[----:B------:R-:W-:-:S03]  /*b840*/  IMAD.MOV.U32 R177, RZ, RZ, R2 ;  /* 0x000000ffffb17224 */ /* 0x000fc600078e0002 */
[----:B------:R-:W-:Y:S01]  /*b850*/  STL [R1+0x4e8], RZ ;  /* 0x0004e8ff01007387 */ /* 0x000fe20000100800 */
[----:B-1----:R-:W-:-:S03]  /*b860*/  IMAD.MOV.U32 R178, RZ, RZ, R3 ;  /* 0x000000ffffb27224 */ /* 0x002fc600078e0003 */
[----:B------:R-:W-:Y:S01]  /*b870*/  STL [R1+0x4e4], RZ ;  /* 0x0004e4ff01007387 */ /* 0x000fe20000100800 */
[----:B------:R-:W-:-:S03]  /*b880*/  IMAD.MOV.U32 R179, RZ, RZ, R4 ;  /* 0x000000ffffb37224 */ /* 0x000fc600078e0004 */
[----:B------:R-:W-:Y:S01]  /*b890*/  STL [R1+0x4e0], RZ ;  /* 0x0004e0ff01007387 */ /* 0x000fe20000100800 */
[----:B--2---:R-:W-:-:S03]  /*b8a0*/  IMAD.MOV.U32 R180, RZ, RZ, R7 ;  /* 0x000000ffffb47224 */ /* 0x004fc600078e0007 */
[----:B------:R-:W2:Y:S01]  /*b8b0*/  LDL.LU R0, [R1+0xd48] ;  /* 0x000d480001007983 */ /* 0x000ea20000300800 */
[----:B------:R-:W-:-:S03]  /*b8c0*/  IMAD.MOV.U32 R181, RZ, RZ, R6 ;  /* 0x000000ffffb57224 */ /* 0x000fc600078e0006 */
[----:B------:R-:W4:Y:S01]  /*b8d0*/  LDL.LU R2, [R1+0xd44] ;  /* 0x000d440001027983 */ /* 0x000f220000300800 */
[----:B---3--:R-:W-:-:S03]  /*b8e0*/  IMAD.MOV.U32 R182, RZ, RZ, R8 ;  /* 0x000000ffffb67224 */ /* 0x008fc600078e0008 */
[----:B------:R-:W3:Y:S01]  /*b8f0*/  LDL.LU R3, [R1+0xd40] ;  /* 0x000d400001037983 */ /* 0x000ee20000300800 */
[----:B------:R-:W-:-:S03]  /*b900*/  IMAD.MOV.U32 R183, RZ, RZ, R223 ;  /* 0x000000ffffb77224 */ /* 0x000fc600078e00df */
[----:B------:R-:W2:Y:S04]  /*b910*/  LDL.LU R4, [R1+0xd3c] ;  /* 0x000d3c0001047983 */ /* 0x000ea80000300800 */
[----:B------:R-:W4:Y:S01]  /*b920*/  LDL.LU R7, [R1+0xd38] ;  /* 0x000d380001077983 */ /* 0x000f220000300800 */
[----:B------:R-:W-:-:S03]  /*b930*/  IMAD.MOV.U32 R113, RZ, RZ, R216 ;  /* 0x000000ffff717224 */ /* 0x000fc600078e00d8 */
[----:B------:R-:W3:Y:S01]  /*b940*/  LDL.LU R6, [R1+0xd34] ;  /* 0x000d340001067983 */ /* 0x000ee20000300800 */
[----:B------:R-:W-:-:S03]  /*b950*/  IMAD.MOV.U32 R114, RZ, RZ, R217 ;  /* 0x000000ffff727224 */ /* 0x000fc600078e00d9 */
[----:B------:R-:W2:Y:S01]  /*b960*/  LDL.LU R8, [R1+0xd30] ;  /* 0x000d300001087983 */ /* 0x000ea20000300800 */
[----:B------:R-:W-:-:S03]  /*b970*/  IMAD.MOV.U32 R115, RZ, RZ, R222 ;  /* 0x000000ffff737224 */ /* 0x000fc600078e00de */
        /* <DEDUP_REMOVED lines=8> */
[----:B------:R-:W3:Y:S04]  /*ba00*/  LDL.LU R222, [R1+0xd20] ;  /* 0x000d200001de7983 */ /* 0x000ee80000300800 */
[----:B------:R-:W4:Y:S04]  /*ba10*/  LDL.LU R221, [R1+0xd1c] ;  /* 0x000d1c0001dd7983 */ /* 0x000f280000300800 */
[----:B------:R-:W4:Y:S04]  /*ba20*/  LDL.LU R220, [R1+0xd18] ;  /* 0x000d180001dc7983 */ /* 0x000f280000300800 */
[----:B------:R-:W4:Y:S04]  /*ba30*/  LDL.LU R219, [R1+0xd14] ;  /* 0x000d140001db7983 */ /* 0x000f280000300800 */
[----:B------:R-:W4:Y:S01]  /*ba40*/  LDL.LU R218, [R1+0xd10] ;  /* 0x000d100001da7983 */ /* 0x000f220000300800 */
[----:B------:R-:W-:Y:S01]  /*ba50*/  WARPGROUP.ARRIVE ;  /* 0x00000000000079c5 */ /* 0x000fe20000000000 */
[----:B------:R-:W-:Y:S01]  /*ba60*/  UMOV UR22, UR42 ;  /* 0x0000002a00167c82 */ /* 0x000fe20008000000 */
[----:B------:R-:W-:Y:S01]  /*ba70*/  UMOV UR23, UR43 ;  /* 0x0000002b00177c82 */ /* 0x000fe20008000000 */
[----:B------:R-:W4:Y:S03]  /*ba80*/  LDL.LU R48, [R1+0x140] ;  /* 0x0001400001307983 */ /* 0x000f260000300800 */
[----:B------:R-:W-:Y:S01]  /*ba90*/  QGMMA.64x16x32.F32.E4M3.E4M3 R224, gdesc[UR20], R224, gsb0 ;  /* 0x0020000014e079f3 */ /* 0x000fe200080008e0 */
[----:B------:R-:W-:Y:S01]  /*baa0*/  UMOV UR22, UR38 ;  /* 0x0000002600167c82 */ /* 0x000fe20008000000 */
[----:B------:R-:W-:Y:S01]  /*bab0*/  UMOV UR23, UR39 ;  /* 0x0000002700177c82 */ /* 0x000fe20008000000 */
[----:B------:R-:W-:-:S02]  /*bac0*/  WARPGROUP.DEPBAR.LE gsb0, 0x0 ;  /* 0x00008000000079c5 */ /* 0x000fc40000010000 */
        /* <DEDUP_REMOVED lines=14> */
[----:B--2---:R-:W-:Y:S02]  /*bbb0*/  IMAD.MOV.U32 R55, RZ, RZ, R216 ;  /* 0x000000ffff377224 */ /* 0x004fe400078e00d8 */
[----:B---3--:R-:W-:Y:S02]  /*bbc0*/  IMAD.MOV.U32 R49, RZ, RZ, R222 ;  /* 0x000000ffff317224 */ /* 0x008fe400078e00de */
[----:B------:R-:W2:Y:S01]  /*bbd0*/  LDL.LU R222, [R1+0xd0c] ;  /* 0x000d0c0001de7983 */ /* 0x000ea20000300800 */
[----:B----4-:R-:W-:-:S03]  /*bbe0*/  IMAD.MOV.U32 R50, RZ, RZ, R221 ;  /* 0x000000ffff327224 */ /* 0x010fc600078e00dd */
[----:B------:R-:W3:Y:S01]  /*bbf0*/  LDL.LU R221, [R1+0xd08] ;  /* 0x000d080001dd7983 */ /* 0x000ee20000300800 */
[----:B------:R-:W-:-:S03]  /*bc00*/  IMAD.MOV.U32 R51, RZ, RZ, R220 ;  /* 0x000000ffff337224 */ /* 0x000fc600078e00dc */
[----:B------:R-:W4:Y:S01]  /*bc10*/  LDL.LU R220, [R1+0xd04] ;  /* 0x000d040001dc7983 */ /* 0x000f220000300800 */
[----:B------:R-:W-:-:S03]  /*bc20*/  IMAD.MOV.U32 R52, RZ, RZ, R219 ;  /* 0x000000ffff347224 */ /* 0x000fc600078e00db */
[----:B------:R-:W4:Y:S01]  /*bc30*/  LDL.LU R219, [R1+0xd00] ;  /* 0x000d000001db7983 */ /* 0x000f220000300800 */
[----:B------:R-:W-:Y:S02]  /*bc40*/  IMAD.MOV.U32 R54, RZ, RZ, R217 ;  /* 0x000000ffff367224 */ /* 0x000fe400078e00d9 */
[----:B------:R-:W-:Y:S02]  /*bc50*/  IMAD.MOV.U32 R53, RZ, RZ, R218 ;  /* 0x000000ffff357224 */ /* 0x000fe400078e00da */
[----:B------:R-:W4:Y:S04]  /*bc60*/  LDL.LU R218, [R1+0xcfc] ;  /* 0x000cfc0001da7983 */ /* 0x000f280000300800 */
[----:B------:R-:W4:Y:S04]  /*bc70*/  LDL.LU R217, [R1+0xcf8] ;  /* 0x000cf80001d97983 */ /* 0x000f280000300800 */
[----:B------:R-:W4:Y:S01]  /*bc80*/  LDL.LU R216, [R1+0xcf4] ;  /* 0x000cf40001d87983 */ /* 0x000f220000300800 */
[----:B------:R-:W-:-:S02]  /*bc90*/  WARPGROUP.DEPBAR.LE gsb0, 0x0 ;  /* 0x00008000000079c5 */ /* 0x000fc40000010000 */
[----:B------:R-:W-:Y:S01]  /*bca0*/  WARPGROUP.ARRIVE ;  /* 0x00000000000079c5 */ /* 0x000fe20000000000 */
[----:B------:R-:W-:Y:S01]  /*bcb0*/  UMOV UR12, UR20 ;  /* 0x00000014000c7c82 */ /* 0x000fe20008000000 */
[----:B------:R-:W-:Y:S01]  /*bcc0*/  UMOV UR13, UR21 ;  /* 0x00000015000d7c82 */ /* 0x000fe20008000000 */
[----:B------:R-:W-:Y:S01]  /*bcd0*/  UMOV UR22, UR18 ;  /* 0x0000001200167c82 */ /* 0x000fe20008000000 */
[----:B------:R-:W-:Y:S01]  /*bce0*/  UMOV UR23, UR19 ;  /* 0x0000001300177c82 */ /* 0x000fe20008000000 */
[----:B------:R-:W4:Y:S01]  /*bcf0*/  LDL.LU R72, [R1+0x40] ;  /* 0x0000400001487983 */ /* 0x000f220000300800 */
[----:B------:R-:W-:Y:S03]  /*bd00*/  QGMMA.64x16x32.F32.E4M3.E4M3 R96, gdesc[UR8], R96, gsb0 ;  /* 0x00200000086079f3 */ /* 0x000fe60008000860 */
[----:B------:R-:W4:Y:S04]  /*bd10*/  LDL.LU R73, [R1+0x44] ;  /* 0x0000440001497983 */ /* 0x000f280000300800 */
[----:B------:R-:W4:Y:S04]  /*bd20*/  LDL.LU R74, [R1+0x48] ;  /* 0x00004800014a7983 */ /* 0x000f280000300800 */
[----:B------:R-:W4:Y:S04]  /*bd30*/  LDL.LU R75, [R1+0x4c] ;  /* 0x00004c00014b7983 */ /* 0x000f280000300800 */
[----:B------:R-:W4:Y:S04]  /*bd40*/  LDL.LU R76, [R1+0x50] ;  /* 0x00005000014c7983 */ /* 0x000f280000300800 */
[----:B------:R-:W4:Y:S04]  /*bd50*/  LDL.LU R77, [R1+0x54] ;  /* 0x00005400014d7983 */ /* 0x000f280000300800 */
[----:B------:R-:W4:Y:S04]  /*bd60*/  LDL.LU R78, [R1+0x58] ;  /* 0x00005800014e7983 */ /* 0x000f280000300800 */
[----:B------:R-:W4:Y:S04]  /*bd70*/  LDL.LU R79, [R1+0x5c] ;  /* 0x00005c00014f7983 */ /* 0x000f280000300800 */
[----:B------:R-:W4:Y:S01]  /*bd80*/  LDL.LU R40, [R1+0xc0] ;  /* 0x0000c00001287983 */ /* 0x000f220000300800 */
[----:B------:R-:W-:-:S02]  /*bd90*/  WARPGROUP.DEPBAR.LE gsb0, 0x0 ;  /* 0x00008000000079c5 */ /* 0x000fc40000010000 */
[----:B------:R-:W-:-:S06]  /*bda0*/  WARPGROUP.ARRIVE ;  /* 0x00000000000079c5 */ /* 0x000fcc0000000000 */
[----:B------:R-:W-:Y:S03]  /*bdb0*/  QGMMA.64x16x32.F32.E4M3.E4M3 R64, gdesc[UR12], R64, gsb0 ;  /* 0x002000000c4079f3 */ /* 0x000fe60008000840 */
[----:B------:R-:W-:Y:S02]  /*bdc0*/  WARPGROUP.DEPBAR.LE gsb0, 0x0 ;  /* 0x00008000000079c5 */ /* 0x000fe40000010000 */
[----:B------:R-:W-:-:S06]  /*bdd0*/  WARPGROUP.ARRIVE ;  /* 0x00000000000079c5 */ /* 0x000fcc0000000000 */
[----:B------:R-:W-:Y:S03]  /*bde0*/  QGMMA.64x16x32.F32.E4M3.E4M3 R32, gdesc[UR20], R32, gsb0 ;  /* 0x00200000142079f3 */ /* 0x000fe60008000820 */
[----:B------:R-:W-:Y:S02]  /*bdf0*/  WARPGROUP.DEPBAR.LE gsb0, 0x0 ;  /* 0x00008000000079c5 */ /* 0x000fe40000010000 */
[----:B------:R-:W-:-:S06]  /*be00*/  WARPGROUP.ARRIVE ;  /* 0x00000000000079c5 */ /* 0x000fcc0000000000 */
[----:B------:R-:W-:Y:S01]  /*be10*/  QGMMA.64x16x32.F32.E4M3.E4M3 R24, gdesc[UR16], R24, gsb0 ;  /* 0x00200000101879f3 */ /* 0x000fe20008000818 */
[----:B------:R-:W-:Y:S01]  /*be20*/  IMAD.MOV.U32 R80, RZ, RZ, R223 ;  /* 0x000000ffff507224 */ /* 0x000fe200078e00df */
[----:B------:R-:W-:Y:S01]  /*be30*/  UMOV UR12, UR16 ;  /* 0x00000010000c7c82 */ /* 0x000fe20008000000 */
[----:B------:R-:W-:Y:S01]  /*be40*/  UMOV UR13, UR17 ;  /* 0x00000011000d7c82 */ /* 0x000fe20008000000 */
[----:B------:R-:W-:Y:S02]  /*be50*/  WARPGROUP.DEPBAR.LE gsb0, 0x0 ;  /* 0x00008000000079c5 */ /* 0x000fe40000010000 */
[----:B------:R-:W-:-:S06]  /*be60*/  WARPGROUP.ARRIVE ;  /* 0x00000000000079c5 */ /* 0x000fcc0000000000 */
[----:B------:R-:W-:Y:S01]  /*be70*/  QGMMA.64x16x32.F32.E4M3.E4M3 R56, gdesc[UR12], R56, gsb0 ;  /* 0x002000000c3879f3 */ /* 0x000fe20008000838 */
[----:B--2---:R-:W-:Y:S02]  /*be80*/  IMAD.MOV.U32 R47, RZ, RZ, R222 ;  /* 0x000000ffff2f7224 */ /* 0x004fe400078e00de */
[----:B---3--:R-:W-:Y:S02]  /*be90*/  IMAD.MOV.U32 R46, RZ, RZ, R221 ;  /* 0x000000ffff2e7224 */ /* 0x008fe400078e00dd */
[----:B----4-:R-:W-:Y:S02]  /*bea0*/  IMAD.MOV.U32 R45, RZ, RZ, R220 ;  /* 0x000000ffff2d7224 */ /* 0x010fe400078e00dc */
[----:B------:R-:W-:Y:S02]  /*beb0*/  IMAD.MOV.U32 R44, RZ, RZ, R219 ;  /* 0x000000ffff2c7224 */ /* 0x000fe400078e00db */
[----:B------:R-:W-:Y:S02]  /*bec0*/  IMAD.MOV.U32 R43, RZ, RZ, R218 ;  /* 0x000000ffff2b7224 */ /* 0x000fe400078e00da */
[----:B------:R-:W-:-:S02]  /*bed0*/  IMAD.MOV.U32 R42, RZ, RZ, R217 ;  /* 0x000000ffff2a7224 */ /* 0x000fc400078e00d9 */
[----:B------:R-:W-:Y:S02]  /*bee0*/  IMAD.MOV.U32 R41, RZ, RZ, R216 ;  /* 0x000000ffff297224 */ /* 0x000fe400078e00d8 */
[----:B------:R-:W2:Y:S04]  /*bef0*/  LDL.LU R216, [R1+0xcf0] ;  /* 0x000cf00001d87983 */ /* 0x000ea80000300800 */
[----:B------:R-:W2:Y:S04]  /*bf00*/  LDL.LU R217, [R1+0xcec] ;  /* 0x000cec0001d97983 */ /* 0x000ea80000300800 */
[----:B------:R-:W2:Y:S04]  /*bf10*/  LDL.LU R218, [R1+0xce8] ;  /* 0x000ce80001da7983 */ /* 0x000ea80000300800 */
[----:B------:R-:W2:Y:S04]  /*bf20*/  LDL.LU R219, [R1+0xce4] ;  /* 0x000ce40001db7983 */ /* 0x000ea80000300800 */
[----:B------:R-:W2:Y:S04]  /*bf30*/  LDL.LU R220, [R1+0xce0] ;  /* 0x000ce00001dc7983 */ /* 0x000ea80000300800 */
[----:B------:R-:W2:Y:S04]  /*bf40*/  LDL.LU R221, [R1+0xcdc] ;  /* 0x000cdc0001dd7983 */ /* 0x000ea80000300800 */
[----:B------:R-:W2:Y:S04]  /*bf50*/  LDL.LU R222, [R1+0xcd8] ;  /* 0x000cd80001de7983 */ /* 0x000ea80000300800 */
[----:B------:R-:W2:Y:S01]  /*bf60*/  LDL.LU R223, [R1+0xcd4] ;  /* 0x000cd40001df7983 */ /* 0x000ea20000300800 */
        /* <DEDUP_REMOVED lines=40> */
[----:B------:R-:W-:Y:S02]  /*c1f0*/  IMAD.MOV.U32 R81, RZ, RZ, R8 ;  /* 0x000000ffff517224 */ /* 0x000fe400078e0008 */
[----:B------:R-:W-:Y:S02]  /*c200*/  IMAD.MOV.U32 R82, RZ, RZ, R6 ;  /* 0x000000ffff527224 */ /* 0x000fe400078e0006 */
[----:B------:R-:W-:Y:S02]  /*c210*/  IMAD.MOV.U32 R83, RZ, RZ, R7 ;  /* 0x000000ffff537224 */ /* 0x000fe400078e0007 */
[----:B------:R-:W-:Y:S02]  /*c220*/  IMAD.MOV.U32 R84, RZ, RZ, R4 ;  /* 0x000000ffff547224 */ /* 0x000fe400078e0004 */
[----:B------:R-:W-:Y:S02]  /*c230*/  IMAD.MOV.U32 R85, RZ, RZ, R3 ;  /* 0x000000ffff557224 */ /* 0x000fe400078e0003 */
[----:B------:R-:W-:-:S02]  /*c240*/  IMAD.MOV.U32 R86, RZ, RZ, R2 ;  /* 0x000000ffff567224 */ /* 0x000fc400078e0002 */
[----:B------:R-:W-:Y:S01]  /*c250*/  IMAD.MOV.U32 R87, RZ, RZ, R0 ;  /* 0x000000ffff577224 */ /* 0x000fe200078e0000 */
        /* <DEDUP_REMOVED lines=8> */
[----:B------:R-:W-:Y:S01]  /*c2e0*/  WARPGROUP.ARRIVE ;  /* 0x00000000000079c5 */ /* 0x000fe20000000000 */
[----:B------:R-:W-:Y:S01]  /*c2f0*/  UMOV UR11, UR25 ;  /* 0x00000019000b7c82 */ /* 0x000fe20008000000 */
[----:B------:R-:W-:Y:S01]  /*c300*/  IMAD.MOV.U32 R144, RZ, RZ, R235 ;  /* 0x000000ffff907224 */ /* 0x000fe200078e00eb */
[----:B------:R0:W5:Y:S03]  /*c310*/  LDL.LU R8, [R1+0xcd0] ;  /* 0x000cd00001087983 */ /* 0x0001660000300800 */
[----:B------:R-:W-:Y:S01]  /*c320*/  QGMMA.64x16x32.F32.E4M3.E4M3 R80, gdesc[UR56], R80, gsb0 ;  /* 0x00200000385079f3 */ /* 0x000fe20008000850 */
[----:B------:R-:W-:-:S02]  /*c330*/  IMAD.MOV.U32 R145, RZ, RZ, R234 ;  /* 0x000000ffff917224 */ /* 0x000fc400078e00ea */
[----:B------:R-:W-:Y:S02]  /*c340*/  IMAD.MOV.U32 R146, RZ, RZ, R233 ;  /* 0x000000ffff927224 */ /* 0x000fe400078e00e9 */
[----:B------:R-:W-:Y:S02]  /*c350*/  IMAD.MOV.U32 R147, RZ, RZ, R232 ;  /* 0x000000ffff937224 */ /* 0x000fe400078e00e8 */
[----:B------:R-:W-:Y:S02]  /*c360*/  IMAD.MOV.U32 R148, RZ, RZ, R23 ;  /* 0x000000ffff947224 */ /* 0x000fe400078e0017 */
[----:B------:R-:W-:Y:S02]  /*c370*/  IMAD.MOV.U32 R149, RZ, RZ, R22 ;  /* 0x000000ffff957224 */ /* 0x000fe400078e0016 */
[----:B------:R-:W-:Y:S02]  /*c380*/  IMAD.MOV.U32 R150, RZ, RZ, R21 ;  /* 0x000000ffff967224 */ /* 0x000fe400078e0015 */
[----:B------:R-:W-:Y:S01]  /*c390*/  IMAD.MOV.U32 R151, RZ, RZ, R20 ;  /* 0x000000ffff977224 */ /* 0x000fe200078e0014 */
[----:B------:R-:W-:Y:S01]  /*c3a0*/  UMOV UR24, UR16 ;  /* 0x0000001000187c82 */ /* 0x000fe20008000000 */
[----:B------:R-:W-:Y:S01]  /*c3b0*/  UMOV UR25, UR17 ;  /* 0x0000001100197c82 */ /* 0x000fe20008000000 */
[----:B------:R0:W5:Y:S01]  /*c3c0*/  LDL.LU R6, [R1+0xccc] ;  /* 0x000ccc0001067983 */ /* 0x0001620000300800 */
[----:B------:R-:W-:-:S02]  /*c3d0*/  IMAD.MOV.U32 R208, RZ, RZ, R19 ;  /* 0x000000ffffd07224 */ /* 0x000fc400078e0013 */
[----:B------:R-:W-:Y:S01]  /*c3e0*/  IMAD.MOV.U32 R209, RZ, RZ, R18 ;  /* 0x000000ffffd17224 */ /* 0x000fe200078e0012 */
[----:B------:R0:W5:Y:S01]  /*c3f0*/  LDL.LU R7, [R1+0xcc8] ;  /* 0x000cc80001077983 */ /* 0x0001620000300800 */
[----:B------:R-:W-:Y:S02]  /*c400*/  IMAD.MOV.U32 R210, RZ, RZ, R17 ;  /* 0x000000ffffd27224 */ /* 0x000fe400078e0011 */
[----:B------:R-:W-:Y:S01]  /*c410*/  IMAD.MOV.U32 R211, RZ, RZ, R16 ;  /* 0x000000ffffd37224 */ /* 0x000fe200078e0010 */
[----:B------:R0:W5:Y:S01]  /*c420*/  LDL.LU R4, [R1+0xcc4] ;  /* 0x000cc40001047983 */ /* 0x0001620000300800 */
[----:B------:R-:W-:Y:S02]  /*c430*/  IMAD.MOV.U32 R212, RZ, RZ, R15 ;  /* 0x000000ffffd47224 */ /* 0x000fe400078e000f */
[----:B------:R-:W-:Y:S01]  /*c440*/  IMAD.MOV.U32 R213, RZ, RZ, R14 ;  /* 0x000000ffffd57224 */ /* 0x000fe200078e000e */
[----:B------:R0:W5:Y:S01]  /*c450*/  LDL.LU R3, [R1+0xcc0] ;  /* 0x000cc00001037983 */ /* 0x0001620000300800 */
[----:B------:R-:W-:-:S02]  /*c460*/  IMAD.MOV.U32 R214, RZ, RZ, R13 ;  /* 0x000000ffffd67224 */ /* 0x000fc400078e000d */
[----:B------:R-:W-:Y:S01]  /*c470*/  IMAD.MOV.U32 R215, RZ, RZ, R12 ;  /* 0x000000ffffd77224 */ /* 0x000fe200078e000c */
[----:B------:R0:W5:Y:S04]  /*c480*/  LDL.LU R2, [R1+0xcbc] ;  /* 0x000cbc0001027983 */ /* 0x0001680000300800 */
[----:B------:R0:W5:Y:S01]  /*c490*/  LDL.LU R0, [R1+0xcb8] ;  /* 0x000cb80001007983 */ /* 0x0001620000300800 */
        /* <DEDUP_REMOVED lines=8> */
[----:B------:R-:W-:Y:S01]  /*c520*/  UMOV UR10, UR22 ;  /* 0x00000016000a7c82 */ /* 0x000fe20008000000 */
[----:B------:R-:W-:Y:S01]  /*c530*/  UMOV UR11, UR23 ;  /* 0x00000017000b7c82 */ /* 0x000fe20008000000 */
[----:B------:R-:W-:Y:S02]  /*c540*/  WARPGROUP.DEPBAR.LE gsb0, 0x0 ;  /* 0x00008000000079c5 */ /* 0x000fe40000010000 */
[----:B------:R-:W-:-:S06]  /*c550*/  WARPGROUP.ARRIVE ;  /* 0x00000000000079c5 */ /* 0x000fcc0000000000 */
[----:B------:R-:W-:Y:S01]  /*c560*/  QGMMA.64x16x32.F32.E4M3.E4M3 R176, gdesc[UR8], R176, gsb0 ;  /* 0x0020000008b079f3 */ /* 0x000fe200080008b0 */
[----:B------:R-:W-:Y:S04]  /*c570*/  STL [R1+0x4dc], RZ ;  /* 0x0004dcff01007387 */ /* 0x000fe80000100800 */
[----:B------:R-:W-:Y:S01]  /*c580*/  STL.64 [R1+0x40], R72 ;  /* 0x0000404801007387 */ /* 0x000fe20000100a00 */
[----:B------:R-:W-:-:S03]  /*c590*/  UISETP.NE.AND UP0, UPT, UR4, 0x2, UPT ;  /* 0x000000020400788c */ /* 0x000fc6000bf05270 */
[----:B------:R-:W-:Y:S01]  /*c5a0*/  STL.64 [R1+0x48], R74 ;  /* 0x0000484a01007387 */ /* 0x000fe20000100a00 */
[----:B------:R-:W-:-:S03]  /*c5b0*/  UMOV UR4, UR16 ;  /* 0x0000001000047c82 */ /* 0x000fc60008000000 */
[----:B------:R-:W-:Y:S01]  /*c5c0*/  STL.64 [R1+0x50], R76 ;  /* 0x0000504c01007387 */ /* 0x000fe20000100a00 */
[----:B------:R-:W-:-:S03]  /*c5d0*/  UMOV UR5, UR17 ;  /* 0x0000001100057c82 */ /* 0x000fc60008000000 */
[----:B------:R1:W-:Y:S04]  /*c5e0*/  STL.64 [R1+0x58], R78 ;  /* 0x0000584e01007387 */ /* 0x0003e80000100a00 */
[----:B-1----:R0:W5:Y:S04]  /*c5f0*/  LDL.LU.64 R78, [R1+0xcb0] ;  /* 0x000cb000014e7983 */ /* 0x0021680000300a00 */
[----:B------:R0:W5:Y:S04]  /*c600*/  LDL.LU.64 R76, [R1+0xca8] ;  /* 0x000ca800014c7983 */ /* 0x0001680000300a00 */
[----:B------:R0:W5:Y:S04]  /*c610*/  LDL.LU.64 R74, [R1+0xca0] ;  /* 0x000ca000014a7983 */ /* 0x0001680000300a00 */
[----:B------:R0:W5:Y:S01]  /*c620*/  LDL.LU.64 R72, [R1+0xc98] ;  /* 0x000c980001487983 */ /* 0x0001620000300a00 */
[----:B------:R-:W-:-:S02]  /*c630*/  WARPGROUP.DEPBAR.LE gsb0, 0x0 ;  /* 0x00008000000079c5 */ /* 0x000fc40000010000 */
[----:B------:R-:W-:Y:S01]  /*c640*/  WARPGROUP.ARRIVE ;  /* 0x00000000000079c5 */ /* 0x000fe20000000000 */
[----:B------:R-:W-:Y:S05]  /*c650*/  STL.64 [R1+0xc0], R40 ;  /* 0x0000c02801007387 */ /* 0x000fea0000100a00 */
[----:B------:R-:W-:Y:S01]  /*c660*/  QGMMA.64x16x32.F32.E4M3.E4M3 R208, gdesc[UR4], R208, gsb0 ;  /* 0x0020000004d079f3 */ /* 0x000fe200080008d0 */
[----:B------:R-:W-:Y:S04]  /*c670*/  STL.64 [R1+0xc8], R42 ;  /* 0x0000c82a01007387 */ /* 0x000fe80000100a00 */
[----:B------:R-:W-:Y:S04]  /*c680*/  STL.64 [R1+0xd0], R44 ;  /* 0x0000d02c01007387 */ /* 0x000fe80000100a00 */
[----:B------:R1:W-:Y:S04]  /*c690*/  STL.64 [R1+0xd8], R46 ;  /* 0x0000d82e01007387 */ /* 0x0003e80000100a00 */
[----:B-1----:R0:W5:Y:S04]  /*c6a0*/  LDL.LU.64 R46, [R1+0xc90] ;  /* 0x000c9000012e7983 */ /* 0x0021680000300a00 */
[----:B------:R0:W5:Y:S04]  /*c6b0*/  LDL.LU.64 R44, [R1+0xc88] ;  /* 0x000c8800012c7983 */ /* 0x0001680000300a00 */
[----:B------:R0:W5:Y:S04]  /*c6c0*/  LDL.LU.64 R42, [R1+0xc80] ;  /* 0x000c8000012a7983 */ /* 0x0001680000300a00 */
[----:B------:R0:W5:Y:S04]  /*c6d0*/  LDL.LU.64 R40, [R1+0xc78] ;  /* 0x000c780001287983 */ /* 0x0001680000300a00 */
[----:B------:R-:W-:Y:S04]  /*c6e0*/  STL.64 [R1+0x140], R48 ;  /* 0x0001403001007387 */ /* 0x000fe80000100a00 */
[----:B------:R-:W-:Y:S04]  /*c6f0*/  STL.64 [R1+0x148], R50 ;  /* 0x0001483201007387 */ /* 0x000fe80000100a00 */
[----:B------:R-:W-:Y:S04]  /*c700*/  STL.64 [R1+0x150], R52 ;  /* 0x0001503401007387 */ /* 0x000fe80000100a00 */
[----:B------:R1:W-:Y:S04]  /*c710*/  STL.64 [R1+0x158], R54 ;  /* 0x0001583601007387 */ /* 0x0003e80000100a00 */
[----:B-1----:R0:W5:Y:S04]  /*c720*/  LDL.LU.64 R54, [R1+0xc70] ;  /* 0x000c700001367983 */ /* 0x0021680000300a00 */
[----:B------:R0:W5:Y:S04]  /*c730*/  LDL.LU.64 R52, [R1+0xc68] ;  /* 0x000c680001347983 */ /* 0x0001680000300a00 */
[----:B------:R0:W5:Y:S04]  /*c740*/  LDL.LU.64 R50, [R1+0xc60] ;  /* 0x000c600001327983 */ /* 0x0001680000300a00 */
[----:B------:R0:W5:Y:S04]  /*c750*/  LDL.LU.64 R48, [R1+0xc58] ;  /* 0x000c580001307983 */ /* 0x0001680000300a00 */
[----:B------:R-:W-:Y:S04]  /*c760*/  STL [R1+0x4d8], RZ ;  /* 0x0004d8ff01007387 */ /* 0x000fe80000100800 */
        /* <DEDUP_REMOVED lines=29> */
[----:B------:R1:W-:Y:S01]  /*c940*/  STL.64 [R1+0x358], R182 ;  /* 0x000358b601007387 */ /* 0x0003e20000100a00 */
[----:B------:R-:W-:-:S03]  /*c950*/  WARPGROUP.DEPBAR.LE gsb0, 0x0 ;  /* 0x00008000000079c5 */ /* 0x000fc60000010000 */
        /* <DEDUP_REMOVED lines=12> */
[----:B------:R0:W-:Y:S04]  /*ca20*/  STL [R1+0x4cc], RZ ;  /* 0x0004ccff01007387 */ /* 0x0001e80000100800 */
        /* <DEDUP_REMOVED lines=29> */
[----:B------:R0:W-:Y:S01]  /*cc00*/  STL [R1+0x454], RZ ;  /* 0x000454ff01007387 */ /* 0x0001e20000100800 */
[----:B------:R-:W-:-:S03]  /*cc10*/  USEL UR12, URZ, 0x1, UP0 ;  /* 0x000000013f0c7887 */ /* 0x000fc60008000000 */
[----:B------:R0:W-:Y:S04]  /*cc20*/  STL [R1+0x450], RZ ;  /* 0x000450ff01007387 */ /* 0x0001e80000100800 */
[----:B------:R0:W-:Y:S04]  /*cc30*/  STL [R1+0x44c], RZ ;  /* 0x00044cff01007387 */ /* 0x0001e80000100800 */
[----:B------:R0:W-:Y:S04]  /*cc40*/  STL [R1+0x448], RZ ;  /* 0x000448ff01007387 */ /* 0x0001e80000100800 */
[----:B------:R0:W-:Y:S04]  /*cc50*/  STL [R1+0x444], RZ ;  /* 0x000444ff01007387 */ /* 0x0001e80000100800 */
[----:B------:R0:W-:Y:S01]  /*cc60*/  STL [R1+0x440], RZ ;  /* 0x000440ff01007387 */ /* 0x0001e20000100800 */
[----:B------:R-:W-:-:S02]  /*cc70*/  ISETP.NE.AND P0, PT, RZ, UR12, PT ;  /* 0x0000000cff007c0c */ /* 0x000fc4000bf05270 */
        /* <DEDUP_REMOVED lines=8> */
[----:B------:R-:W-:Y:S01]  /*cd00*/  CS2R R12, SRZ ;  /* 0x00000000000c7805 */ /* 0x000fe2000001ff00 */
[----:B0-----:R-:W-:Y:S06]  /*cd10*/  @!P0 BRA `(.L_x_18) ;  /* 0x0000004c00e48947 */ /* 0x001fec0003800000 */
[----:B-----5:R-:W2:Y:S04]  /*cd20*/  LDL R7, [R1+0x3f0] ;  /* 0x0003f00001077983 */ /* 0x020ea80000100800 */
[----:B------:R-:W3:Y:S04]  /*cd30*/  LDL R12, [R1+0x420] ;  /* 0x00042000010c7983 */ /* 0x000ee80000100800 */
[----:B------:R-:W4:Y:S04]  /*cd40*/  LDL R13, [R1+0x424] ;  /* 0x00042400010d7983 */ /* 0x000f280000100800 */
        /* <DEDUP_REMOVED lines=14> */
[----:B------:R0:W-:Y:S04]  /*ce30*/  STL [R1+0xc2c], R40 ;  /* 0x000c2c2801007387 */ /* 0x0001e80000100800 */
[----:B0-----:R-:W4:Y:S04]  /*ce40*/  LDL R40, [R1+0x3ec] ;  /* 0x0003ec0001287983 */ /* 0x001f280000100800 */
[----:B------:R0:W-:Y:S04]  /*ce50*/  STL [R1+0xc28], R41 ;  /* 0x000c282901007387 */ /* 0x0001e80000100800 */
[----:B0-----:R-:W4:Y:S04]  /*ce60*/  LDL R41, [R1+0x3e8] ;  /* 0x0003e80001297983 */ /* 0x001f280000100800 */
[----:B------:R0:W-:Y:S04]  /*ce70*/  STL [R1+0xc24], R42 ;  /* 0x000c242a01007387 */ /* 0x0001e80000100800 */
[----:B0-----:R-:W4:Y:S04]  /*ce80*/  LDL R42, [R1+0x3e4] ;  /* 0x0003e400012a7983 */ /* 0x001f280000100800 */
[----:B------:R0:W-:Y:S04]  /*ce90*/  STL [R1+0xc20], R43 ;  /* 0x000c202b01007387 */ /* 0x0001e80000100800 */
[----:B0-----:R-:W4:Y:S04]  /*cea0*/  LDL R43, [R1+0x3e0] ;  /* 0x0003e000012b7983 */ /* 0x001f280000100800 */
[----:B------:R-:W-:Y:S04]  /*ceb0*/  STL [R1+0xc1c], R44 ;  /* 0x000c1c2c01007387 */ /* 0x000fe80000100800 */
        /* <DEDUP_REMOVED lines=24> */
[----:B------:R2:W-:Y:S02]  /*d040*/  STL [R1+0xbb8], R0 ;  /* 0x000bb80001007387 */ /* 0x0005e40000100800 */
[----:B--2---:R-:W-:-:S02]  /*d050*/  IMAD.MOV.U32 R0, RZ, RZ, R7 ;  /* 0x000000ffff007224 */ /* 0x004fc400078e0007 */
[----:B------:R-:W-:-:S01]  /*d060*/  FADD R10, RZ, R10 ;  /* 0x0000000aff0a7221 */ /* 0x000fc20000000000 */
[----:B------:R-:W-:Y:S01]  /*d070*/  FADD R9, RZ, R9 ;  /* 0x00000009ff097221 */ /* 0x000fe20000000000 */
[----:B------:R-:W-:Y:S01]  /*d080*/  UMOV UR4, URZ ;  /* 0x0000003f00047c82 */ /* 0x000fe20008000000 */
[----:B---3--:R-:W-:Y:S01]  /*d090*/  FADD R12, RZ, R12 ;  /* 0x0000000cff0c7221 */ /* 0x008fe20000000000 */
[----:B----4-:R-:W-:-:S01]  /*d0a0*/  FADD R13, RZ, R13 ;  /* 0x0000000dff0d7221 */ /* 0x010fc20000000000 */
[----:B------:R-:W-:Y:S01]  /*d0b0*/  FADD R14, RZ, R14 ;  /* 0x0000000eff0e7221 */ /* 0x000fe20000000000 */
[----:B------:R-:W-:-:S01]  /*d0c0*/  FADD R15, RZ, R15 ;  /* 0x0000000fff0f7221 */ /* 0x000fc20000000000 */
        /* <DEDUP_REMOVED lines=13> */
[----:B------:R-:W-:-:S05]  /*d1a0*/  FADD R2, RZ, R41 ;  /* 0x00000029ff027221 */ /* 0x000fca0000000000 */
[----:B------:R0:W-:Y:S01]  /*d1b0*/  STL [R1+0x440], R2 ;  /* 0x0004400201007387 */ /* 0x0001e20000100800 */
[----:B------:R-:W-:-:S03]  /*d1c0*/  FADD R237, RZ, R42 ;  /* 0x0000002affed7221 */ /* 0x000fc60000000000 */
[----:B0-----:R-:W2:Y:S04]  /*d1d0*/  LDL R2, [R1+0x3f4] ;  /* 0x0003f40001027983 */ /* 0x001ea80000100800 */
[----:B------:R0:W-:Y:S04]  /*d1e0*/  STL [R1+0x444], R3 ;  /* 0x0004440301007387 */ /* 0x0001e80000100800 */
[----:B------:R-:W3:Y:S04]  /*d1f0*/  LDL R4, [R1+0x3fc] ;  /* 0x0003fc0001047983 */ /* 0x000ee80000100800 */
[----:B------:R-:W4:Y:S01]  /*d200*/  LDL R6, [R1+0x3c0] ;  /* 0x0003c00001067983 */ /* 0x000f220000100800 */
[----:B------:R-:W-:-:S03]  /*d210*/  FADD R236, RZ, R43 ;  /* 0x0000002bffec7221 */ /* 0x000fc60000000000 */
[----:B0-----:R-:W3:Y:S04]  /*d220*/  LDL R3, [R1+0x3f8] ;  /* 0x0003f80001037983 */ /* 0x001ee80000100800 */
        /* <DEDUP_REMOVED lines=25> */
[----:B------:R-:W4:Y:S01]  /*d3c0*/  LDL R7, [R1+0x368] ;  /* 0x0003680001077983 */ /* 0x000f220000100800 */
[----:B------:R-:W-:-:S05]  /*d3d0*/  FADD R0, RZ, R0 ;  /* 0x00000000ff007221 */ /* 0x000fca0000000000 */
[----:B------:R2:W-:Y:S02]  /*d3e0*/  STL [R1+0x448], R0 ;  /* 0x0004480001007387 */ /* 0x0005e40000100800 */
[----:B--2---:R-:W-:-:S05]  /*d3f0*/  FADD R0, RZ, R2 ;  /* 0x00000002ff007221 */ /* 0x004fca0000000000 */
[----:B------:R4:W-:Y:S01]  /*d400*/  STL [R1+0x44c], R0 ;  /* 0x00044c0001007387 */ /* 0x0009e20000100800 */
[----:B---3--:R-:W-:-:S01]  /*d410*/  FADD R2, RZ, R3 ;  /* 0x00000003ff027221 */ /* 0x008fc20000000000 */
[----:B------:R-:W-:Y:S01]  /*d420*/  FADD R3, RZ, R4 ;  /* 0x00000004ff037221 */ /* 0x000fe20000000000 */
[----:B----4-:R-:W-:-:S03]  /*d430*/  FADD R0, RZ, R6 ;  /* 0x00000006ff007221 */ /* 0x010fc60000000000 */
[----:B------:R0:W-:Y:S04]  /*d440*/  STL [R1+0x450], R2 ;  /* 0x0004500201007387 */ /* 0x0001e80000100800 */
[----:B------:R1:W-:Y:S04]  /*d450*/  STL [R1+0x454], R3 ;  /* 0x0004540301007387 */ /* 0x0003e80000100800 */
[----:B------:R2:W-:Y:S01]  /*d460*/  STL [R1+0x458], R0 ;  /* 0x0004580001007387 */ /* 0x0005e20000100800 */
[----:B0-----:R-:W-:-:S01]  /*d470*/  FADD R2, RZ, R8 ;  /* 0x00000008ff027221 */ /* 0x001fc20000000000 */
[----:B-1----:R-:W-:-:S04]  /*d480*/  FADD R3, RZ, R31 ;  /* 0x0000001fff037221 */ /* 0x002fc80000000000 */
[----:B------:R0:W-:Y:S01]  /*d490*/  STL [R1+0x45c], R2 ;  /* 0x00045c0201007387 */ /* 0x0001e20000100800 */
[----:B--2---:R-:W-:-:S03]  /*d4a0*/  FADD R0, RZ, R30 ;  /* 0x0000001eff007221 */ /* 0x004fc60000000000 */
        /* <DEDUP_REMOVED lines=45> */
[----:B-1----:R-:W-:Y:S02]  /*d780*/  FADD R3, RZ, R7 ;  /* 0x00000007ff037221 */ /* 0x002fe40000000000 */
[----:B--2---:R-:W2:Y:S04]  /*d790*/  LDL R0, [R1+0x36c] ;  /* 0x00036c0001007983 */ /* 0x004ea80000100800 */
[----:B------:R0:W-:Y:S04]  /*d7a0*/  STL [R1+0x4bc], R2 ;  /* 0x0004bc0201007387 */ /* 0x0001e80000100800 */
[----:B0-----:R-:W3:Y:S04]  /*d7b0*/  LDL R2, [R1+0x370] ;  /* 0x0003700001027983 */ /* 0x001ee80000100800 */
[----:B------:R0:W-:Y:S04]  /*d7c0*/  STL [R1+0x4c0], R3 ;  /* 0x0004c00301007387 */ /* 0x0001e80000100800 */
[----:B------:R-:W4:Y:S04]  /*d7d0*/  LDL R4, [R1+0x378] ;  /* 0x0003780001047983 */ /* 0x000f280000100800 */
[----:B------:R-:W4:Y:S04]  /*d7e0*/  LDL R6, [R1+0x37c] ;  /* 0x00037c0001067983 */ /* 0x000f280000100800 */
[----:B0-----:R-:W4:Y:S04]  /*d7f0*/  LDL R3, [R1+0x374] ;  /* 0x0003740001037983 */ /* 0x001f280000100800 */
        /* <DEDUP_REMOVED lines=26> */
[----:B--2---:R-:W-:-:S05]  /*d9a0*/  FADD R0, RZ, R0 ;  /* 0x00000000ff007221 */ /* 0x004fca0000000000 */
[----:B------:R3:W-:Y:S02]  /*d9b0*/  STL [R1+0x4c4], R0 ;  /* 0x0004c40001007387 */ /* 0x0007e40000100800 */
[----:B---3--:R-:W-:-:S05]  /*d9c0*/  FADD R0, RZ, R2 ;  /* 0x00000002ff007221 */ /* 0x008fca0000000000 */
[----:B------:R0:W-:Y:S01]  /*d9d0*/  STL [R1+0x4c8], R0 ;  /* 0x0004c80001007387 */ /* 0x0001e20000100800 */
[----:B----4-:R-:W-:-:S01]  /*d9e0*/  FADD R2, RZ, R3 ;  /* 0x00000003ff027221 */ /* 0x010fc20000000000 */
[----:B------:R-:W-:Y:S01]  /*d9f0*/  FADD R3, RZ, R4 ;  /* 0x00000004ff037221 */ /* 0x000fe20000000000 */
[----:B0-----:R-:W-:-:S03]  /*da00*/  FADD R0, RZ, R6 ;  /* 0x00000006ff007221 */ /* 0x001fc60000000000 */
        /* <DEDUP_REMOVED lines=463> */
[----:B0-----:R-:W-:Y:S01]  /*f700*/  FADD R0, RZ, R4 ;  /* 0x00000004ff007221 */ /* 0x001fe20000000000 */
[----:B------:R-:W-:-:S03]  /*f710*/  FADD R3, RZ, R6 ;  /* 0x00000006ff037221 */ /* 0x000fc60000000000 */
[----:B------:R0:W-:Y:S04]  /*f720*/  STL [R1+0x738], R2 ;  /* 0x0007380201007387 */ /* 0x0001e80000100800 */
[----:B------:R1:W-:Y:S01]  /*f730*/  STL [R1+0x73c], R0 ;  /* 0x00073c0001007387 */ /* 0x0003e20000100800 */
[----:B0-----:R-:W-:-:S03]  /*f740*/  FADD R2, RZ, R8 ;  /* 0x00000008ff027221 */ /* 0x001fc60000000000 */
[----:B------:R0:W-:Y:S01]  /*f750*/  STL [R1+0x740], R3 ;  /* 0x0007400301007387 */ /* 0x0001e20000100800 */
[----:B-1----:R-:W-:-:S03]  /*f760*/  FADD R0, RZ, R31 ;  /* 0x0000001fff007221 */ /* 0x002fc60000000000 */
        /* <DEDUP_REMOVED lines=48> */
[----:B------:R-:W2:Y:S04]  /*fa70*/  LDL R40, [R1+0x94] ;  /* 0x0000940001287983 */ /* 0x000ea80000100800 */
[----:B------:R1:W-:Y:S04]  /*fa80*/  STL [R1+0x7a4], R2 ;  /* 0x0007a40201007387 */ /* 0x0003e80000100800 */
[----:B------:R-:W3:Y:S04]  /*fa90*/  LDL R41, [R1+0x98] ;  /* 0x0000980001297983 */ /* 0x000ee80000100800 */
[----:B------:R4:W-:Y:S04]  /*faa0*/  STL [R1+0x7a8], R0 ;  /* 0x0007a80001007387 */ /* 0x0009e80000100800 */
[----:B------:R-:W3:Y:S04]  /*fab0*/  LDL R42, [R1+0x9c] ;  /* 0x00009c00012a7983 */ /* 0x000ee80000100800 */
        /* <DEDUP_REMOVED lines=24> */
[----:B0-----:R-:W3:Y:S04]  /*fc40*/  LDL R3, [R1] ;  /* 0x0000000001037983 */ /* 0x001ee80000100800 */
[----:B-1----:R-:W3:Y:S04]  /*fc50*/  LDL R2, [R1+0x4] ;  /* 0x0000040001027983 */ /* 0x002ee80000100800 */
[----:B----4-:R-:W4:Y:S04]  /*fc60*/  LDL R0, [R1+0x8] ;  /* 0x0000080001007983 */ /* 0x010f280000100800 */
[----:B------:R-:W4:Y:S01]  /*fc70*/  LDL R7, [R1+0xc] ;  /* 0x00000c0001077983 */ /* 0x000f220000100800 */
[----:B--2---:R-:W-:-:S05]  /*fc80*/  FADD R40, RZ, R40 ;  /* 0x00000028ff287221 */ /* 0x004fca0000000000 */
[----:B------:R0:W-:Y:S01]  /*fc90*/  STL [R1+0x7ac], R40 ;  /* 0x0007ac2801007387 */ /* 0x0001e20000100800 */
[----:B---3--:R-:W-:-:S03]  /*fca0*/  FADD R41, RZ, R41 ;  /* 0x00000029ff297221 */ /* 0x008fc60000000000 */
[----:B0-----:R-:W2:Y:S01]  /*fcb0*/  LDL.LU R40, [R1+0xc2c] ;  /* 0x000c2c0001287983 */ /* 0x001ea20000300800 */
[----:B------:R-:W-:-:S03]  /*fcc0*/  FADD R42, RZ, R42 ;  /* 0x0000002aff2a7221 */ /* 0x000fc60000000000 */
[----:B------:R0:W-:Y:S01]  /*fcd0*/  STL [R1+0x7b0], R41 ;  /* 0x0007b02901007387 */ /* 0x0001e20000100800 */
[----:B------:R-:W-:-:S01]  /*fce0*/  FADD R43, RZ, R43 ;  /* 0x0000002bff2b7221 */ /* 0x000fc20000000000 */
[----:B------:R-:W-:Y:S02]  /*fcf0*/  FADD R44, RZ, R44 ;  /* 0x0000002cff2c7221 */ /* 0x000fe40000000000 */
[----:B0-----:R-:W3:Y:S01]  /*fd00*/  LDL.LU R41, [R1+0xc28] ;  /* 0x000c280001297983 */ /* 0x001ee20000300800 */
[----:B------:R-:W-:-:S03]  /*fd10*/  FADD R45, RZ, R45 ;  /* 0x0000002dff2d7221 */ /* 0x000fc60000000000 */
[----:B------:R0:W-:Y:S01]  /*fd20*/  STL [R1+0x7b4], R42 ;  /* 0x0007b42a01007387 */ /* 0x0001e20000100800 */
[----:B------:R-:W-:-:S01]  /*fd30*/  FADD R46, RZ, R46 ;  /* 0x0000002eff2e7221 */ /* 0x000fc20000000000 */
[----:B------:R-:W-:Y:S02]  /*fd40*/  FADD R47, RZ, R47 ;  /* 0x0000002fff2f7221 */ /* 0x000fe40000000000 */
[----:B0-----:R-:W3:Y:S04]  /*fd50*/  LDL.LU R42, [R1+0xc24] ;  /* 0x000c2400012a7983 */ /* 0x001ee80000300800 */
[----:B------:R0:W-:Y:S01]  /*fd60*/  STL [R1+0x7b8], R43 ;  /* 0x0007b82b01007387 */ /* 0x0001e20000100800 */
[----:B------:R-:W-:-:S01]  /*fd70*/  FADD R32, RZ, R32 ;  /* 0x00000020ff207221 */ /* 0x000fc20000000000 */
[----:B------:R-:W-:-:S02]  /*fd80*/  FADD R33, RZ, R33 ;  /* 0x00000021ff217221 */ /* 0x000fc40000000000 */
[----:B0-----:R-:W3:Y:S04]  /*fd90*/  LDL.LU R43, [R1+0xc20] ;  /* 0x000c2000012b7983 */ /* 0x001ee80000300800 */
[----:B------:R0:W-:Y:S01]  /*fda0*/  STL [R1+0x7bc], R44 ;  /* 0x0007bc2c01007387 */ /* 0x0001e20000100800 */
[----:B------:R-:W-:-:S01]  /*fdb0*/  FADD R34, RZ, R34 ;  /* 0x00000022ff227221 */ /* 0x000fc20000000000 */
[----:B------:R-:W-:Y:S02]  /*fdc0*/  FADD R35, RZ, R35 ;  /* 0x00000023ff237221 */ /* 0x000fe40000000000 */
[----:B0-----:R-:W3:Y:S04]  /*fdd0*/  LDL.LU R44, [R1+0xc1c] ;  /* 0x000c1c00012c7983 */ /* 0x001ee80000300800 */
[----:B------:R0:W-:Y:S01]  /*fde0*/  STL [R1+0x7c0], R45 ;  /* 0x0007c02d01007387 */ /* 0x0001e20000100800 */
[----:B------:R-:W-:-:S03]  /*fdf0*/  FADD R36, RZ, R36 ;  /* 0x00000024ff247221 */ /* 0x000fc60000000000 */
        /* <DEDUP_REMOVED lines=50> */
[----:B----4-:R-:W-:-:S03]  /*10120*/  FADD R0, RZ, R0 ;  /* 0x00000000ff007221 */ /* 0x010fc60000000000 */
[----:B0-----:R-:W4:Y:S04]  /*10130*/  LDL.LU R30, [R1+0xbd4] ;  /* 0x000bd400011e7983 */ /* 0x001f280000300800 */
[----:B------:R0:W-:Y:S01]  /*10140*/  STL [R1+0x808], R31 ;  /* 0x0008081f01007387 */ /* 0x0001e20000100800 */
[----:B------:R-:W-:-:S03]  /*10150*/  FADD R7, RZ, R7 ;  /* 0x00000007ff077221 */ /* 0x000fc60000000000 */
[----:B0-----:R-:W4:Y:S04]  /*10160*/  LDL.LU R31, [R1+0xbd0] ;  /* 0x000bd000011f7983 */ /* 0x001f280000300800 */
[----:B------:R0:W-:Y:S04]  /*10170*/  STL [R1+0x80c], R8 ;  /* 0x00080c0801007387 */ /* 0x0001e80000100800 */
[----:B0-----:R0:W5:Y:S04]  /*10180*/  LDL.LU R8, [R1+0xbcc] ;  /* 0x000bcc0001087983 */ /* 0x0011680000300800 */
[----:B------:R1:W-:Y:S04]  /*10190*/  STL [R1+0x810], R6 ;  /* 0x0008100601007387 */ /* 0x0003e80000100800 */
[----:B-1----:R0:W5:Y:S04]  /*101a0*/  LDL.LU R6, [R1+0xbc8] ;  /* 0x000bc80001067983 */ /* 0x0021680000300800 */
        /* <DEDUP_REMOVED lines=8> */
[----:B------:R1:W-:Y:S02]  /*10230*/  STL [R1+0x824], R7 ;  /* 0x0008240701007387 */ /* 0x0003e40000100800 */
[----:B-1----:R-:W-:-:S05]  /*10240*/  FADD R7, RZ, R11 ;  /* 0x0000000bff077221 */ /* 0x002fca0000000000 */
[----:B------:R1:W-:Y:S04]  /*10250*/  STL [R1+0x828], R7 ;  /* 0x0008280701007387 */ /* 0x0003e80000100800 */
[----:B------:R-:W-:Y:S01]  /*10260*/  STL [R1+0x82c], R10 ;  /* 0x00082c0a01007387 */ /* 0x000fe20000100800 */
[----:B-1----:R-:W-:-:S01]  /*10270*/  FADD R7, RZ, R5 ;  /* 0x00000005ff077221 */ /* 0x002fc20000000000 */
[----:B------:R-:W-:Y:S02]  /*10280*/  FADD R5, RZ, R224 ;  /* 0x000000e0ff057221 */ /* 0x000fe40000000000 */
[----:B------:R1:W-:Y:S04]  /*10290*/  STL [R1+0x830], R9 ;  /* 0x0008300901007387 */ /* 0x0003e80000100800 */
[----:B------:R2:W-:Y:S04]  /*102a0*/  STL [R1+0x834], R7 ;  /* 0x0008340701007387 */ /* 0x0005e80000100800 */
[----:B------:R0:W-:Y:S01]  /*102b0*/  STL [R1+0x838], R5 ;  /* 0x0008380501007387 */ /* 0x0001e20000100800 */
[----:B-1----:R-:W-:-:S01]  /*102c0*/  FADD R9, RZ, R225 ;  /* 0x000000e1ff097221 */ /* 0x002fc20000000000 */
[----:B--2---:R-:W-:-:S04]  /*102d0*/  FADD R7, RZ, R226 ;  /* 0x000000e2ff077221 */ /* 0x004fc80000000000 */
[----:B------:R1:W-:Y:S01]  /*102e0*/  STL [R1+0x83c], R9 ;  /* 0x00083c0901007387 */ /* 0x0003e20000100800 */
[----:B0-----:R-:W-:-:S03]  /*102f0*/  FADD R5, RZ, R227 ;  /* 0x000000e3ff057221 */ /* 0x001fc60000000000 */
[----:B------:R0:W-:Y:S04]  /*10300*/  STL [R1+0x840], R7 ;  /* 0x0008400701007387 */ /* 0x0001e80000100800 */
[----:B------:R2:W-:Y:S01]  /*10310*/  STL [R1+0x844], R5 ;  /* 0x0008440501007387 */ /* 0x0005e20000100800 */
[----:B-1----:R-:W-:-:S01]  /*10320*/  FADD R9, RZ, R228 ;  /* 0x000000e4ff097221 */ /* 0x002fc20000000000 */
[----:B0-----:R-:W-:-:S04]  /*10330*/  FADD R7, RZ, R229 ;  /* 0x000000e5ff077221 */ /* 0x001fc80000000000 */
        /* <DEDUP_REMOVED lines=359> */
[----:B---3--:R-:W-:-:S04]  /*119b0*/  FADD R7, RZ, R41 ;  /* 0x00000029ff077221 */ /* 0x008fc80000000000 */
[----:B------:R0:W-:Y:S01]  /*119c0*/  STL [R1+0xb18], R9 ;  /* 0x000b180901007387 */ /* 0x0001e20000100800 */
[----:B-1----:R-:W-:-:S03]  /*119d0*/  FADD R5, RZ, R42 ;  /* 0x0000002aff057221 */ /* 0x002fc60000000000 */
        /* <DEDUP_REMOVED lines=39> */
[----:B----4-:R-:W-:-:S04]  /*11c50*/  FADD R7, RZ, R30 ;  /* 0x0000001eff077221 */ /* 0x010fc80000000000 */
[----:B------:R-:W-:Y:S01]  /*11c60*/  STL [R1+0xb6c], R9 ;  /* 0x000b6c0901007387 */ /* 0x000fe20000100800 */
[----:B-1----:R-:W-:-:S03]  /*11c70*/  FADD R5, RZ, R31 ;  /* 0x0000001fff057221 */ /* 0x002fc60000000000 */
[----:B------:R0:W-:Y:S04]  /*11c80*/  STL [R1+0xb70], R7 ;  /* 0x000b700701007387 */ /* 0x0001e80000100800 */
[----:B------:R1:W-:Y:S01]  /*11c90*/  STL [R1+0xb74], R5 ;  /* 0x000b740501007387 */ /* 0x0003e20000100800 */
[----:B0-----:R-:W-:-:S07]  /*11ca0*/  IMAD.U32 R7, RZ, RZ, UR4 ;  /* 0x00000004ff077e24 */ /* 0x001fce000f8e00ff */
.L_x_18:
[----:B-1----:R-:W2:Y:S01]  /*11cb0*/  LDL R5, [R1+0xbb0] ;  /* 0x000bb00001057983 */ /* 0x002ea20000100800 */
[----:B-----5:R-:W-:-:S13]  /*11cc0*/  R2UR UR4, R8 ;  /* 0x00000000080472ca */ /* 0x020fda00000e0000 */
[----:B------:R-:W-:-:S04]  /*11cd0*/  UIADD3 UR4, UR4, 0x1, URZ ;  /* 0x0000000104047890 */ /* 0x000fc8000fffe03f */
[----:B------:R-:W-:-:S04]  /*11ce0*/  UISETP.NE.AND UP0, UPT, UR4, 0x4, UPT ;  /* 0x000000040400788c */ /* 0x000fc8000bf05270 */
[----:B------:R-:W-:Y:S01]  /*11cf0*/  USEL UR5, URZ, 0x1, UP0 ;  /* 0x000000013f057887 */ /* 0x000fe20008000000 */
[----:B--2---:R-:W-:-:S13]  /*11d00*/  R2UR UR6, R5 ;  /* 0x00000000050672ca */ /* 0x004fda00000e0000 */
[----:B------:R-:W-:Y:S02]  /*11d10*/  ULOP3.LUT UR5, UR6, UR5, URZ, 0x3c, !UPT ;  /* 0x0000000506057292 */ /* 0x000fe4000f8e3c3f */
[----:B------:R-:W-:-:S03]  /*11d20*/  USEL UR6, UR4, URZ, UP0 ;  /* 0x0000003f04067287 */ /* 0x000fc60008000000 */
[----:B------:R-:W-:Y:S01]  /*11d30*/  UMOV UR4, 0x1 ;  /* 0x0000000100047882 */ /* 0x000fe20000000000 */
[----:B------:R-:W-:Y:S02]  /*11d40*/  IMAD.U32 R8, RZ, RZ, UR5 ;  /* 0x00000005ff087e24 */ /* 0x000fe4000f8e00ff */
[----:B------:R-:W-:-:S07]  /*11d50*/  IMAD.U32 R5, RZ, RZ, UR6 ;  /* 0x00000006ff057e24 */ /* 0x000fce000f8e00ff */
.L_x_13:
[----:B------:R-:W2:Y:S02]  /*11d60*/  LDL R9, [R1+0xbb4] ;  /* 0x000bb40001097983 */ /* 0x000ea40000100800 */
[----:B--2---:R-:W-:-:S13]  /*11d70*/  R2UR UR6, R9 ;  /* 0x00000000090672ca */ /* 0x004fda00000e0000 */
[----:B------:R-:W-:-:S04]  /*11d80*/  UISETP.LT.AND UP0, UPT, UR6, 0x1, UPT ;  /* 0x000000010600788c */ /* 0x000fc8000bf01270 */
[----:B------:R-:W-:-:S04]  /*11d90*/  USEL UR5, UR6, 0x1, UP0 ;  /* 0x0000000106057887 */ /* 0x000fc80008000000 */
[----:B------:R-:W-:-:S04]  /*11da0*/  UIADD3 UR5, UR6, -UR5, URZ ;  /* 0x8000000506057290 */ /* 0x000fc8000fffe03f */
[----:B------:R-:W-:-:S06]  /*11db0*/  UISETP.GE.AND UP0, UPT, UR5, 0x1, UPT ;  /* 0x000000010500788c */ /* 0x000fcc000bf06270 */
[----:B------:R-:W-:-:S13]  /*11dc0*/  PLOP3.LUT P0, PT, PT, PT, UP0, 0x80, 0x0 ;  /* 0x000000000000781c */ /* 0x000fda0003f0f008 */
[----:B------:R-:W-:Y:S05]  /*11dd0*/  @!P0 BRA `(.L_x_19) ;  /* 0x000000e800348947 */ /* 0x000fea0003800000 */
[----:B------:R-:W2:Y:S02]  /*11de0*/  LDL R9, [R1+0xbac] ;  /* 0x000bac0001097983 */ /* 0x000ea40000100800 */
[----:B--2---:R-:W-:Y:S01]  /*11df0*/  R2UR UR6, R9 ;  /* 0x00000000090672ca */ /* 0x004fe200000e0000 */
[----:B------:R-:W-:-:S12]  /*11e00*/  IMAD.U32 R9, RZ, RZ, UR5 ;  /* 0x00000005ff097e24 */ /* 0x000fd8000f8e00ff */
[----:B------:R-:W-:-:S07]  /*11e10*/  IMAD.U32 R10, RZ, RZ, UR6 ;  /* 0x00000006ff0a7e24 */ /* 0x000fce000f8e00ff */
.L_x_27:
[----:B------:R-:W2:Y:S02]  /*11e20*/  LDL R6, [R1+0xb98] ;  /* 0x000b980001067983 */ /* 0x000ea40000100800 */
[----:B--2---:R-:W-:-:S13]  /*11e30*/  R2UR UR5, R6 ;  /* 0x00000000060572ca */ /* 0x004fda00000e0000 */
[----:B------:R-:W-:-:S06]  /*11e40*/  UISETP.NE.AND UP0, UPT, UR5, 0x3, UPT ;  /* 0x000000030500788c */ /* 0x000fcc000bf05270 */
[----:B------:R-:W-:-:S13]  /*11e50*/  PLOP3.LUT P1, PT, PT, PT, UP0, 0x80, 0x0 ;  /* 0x000000000000781c */ /* 0x000fda0003f2f008 */
[----:B------:R-:W-:Y:S05]  /*11e60*/  @!P1 BRA `(.L_x_20) ;  /* 0x0000000000049947 */ /* 0x000fea0003800000 */
[----:B------:R-:W-:Y:S01]  /*11e70*/  BPT.TRAP 0x1 ;  /* 0x000000040000795c */ /* 0x000fe20000300000 */
.L_x_20:
[----:B------:R-:W0:Y:S01]  /*11e80*/  S2UR UR6, SR_CgaCtaId ;  /* 0x00000000000679c3 */ /* 0x000e220000008800 */
[----:B------:R-:W-:Y:S01]  /*11e90*/  R2UR UR7, R5 ;  /* 0x00000000050772ca */ /* 0x000fe200000e0000 */
[----:B------:R-:W-:Y:S01]  /*11ea0*/  UMOV UR5, 0x400 ;  /* 0x0000040000057882 */ /* 0x000fe20000000000 */
[----:B------:R-:W-:Y:S01]  /*11eb0*/  SHF.L.U32 R11, R8, 0x1f, RZ ;  /* 0x0000001f080b7819 */ /* 0x000fe200000006ff */
[----:B0-----:R-:W-:-:S10]  /*11ec0*/  ULEA UR8, UR6, UR5, 0x18 ;  /* 0x0000000506087291 */ /* 0x001fd4000f8ec03f */
[----:B------:R-:W-:Y:S02]  /*11ed0*/  ULEA UR5, UR7, UR8, 0x3 ;  /* 0x0000000807057291 */ /* 0x000fe4000f8e183f */
[----:B------:R-:W-:-:S07]  /*11ee0*/  IMAD.U32 R6, RZ, RZ, UR8 ;  /* 0x00000008ff067e24 */ /* 0x000fce000f8e00ff */
[----:B------:R0:W1:Y:S01]  /*11ef0*/  SYNCS.PHASECHK.TRANS64.TRYWAIT P0, [UR5], R11 ;  /* 0x0000000bff0075a7 */ /* 0x0000620008000145 */
[----:B------:R-:W-:Y:S05]  /*11f00*/  @!P1 BRA `(.L_x_21) ;  /* 0x0000000000049947 */ /* 0x000fea0003800000 */
[----:B------:R-:W-:Y:S01]  /*11f10*/  BPT.TRAP 0x1 ;  /* 0x000000040000795c */ /* 0x000fe20000300000 */
.L_x_21:
[----:B-1----:R-:W-:Y:S05]  /*11f20*/  @P0 BRA `(.L_x_22) ;  /* 0x0000000000080947 */ /* 0x002fea0003800000 */
[----:B------:R-:W1:Y:S02]  /*11f30*/  SYNCS.PHASECHK.TRANS64.TRYWAIT P0, [UR5], R11 ;  /* 0x0000000bff0075a7 */ /* 0x000e640008000145 */
[----:B-1----:R-:W-:Y:S05]  /*11f40*/  @!P0 BRA `(.L_x_23) ;  /* 0x0000053400e88947 */ /* 0x002fea0003800000 */
.L_x_22:
[----:B0-----:R-:W2:Y:S01]  /*11f50*/  LDL R11, [R1+0xb7c] ;  /* 0x000b7c00010b7983 */ /* 0x001ea20000100800 */
[----:B------:R-:W-:-:S03]  /*11f60*/  R2UR UR6, R6 ;  /* 0x00000000060672ca */ /* 0x000fc600000e0000 */
        /* <DEDUP_REMOVED lines=47> */
[----:B-----5:R1:W-:Y:S04]  /*12260*/  STL [R1+0xcb8], R0 ;  /* 0x000cb80001007387 */ /* 0x0203e80000100800 */
[----:B------:R-:W-:Y:S04]  /*12270*/  STL [R1+0xd18], R6 ;  /* 0x000d180601007387 */ /* 0x000fe80000100800 */
[----:B0-----:R-:W3:Y:S04]  /*12280*/  LDL.LU.64 R120, [R1+0x420] ;  /* 0x0004200001787983 */ /* 0x001ee80000300a00 */
[----:B------:R-:W3:Y:S04]  /*12290*/  LDL.LU.64 R122, [R1+0x428] ;  /* 0x00042800017a7983 */ /* 0x000ee80000300a00 */
[----:B------:R-:W3:Y:S04]  /*122a0*/  LDL.LU.64 R124, [R1+0x430] ;  /* 0x00043000017c7983 */ /* 0x000ee80000300a00 */
[----:B------:R-:W3:Y:S04]  /*122b0*/  LDL.LU.64 R126, [R1+0x438] ;  /* 0x00043800017e7983 */ /* 0x000ee80000300a00 */
[----:B------:R-:W4:Y:S04]  /*122c0*/  LDL.LU.64 R88, [R1+0x3a0] ;  /* 0x0003a00001587983 */ /* 0x000f280000300a00 */
[----:B------:R-:W4:Y:S04]  /*122d0*/  LDL.LU.64 R90, [R1+0x3a8] ;  /* 0x0003a800015a7983 */ /* 0x000f280000300a00 */
[----:B------:R-:W4:Y:S04]  /*122e0*/  LDL.LU.64 R92, [R1+0x3b0] ;  /* 0x0003b000015c7983 */ /* 0x000f280000300a00 */
[----:B------:R-:W4:Y:S04]  /*122f0*/  LDL.LU.64 R94, [R1+0x3b8] ;  /* 0x0003b800015e7983 */ /* 0x000f280000300a00 */
[----:B------:R-:W4:Y:S04]  /*12300*/  LDL.LU.64 R56, [R1+0x320] ;  /* 0x0003200001387983 */ /* 0x000f280000300a00 */
[----:B------:R-:W4:Y:S04]  /*12310*/  LDL.LU.64 R58, [R1+0x328] ;  /* 0x00032800013a7983 */ /* 0x000f280000300a00 */
[----:B------:R-:W4:Y:S04]  /*12320*/  LDL.LU.64 R60, [R1+0x330] ;  /* 0x00033000013c7983 */ /* 0x000f280000300a00 */
[----:B------:R-:W4:Y:S01]  /*12330*/  LDL.LU.64 R62, [R1+0x338] ;  /* 0x00033800013e7983 */ /* 0x000f220000300a00 */
[----:B------:R-:W-:Y:S01]  /*12340*/  UIADD3 UR6, UR6, 0x20100, URZ ;  /* 0x0002010006067890 */ /* 0x000fe2000fffe03f */
[----:B------:R-:W-:Y:S01]  /*12350*/  R2UR UR7, R5 ;  /* 0x00000000050772ca */ /* 0x000fe200000e0000 */
[----:B------:R-:W-:-:S02]  /*12360*/  UISETP.NE.AND UP0, UPT, UR12, URZ, UPT ;  /* 0x0000003f0c00728c */ /* 0x000fc4000bf05270 */
[----:B------:R-:W-:Y:S02]  /*12370*/  USHF.R.U32.HI UR6, URZ, 0x4, UR6 ;  /* 0x000000043f067899 */ /* 0x000fe40008011606 */
[----:B------:R-:W-:Y:S02]  /*12380*/  USEL UR4, UR4, URZ, !UP0 ;  /* 0x0000003f04047287 */ /* 0x000fe4000c000000 */
[----:B------:R-:W-:Y:S02]  /*12390*/  ULOP3.LUT UR6, UR6, 0x3fff, URZ, 0xc0, !UPT ;  /* 0x00003fff06067892 */ /* 0x000fe4000f8ec03f */
[----:B------:R-:W-:Y:S02]  /*123a0*/  UISETP.NE.U32.AND UP0, UPT, UR4, URZ, UPT ;  /* 0x0000003f0400728c */ /* 0x000fe4000bf05070 */
[----:B------:R-:W-:-:S04]  /*123b0*/  ULOP3.LUT UR6, UR6, 0x10000, URZ, 0xfc, !UPT ;  /* 0x0001000006067892 */ /* 0x000fc8000f8efc3f */
[----:B------:R-:W-:Y:S01]  /*123c0*/  UIMAD UR46, UR7, 0x3c0, UR6 ;  /* 0x000003c0072e78a4 */ /* 0x000fe2000f8e0206 */
[----:B------:R-:W-:Y:S01]  /*123d0*/  UMOV UR41, 0x80000020 ;  /* 0x8000002000297882 */ /* 0x000fe20000000000 */
[----:B------:R-:W-:-:S05]  /*123e0*/  UMOV UR43, 0x80000020 ;  /* 0x80000020002b7882 */ /* 0x000fca0000000000 */
[----:B------:R-:W-:Y:S01]  /*123f0*/  UMOV UR42, UR46 ;  /* 0x0000002e002a7c82 */ /* 0x000fe20008000000 */
[----:B--2---:R-:W-:-:S13]  /*12400*/  R2UR UR5, R11 ;  /* 0x000000000b0572ca */ /* 0x004fda00000e0000 */
[----:B------:R-:W-:-:S04]  /*12410*/  ULOP3.LUT UR5, UR5, 0x10000, URZ, 0xfc, !UPT ;  /* 0x0001000005057892 */ /* 0x000fc8000f8efc3f */
[----:B------:R-:W-:-:S07]  /*12420*/  ULEA UR47, UR7, UR5, 0xb ;  /* 0x00000005072f7291 */ /* 0x000fce000f8e583f */
[----:B------:R-:W-:Y:S01]  /*12430*/  UMOV UR40, UR47 ;  /* 0x0000002f00287c82 */ /* 0x000fe20008000000 */
[----:B------:R-:W-:Y:S01]  /*12440*/  UIADD3 UR7, UR46, 0x40, URZ ;  /* 0x000000402e077890 */ /* 0x000fe2000fffe03f */
[----:B------:R-:W-:Y:S01]  /*12450*/  UMOV UR56, UR40 ;  /* 0x0000002800387c82 */ /* 0x000fe20008000000 */
[----:B------:R-:W-:Y:S01]  /*12460*/  UMOV UR57, UR41 ;  /* 0x0000002900397c82 */ /* 0x000fe20008000000 */
[----:B------:R-:W-:-:S04]  /*12470*/  UMOV UR59, 0x80000020 ;  /* 0x80000020003b7882 */ /* 0x000fc80000000000 */
[----:B------:R-:W-:Y:S01]  /*12480*/  UMOV UR58, UR7 ;  /* 0x00000007003a7c82 */ /* 0x000fe20008000000 */
[----:B-1----:R-:W-:Y:S02]  /*12490*/  MOV R0, UR57 ;  /* 0x0000003900007c02 */ /* 0x002fe40008000f00 */
[----:B------:R-:W-:Y:S01]  /*124a0*/  MOV R11, UR56 ;  /* 0x00000038000b7c02 */ /* 0x000fe20008000f00 */
[----:B------:R-:W-:Y:S01]  /*124b0*/  UIADD3 UR8, UR46, 0x80, URZ ;  /* 0x000000802e087890 */ /* 0x000fe2000fffe03f */
[----:B------:R-:W-:Y:S01]  /*124c0*/  UMOV UR44, UR58 ;  /* 0x0000003a002c7c82 */ /* 0x000fe20008000000 */
[----:B------:R-:W-:Y:S01]  /*124d0*/  UMOV UR45, UR59 ;  /* 0x0000003b002d7c82 */ /* 0x000fe20008000000 */
[----:B------:R-:W-:Y:S01]  /*124e0*/  STL [R1+0xd1c], R5 ;  /* 0x000d1c0501007387 */ /* 0x000fe20000100800 */
[----:B---3--:R-:W-:-:S06]  /*124f0*/  WARPGROUP.ARRIVE ;  /* 0x00000000000079c5 */ /* 0x008fcc0000000000 */
[----:B------:R-:W-:Y:S03]  /*12500*/  QGMMA.64x16x32.F32.E4M3.E4M3 R120, gdesc[UR40], R120, UP0, gsb0 ;  /* 0x00200000287879f3 */ /* 0x000fe6000b800878 */
[----:B------:R-:W-:Y:S02]  /*12510*/  WARPGROUP.DEPBAR.LE gsb0, 0x0 ;  /* 0x00008000000079c5 */ /* 0x000fe40000010000 */
[----:B----4-:R-:W-:-:S06]  /*12520*/  WARPGROUP.ARRIVE ;  /* 0x00000000000079c5 */ /* 0x010fcc0000000000 */
[----:B------:R-:W-:Y:S01]  /*12530*/  QGMMA.64x16x32.F32.E4M3.E4M3 R88, gdesc[UR56], R88, UP0, gsb0 ;  /* 0x00200000385879f3 */ /* 0x000fe2000b800858 */
[----:B------:R-:W-:Y:S02]  /*12540*/  R2UR UR57, R0 ;  /* 0x00000000003972ca */ /* 0x000fe400000e0000 */
[----:B------:R-:W-:Y:S01]  /*12550*/  R2UR UR56, R11 ;  /* 0x000000000b3872ca */ /* 0x000fe200000e0000 */
[----:B------:R-:W-:Y:S01]  /*12560*/  UMOV UR58, UR8 ;  /* 0x00000008003a7c82 */ /* 0x000fe20008000000 */
[----:B------:R-:W-:Y:S01]  /*12570*/  UMOV UR59, 0x80000020 ;  /* 0x80000020003b7882 */ /* 0x000fe20000000000 */
[----:B------:R-:W-:Y:S02]  /*12580*/  WARPGROUP.DEPBAR.LE gsb0, 0x0 ;  /* 0x00008000000079c5 */ /* 0x000fe40000010000 */
[----:B------:R-:W-:-:S08]  /*12590*/  WARPGROUP.ARRIVE ;  /* 0x00000000000079c5 */ /* 0x000fd00000000000 */
[----:B------:R-:W-:Y:S01]  /*125a0*/  QGMMA.64x16x32.F32.E4M3.E4M3 R56, gdesc[UR56], R56, UP0, gsb0 ;  /* 0x00200000383879f3 */ /* 0x000fe2000b800838 */
[----:B------:R-:W-:Y:S04]  /*125b0*/  STL.64 [R1+0x420], R120 ;  /* 0x0004207801007387 */ /* 0x000fe80000100a00 */
[----:B------:R-:W-:Y:S04]  /*125c0*/  STL.64 [R1+0x428], R122 ;  /* 0x0004287a01007387 */ /* 0x000fe80000100a00 */
[----:B------:R-:W-:Y:S04]  /*125d0*/  STL.64 [R1+0x430], R124 ;  /* 0x0004307c01007387 */ /* 0x000fe80000100a00 */
[----:B------:R-:W-:Y:S04]  /*125e0*/  STL.64 [R1+0x438], R126 ;  /* 0x0004387e01007387 */ /* 0x000fe80000100a00 */
[----:B------:R-:W-:Y:S04]  /*125f0*/  STL.64 [R1+0x3a0], R88 ;  /* 0x0003a05801007387 */ /* 0x000fe80000100a00 */
[----:B------:R-:W-:Y:S04]  /*12600*/  STL.64 [R1+0x3a8], R90 ;  /* 0x0003a85a01007387 */ /* 0x000fe80000100a00 */
[----:B------:R-:W-:Y:S04]  /*12610*/  STL.64 [R1+0x3b0], R92 ;  /* 0x0003b05c01007387 */ /* 0x000fe80000100a00 */
[----:B------:R-:W-:Y:S01]  /*12620*/  STL.64 [R1+0x3b8], R94 ;  /* 0x0003b85e01007387 */ /* 0x000fe20000100a00 */
[----:B------:R-:W-:-:S03]  /*12630*/  WARPGROUP.DEPBAR.LE gsb0, 0x0 ;  /* 0x00008000000079c5 */ /* 0x000fc60000010000 */
[----:B------:R0:W-:Y:S04]  /*12640*/  STL.64 [R1+0x320], R56 ;  /* 0x0003203801007387 */ /* 0x0001e80000100a00 */
[----:B------:R1:W-:Y:S04]  /*12650*/  STL.64 [R1+0x328], R58 ;  /* 0x0003283a01007387 */ /* 0x0003e80000100a00 */
[----:B------:R2:W-:Y:S04]  /*12660*/  STL.64 [R1+0x330], R60 ;  /* 0x0003303c01007387 */ /* 0x0005e80000100a00 */
[----:B------:R3:W-:Y:S04]  /*12670*/  STL.64 [R1+0x338], R62 ;  /* 0x0003383e01007387 */ /* 0x0007e80000100a00 */
[----:B0-----:R-:W4:Y:S04]  /*12680*/  LDL.LU.64 R56, [R1+0x2a0] ;  /* 0x0002a00001387983 */ /* 0x001f280000300a00 */
[----:B-1----:R-:W4:Y:S04]  /*12690*/  LDL.LU.64 R58, [R1+0x2a8] ;  /* 0x0002a800013a7983 */ /* 0x002f280000300a00 */
[----:B--2---:R-:W4:Y:S04]  /*126a0*/  LDL.LU.64 R60, [R1+0x2b0] ;  /* 0x0002b000013c7983 */ /* 0x004f280000300a00 */
[----:B---3--:R-:W4:Y:S04]  /*126b0*/  LDL.LU.64 R62, [R1+0x2b8] ;  /* 0x0002b800013e7983 */ /* 0x008f280000300a00 */
[----:B------:R-:W2:Y:S04]  /*126c0*/  LDL.LU.64 R88, [R1+0x220] ;  /* 0x0002200001587983 */ /* 0x000ea80000300a00 */
[----:B------:R-:W2:Y:S04]  /*126d0*/  LDL.LU.64 R90, [R1+0x228] ;  /* 0x00022800015a7983 */ /* 0x000ea80000300a00 */
[----:B------:R-:W2:Y:S04]  /*126e0*/  LDL.LU.64 R92, [R1+0x230] ;  /* 0x00023000015c7983 */ /* 0x000ea80000300a00 */
[----:B------:R-:W2:Y:S04]  /*126f0*/  LDL.LU.64 R94, [R1+0x238] ;  /* 0x00023800015e7983 */ /* 0x000ea80000300a00 */
[----:B------:R-:W3:Y:S04]  /*12700*/  LDL.LU.64 R120, [R1+0x1a0] ;  /* 0x0001a00001787983 */ /* 0x000ee80000300a00 */
        /* <DEDUP_REMOVED lines=12> */
[----:B------:R-:W3:Y:S01]  /*127d0*/  LDL.LU.64 R218, [R1+0x28] ;  /* 0x0000280001da7983 */ /* 0x000ee20000300a00 */
[----:B------:R-:W-:-:S03]  /*127e0*/  UIADD3 UR6, UR46, 0xc0, URZ ;  /* 0x000000c02e067890 */ /* 0x000fc6000fffe03f */
[----:B------:R-:W3:Y:S04]  /*127f0*/  LDL.LU.64 R220, [R1+0x30] ;  /* 0x0000300001dc7983 */ /* 0x000ee80000300a00 */
[----:B------:R-:W3:Y:S01]  /*12800*/  LDL.LU.64 R222, [R1+0x38] ;  /* 0x0000380001de7983 */ /* 0x000ee20000300a00 */
[----:B------:R-:W-:Y:S01]  /*12810*/  UMOV UR48, UR40 ;  /* 0x0000002800307c82 */ /* 0x000fe20008000000 */
        /* <DEDUP_REMOVED lines=15> */
[----:B----4-:R-:W-:-:S06]  /*12910*/  WARPGROUP.ARRIVE ;  /* 0x00000000000079c5 */ /* 0x010fcc0000000000 */
[----:B------:R-:W-:Y:S03]  /*12920*/  QGMMA.64x16x32.F32.E4M3.E4M3 R56, gdesc[UR48], R56, UP0, gsb0 ;  /* 0x00200000303879f3 */ /* 0x000fe6000b800838 */
[----:B------:R-:W-:Y:S02]  /*12930*/  WARPGROUP.DEPBAR.LE gsb0, 0x0 ;  /* 0x00008000000079c5 */ /* 0x000fe40000010000 */
[----:B--2---:R-:W-:-:S06]  /*12940*/  WARPGROUP.ARRIVE ;  /* 0x00000000000079c5 */ /* 0x004fcc0000000000 */
[----:B------:R-:W-:Y:S03]  /*12950*/  QGMMA.64x16x32.F32.E4M3.E4M3 R88, gdesc[UR24], R88, UP0, gsb0 ;  /* 0x00200000185879f3 */ /* 0x000fe6000b800858 */
[----:B------:R-:W-:Y:S02]  /*12960*/  WARPGROUP.DEPBAR.LE gsb0, 0x0 ;  /* 0x00008000000079c5 */ /* 0x000fe40000010000 */
[----:B---3--:R-:W-:-:S06]  /*12970*/  WARPGROUP.ARRIVE ;  /* 0x00000000000079c5 */ /* 0x008fcc0000000000 */
[----:B------:R-:W-:Y:S03]  /*12980*/  QGMMA.64x16x32.F32.E4M3.E4M3 R120, gdesc[UR16], R120, UP0, gsb0 ;  /* 0x00200000107879f3 */ /* 0x000fe6000b800878 */
[----:B------:R-:W-:Y:S02]  /*12990*/  WARPGROUP.DEPBAR.LE gsb0, 0x0 ;  /* 0x00008000000079c5 */ /* 0x000fe40000010000 */
[----:B------:R-:W-:-:S06]  /*129a0*/  WARPGROUP.ARRIVE ;  /* 0x00000000000079c5 */ /* 0x000fcc0000000000 */
[----:B------:R-:W-:Y:S01]  /*129b0*/  QGMMA.64x16x32.F32.E4M3.E4M3 R152, gdesc[UR4], R152, UP0, gsb0 ;  /* 0x00200000049879f3 */ /* 0x000fe2000b800898 */
[----:B------:R-:W-:Y:S01]  /*129c0*/  UIADD3 UR54, UR46, 0x1c0, URZ ;  /* 0x000001c02e367890 */ /* 0x000fe2000fffe03f */
[----:B------:R-:W-:Y:S01]  /*129d0*/  UMOV UR52, UR40 ;  /* 0x0000002800347c82 */ /* 0x000fe20008000000 */
[----:B------:R-:W-:Y:S01]  /*129e0*/  UMOV UR53, UR41 ;  /* 0x0000002900357c82 */ /* 0x000fe20008000000 */
[----:B------:R-:W-:Y:S01]  /*129f0*/  UMOV UR55, 0x80000020 ;  /* 0x8000002000377882 */ /* 0x000fe20000000000 */
        /* <DEDUP_REMOVED lines=38> */
[----:B------:R-:W-:Y:S01]  /*12c60*/  UMOV UR56, UR58 ;  /* 0x0000003a00387c82 */ /* 0x000fe20008000000 */
[----:B------:R-:W-:Y:S01]  /*12c70*/  UMOV UR58, UR50 ;  /* 0x00000032003a7c82 */ /* 0x000fe20008000000 */
[----:B------:R-:W-:Y:S01]  /*12c80*/  UIADD3 UR50, UR46, 0x340, URZ ;  /* 0x000003402e327890 */ /* 0x000fe2000fffe03f */
[----:B------:R-:W-:Y:S01]  /*12c90*/  UMOV UR57, UR59 ;  /* 0x0000003b00397c82 */ /* 0x000fe20008000000 */
[----:B------:R-:W-:Y:S01]  /*12ca0*/  UMOV UR59, UR51 ;  /* 0x00000033003b7c82 */ /* 0x000fe20008000000 */
        /* <DEDUP_REMOVED lines=10> */
[----:B------:R-:W-:Y:S04]  /*12d50*/  STL.64 [R1+0x2a0], R56 ;  /* 0x0002a03801007387 */ /* 0x000fe80000100a00 */
[----:B------:R-:W-:Y:S01]  /*12d60*/  STL.64 [R1+0x2a8], R58 ;  /* 0x0002a83a01007387 */ /* 0x000fe20000100a00 */
[----:B------:R-:W-:-:S02]  /*12d70*/  WARPGROUP.DEPBAR.LE gsb0, 0x0 ;  /* 0x00008000000079c5 */ /* 0x000fc40000010000 */
[----:B------:R-:W-:-:S06]  /*12d80*/  WARPGROUP.ARRIVE ;  /* 0x00000000000079c5 */ /* 0x000fcc0000000000 */
[----:B------:R-:W-:Y:S01]  /*12d90*/  QGMMA.64x16x32.F32.E4M3.E4M3 R48, gdesc[UR8], R48, UP0, gsb0 ;  /* 0x00200000083079f3 */ /* 0x000fe2000b800830 */
        /* <DEDUP_REMOVED lines=10> */
[----:B------:R-:W-:-:S03]  /*12e40*/  UIADD3 UR4, UR47, 0x200, URZ ;  /* 0x000002002f047890 */ /* 0x000fc6000fffe03f */
[----:B0-----:R-:W3:Y:S04]  /*12e50*/  LDL.LU.64 R94, [R1+0x1030] ;  /* 0x00103000015e7983 */ /* 0x001ee80000300a00 */
[----:B------:R-:W3:Y:S04]  /*12e60*/  LDL.LU.64 R92, [R1+0x1028] ;  /* 0x00102800015c7983 */ /* 0x000ee80000300a00 */
[----:B------:R-:W3:Y:S04]  /*12e70*/  LDL.LU.64 R90, [R1+0x1020] ;  /* 0x00102000015a7983 */ /* 0x000ee80000300a00 */
[----:B------:R-:W3:Y:S04]  /*12e80*/  LDL.LU.64 R88, [R1+0x1018] ;  /* 0x0010180001587983 */ /* 0x000ee80000300a00 */
[----:B------:R-:W-:Y:S01]  /*12e90*/  STL.64 [R1+0x1a0], R120 ;  /* 0x0001a07801007387 */ /* 0x000fe20000100a00 */
[----:B------:R-:W-:-:S03]  /*12ea0*/  WARPGROUP.DEPBAR.LE gsb0, 0x0 ;  /* 0x00008000000079c5 */ /* 0x000fc60000010000 */
[----:B------:R-:W-:Y:S01]  /*12eb0*/  STL.64 [R1+0x1a8], R122 ;  /* 0x0001a87a01007387 */ /* 0x000fe20000100a00 */
[----:B------:R-:W-:-:S03]  /*12ec0*/  WARPGROUP.ARRIVE ;  /* 0x00000000000079c5 */ /* 0x000fc60000000000 */
[----:B------:R-:W-:Y:S04]  /*12ed0*/  STL.64 [R1+0x1b0], R124 ;  /* 0x0001b07c01007387 */ /* 0x000fe80000100a00 */
[----:B------:R0:W-:Y:S01]  /*12ee0*/  STL.64 [R1+0x1b8], R126 ;  /* 0x0001b87e01007387 */ /* 0x0001e20000100a00 */
[----:B------:R-:W-:Y:S01]  /*12ef0*/  UMOV UR8, UR4 ;  /* 0x0000000400087c82 */ /* 0x000fe20008000000 */
[----:B------:R-:W-:Y:S02]  /*12f00*/  UMOV UR9, 0x80000020 ;  /* 0x8000002000097882 */ /* 0x000fe40000000000 */
[----:B------:R-:W-:Y:S01]  /*12f10*/  QGMMA.64x16x32.F32.E4M3.E4M3 R40, gdesc[UR8], R40, UP0, gsb0 ;  /* 0x00200000082879f3 */ /* 0x000fe2000b800828 */
        /* <DEDUP_REMOVED lines=28> */
[----:B------:R-:W2:Y:S04]  /*130e0*/  LDL.LU.64 R4, [R1+0x80] ;  /* 0x0000800001047983 */ /* 0x000ea80000300a00 */
[----:B------:R-:W2:Y:S04]  /*130f0*/  LDL.LU.64 R6, [R1+0x88] ;  /* 0x0000880001067983 */ /* 0x000ea80000300a00 */
[----:B------:R-:W2:Y:S04]  /*13100*/  LDL.LU.64 R8, [R1+0x90] ;  /* 0x0000900001087983 */ /* 0x000ea80000300a00 */
[----:B------:R-:W2:Y:S04]  /*13110*/  LDL.LU.64 R10, [R1+0x98] ;  /* 0x00009800010a7983 */ /* 0x000ea80000300a00 */
        /* <DEDUP_REMOVED lines=8> */
[----:B------:R-:W-:Y:S04]  /*131a0*/  STL [R1+0xe90], R180 ;  /* 0x000e90b401007387 */ /* 0x000fe80000100800 */
[----:B------:R-:W-:Y:S04]  /*131b0*/  STL [R1+0xe8c], R181 ;  /* 0x000e8cb501007387 */ /* 0x000fe80000100800 */
[----:B------:R-:W-:Y:S04]  /*131c0*/  STL [R1+0xe88], R182 ;  /* 0x000e88b601007387 */ /* 0x000fe80000100800 */
[----:B------:R-:W-:Y:S04]  /*131d0*/  STL [R1+0xe84], R183 ;  /* 0x000e84b701007387 */ /* 0x000fe80000100800 */
[----:B------:R-:W-:Y:S04]  /*131e0*/  STL [R1+0xe80], R144 ;  /* 0x000e809001007387 */ /* 0x000fe80000100800 */
[----:B------:R0:W-:Y:S04]  /*131f0*/  STL [R1+0xe7c], R145 ;  /* 0x000e7c9101007387 */ /* 0x0001e80000100800 */
[----:B------:R-:W-:Y:S04]  /*13200*/  STL [R1+0xe78], R146 ;  /* 0x000e789201007387 */ /* 0x000fe80000100800 */
[----:B------:R1:W-:Y:S04]  /*13210*/  STL [R1+0xe74], R147 ;  /* 0x000e749301007387 */ /* 0x0003e80000100800 */
[----:B------:R-:W-:Y:S04]  /*13220*/  STL [R1+0xe70], R148 ;  /* 0x000e709401007387 */ /* 0x000fe80000100800 */
[----:B------:R1:W-:Y:S04]  /*13230*/  STL [R1+0xe6c], R149 ;  /* 0x000e6c9501007387 */ /* 0x0003e80000100800 */
[----:B------:R-:W-:Y:S04]  /*13240*/  STL [R1+0xe68], R150 ;  /* 0x000e689601007387 */ /* 0x000fe80000100800 */
[----:B------:R1:W-:Y:S04]  /*13250*/  STL [R1+0xe64], R151 ;  /* 0x000e649701007387 */ /* 0x0003e80000100800 */
[----:B0-----:R-:W4:Y:S04]  /*13260*/  LDL.LU.64 R144, [R1] ;  /* 0x0000000001907983 */ /* 0x001f280000300a00 */
[----:B-1----:R-:W4:Y:S04]  /*13270*/  LDL.LU.64 R146, [R1+0x8] ;  /* 0x0000080001927983 */ /* 0x002f280000300a00 */
[----:B------:R-:W4:Y:S04]  /*13280*/  LDL.LU.64 R148, [R1+0x10] ;  /* 0x0000100001947983 */ /* 0x000f280000300a00 */
[----:B------:R-:W4:Y:S01]  /*13290*/  LDL.LU.64 R150, [R1+0x18] ;  /* 0x0000180001967983 */ /* 0x000f220000300a00 */
[----:B------:R-:W-:-:S02]  /*132a0*/  WARPGROUP.DEPBAR.LE gsb0, 0x0 ;  /* 0x00008000000079c5 */ /* 0x000fc40000010000 */
[----:B------:R-:W-:Y:S01]  /*132b0*/  WARPGROUP.ARRIVE ;  /* 0x00000000000079c5 */ /* 0x000fe20000000000 */
[----:B------:R-:W-:Y:S01]  /*132c0*/  UMOV UR48, UR8 ;  /* 0x0000000800307c82 */ /* 0x000fe20008000000 */
[----:B------:R-:W-:-:S04]  /*132d0*/  UMOV UR49, UR9 ;  /* 0x0000000900317c82 */ /* 0x000fc80008000000 */
[----:B------:R-:W-:Y:S01]  /*132e0*/  QGMMA.64x16x32.F32.E4M3.E4M3 R72, gdesc[UR48], R72, UP0, gsb0 ;  /* 0x00200000304879f3 */ /* 0x000fe2000b800848 */
[----:B------:R-:W-:Y:S01]  /*132f0*/  UMOV UR20, UR8 ;  /* 0x0000000800147c82 */ /* 0x000fe20008000000 */
[----:B------:R-:W-:Y:S01]  /*13300*/  UMOV UR21, UR9 ;  /* 0x0000000900157c82 */ /* 0x000fe20008000000 */
[----:B------:R-:W-:Y:S02]  /*13310*/  WARPGROUP.DEPBAR.LE gsb0, 0x0 ;  /* 0x00008000000079c5 */ /* 0x000fe40000010000 */
[----:B------:R-:W-:-:S06]  /*13320*/  WARPGROUP.ARRIVE ;  /* 0x00000000000079c5 */ /* 0x000fcc0000000000 */
        /* <DEDUP_REMOVED lines=16> */
[----:B------:R-:W-:Y:S01]  /*13430*/  STL [R1+0xe60], R112 ;  /* 0x000e607001007387 */ /* 0x000fe20000100800 */
[----:B------:R-:W-:Y:S01]  /*13440*/  UMOV UR28, UR8 ;  /* 0x00000008001c7c82 */ /* 0x000fe20008000000 */
[----:B------:R-:W-:Y:S02]  /*13450*/  UMOV UR29, UR9 ;  /* 0x00000009001d7c82 */ /* 0x000fe40008000000 */
        /* <DEDUP_REMOVED lines=8> */
[----:B------:R-:W-:Y:S01]  /*134e0*/  STL [R1+0xe3c], R81 ;  /* 0x000e3c5101007387 */ /* 0x000fe20000100800 */
[----:B------:R-:W-:-:S02]  /*134f0*/  WARPGROUP.DEPBAR.LE gsb0, 0x0 ;  /* 0x00008000000079c5 */ /* 0x000fc40000010000 */
[----:B----4-:R-:W-:-:S06]  /*13500*/  WARPGROUP.ARRIVE ;  /* 0x00000000000079c5 */ /* 0x010fcc0000000000 */
[----:B------:R-:W-:Y:S01]  /*13510*/  QGMMA.64x16x32.F32.E4M3.E4M3 R144, gdesc[UR28], R144, UP0, gsb0 ;  /* 0x002000001c9079f3 */ /* 0x000fe2000b800890 */
        /* <DEDUP_REMOVED lines=37> */
[----:B------:R-:W-:Y:S04]  /*13770*/  STL.64 [R1+0xf10], R178 ;  /* 0x000f10b201007387 */ /* 0x000fe80000100a00 */
[----:B------:R-:W-:Y:S04]  /*13780*/  STL.64 [R1+0xf08], R176 ;  /* 0x000f08b001007387 */ /* 0x000fe80000100a00 */
[----:B------:R-:W-:Y:S04]  /*13790*/  STL.64 [R1+0xf00], R174 ;  /* 0x000f00ae01007387 */ /* 0x000fe80000100a00 */
[----:B------:R-:W-:Y:S04]  /*137a0*/  STL.64 [R1+0xef8], R172 ;  /* 0x000ef8ac01007387 */ /* 0x000fe80000100a00 */
[----:B------:R-:W-:Y:S01]  /*137b0*/  STL.64 [R1+0xf30], R206 ;  /* 0x000f30ce01007387 */ /* 0x000fe20000100a00 */
[----:B------:R-:W-:-:S03]  /*137c0*/  WARPGROUP.DEPBAR.LE gsb0, 0x0 ;  /* 0x00008000000079c5 */ /* 0x000fc60000010000 */
[----:B------:R-:W-:Y:S04]  /*137d0*/  STL.64 [R1+0xf28], R204 ;  /* 0x000f28cc01007387 */ /* 0x000fe80000100a00 */
[----:B------:R-:W-:Y:S04]  /*137e0*/  STL.64 [R1+0xf20], R202 ;  /* 0x000f20ca01007387 */ /* 0x000fe80000100a00 */
[----:B------:R-:W-:Y:S04]  /*137f0*/  STL.64 [R1+0xf18], R200 ;  /* 0x000f18c801007387 */ /* 0x000fe80000100a00 */
[----:B------:R-:W-:Y:S04]  /*13800*/  STL.64 [R1], R144 ;  /* 0x0000009001007387 */ /* 0x000fe80000100a00 */
[----:B------:R-:W-:Y:S04]  /*13810*/  STL.64 [R1+0x8], R146 ;  /* 0x0000089201007387 */ /* 0x000fe80000100a00 */
[----:B------:R-:W-:Y:S04]  /*13820*/  STL.64 [R1+0x10], R148 ;  /* 0x0000109401007387 */ /* 0x000fe80000100a00 */
[----:B------:R-:W-:Y:S04]  /*13830*/  STL.64 [R1+0x18], R150 ;  /* 0x0000189601007387 */ /* 0x000fe80000100a00 */
[----:B0-----:R-:W4:Y:S04]  /*13840*/  LDL.LU.64 R104, [R1+0x180] ;  /* 0x0001800001687983 */ /* 0x001f280000300a00 */
[----:B------:R-:W4:Y:S04]  /*13850*/  LDL.LU.64 R106, [R1+0x188] ;  /* 0x00018800016a7983 */ /* 0x000f280000300a00 */
[----:B------:R-:W4:Y:S04]  /*13860*/  LDL.LU.64 R108, [R1+0x190] ;  /* 0x00019000016c7983 */ /* 0x000f280000300a00 */
[----:B------:R-:W4:Y:S04]  /*13870*/  LDL.LU.64 R110, [R1+0x198] ;  /* 0x00019800016e7983 */ /* 0x000f280000300a00 */
[----:B------:R-:W4:Y:S04]  /*13880*/  LDL.LU.64 R12, [R1+0x200] ;  /* 0x00020000010c7983 */ /* 0x000f280000300a00 */
[----:B------:R-:W4:Y:S04]  /*13890*/  LDL.LU.64 R14, [R1+0x208] ;  /* 0x00020800010e7983 */ /* 0x000f280000300a00 */
[----:B------:R-:W4:Y:S04]  /*138a0*/  LDL.LU.64 R16, [R1+0x210] ;  /* 0x0002100001107983 */ /* 0x000f280000300a00 */
[----:B------:R-:W4:Y:S01]  /*138b0*/  LDL.LU.64 R18, [R1+0x218] ;  /* 0x0002180001127983 */ /* 0x000f220000300a00 */
[----:B--2---:R-:W-:Y:S01]  /*138c0*/  WARPGROUP.ARRIVE ;  /* 0x00000000000079c5 */ /* 0x004fe20000000000 */
[----:B------:R-:W-:Y:S01]  /*138d0*/  UMOV UR52, UR8 ;  /* 0x0000000800347c82 */ /* 0x000fe20008000000 */
[----:B------:R-:W-:-:S04]  /*138e0*/  UMOV UR53, UR9 ;  /* 0x0000000900357c82 */ /* 0x000fc80008000000 */
[----:B------:R-:W-:Y:S01]  /*138f0*/  QGMMA.64x16x32.F32.E4M3.E4M3 R4, gdesc[UR52], R4, UP0, gsb0 ;  /* 0x00200000340479f3 */ /* 0x000fe2000b800804 */
[----:B------:R-:W-:Y:S01]  /*13900*/  UMOV UR4, UR8 ;  /* 0x0000000800047c82 */ /* 0x000fe20008000000 */
[----:B------:R-:W-:Y:S01]  /*13910*/  UMOV UR5, UR9 ;  /* 0x0000000900057c82 */ /* 0x000fe20008000000 */
[----:B------:R-:W-:Y:S02]  /*13920*/  WARPGROUP.DEPBAR.LE gsb0, 0x0 ;  /* 0x00008000000079c5 */ /* 0x000fe40000010000 */
[----:B---3--:R-:W-:-:S06]  /*13930*/  WARPGROUP.ARRIVE ;  /* 0x00000000000079c5 */ /* 0x008fcc0000000000 */
[----:B------:R-:W-:Y:S01]  /*13940*/  QGMMA.64x16x32.F32.E4M3.E4M3 R208, gdesc[UR4], R208, UP0, gsb0 ;  /* 0x0020000004d079f3 */ /* 0x000fe2000b8008d0 */
[----:B------:R-:W-:Y:S01]  /*13950*/  UMOV UR16, UR8 ;  /* 0x0000000800107c82 */ /* 0x000fe20008000000 */
[----:B------:R-:W-:Y:S01]  /*13960*/  UMOV UR17, UR9 ;  /* 0x0000000900117c82 */ /* 0x000fe20008000000 */
[----:B------:R-:W-:Y:S02]  /*13970*/  IMAD.MOV.U32 R78, RZ, RZ, R9 ;  /* 0x000000ffff4e7224 */ /* 0x000fe400078e0009 */
[----:B------:R-:W-:Y:S02]  /*13980*/  IMAD.MOV.U32 R79, RZ, RZ, R10 ;  /* 0x000000ffff4f7224 */ /* 0x000fe400078e000a */
[----:B------:R-:W-:Y:S01]  /*13990*/  IMAD.MOV.U32 R76, RZ, RZ, R7 ;  /* 0x000000ffff4c7224 */ /* 0x000fe200078e0007 */
[----:B------:R-:W-:Y:S02]  /*139a0*/  WARPGROUP.DEPBAR.LE gsb0, 0x0 ;  /* 0x00008000000079c5 */ /* 0x000fe40000010000 */
[----:B------:R-:W-:Y:S01]  /*139b0*/  IMAD.MOV.U32 R77, RZ, RZ, R8 ;  /* 0x000000ffff4d7224 */ /* 0x000fe200078e0008 */
[----:B------:R0:W-:Y:S01]  /*139c0*/  STL [R1+0xf88], R11 ;  /* 0x000f880b01007387 */ /* 0x0001e20000100800 */
[----:B------:R-:W-:-:S02]  /*139d0*/  IMAD.MOV.U32 R54, RZ, RZ, R210 ;  /* 0x000000ffff367224 */ /* 0x000fc400078e00d2 */
[----:B------:R-:W-:Y:S01]  /*139e0*/  IMAD.MOV.U32 R53, RZ, RZ, R209 ;  /* 0x000000ffff357224 */ /* 0x000fe200078e00d1 */
[----:B------:R-:W-:Y:S01]  /*139f0*/  STL.64 [R1+0xf50], R78 ;  /* 0x000f504e01007387 */ /* 0x000fe20000100a00 */
[----:B------:R-:W-:Y:S02]  /*13a00*/  IMAD.MOV.U32 R52, RZ, RZ, R208 ;  /* 0x000000ffff347224 */ /* 0x000fe400078e00d0 */
[----:B------:R-:W-:Y:S01]  /*13a10*/  IMAD.MOV.U32 R46, RZ, RZ, R5 ;  /* 0x000000ffff2e7224 */ /* 0x000fe200078e0005 */
[----:B------:R-:W-:Y:S01]  /*13a20*/  STL.64 [R1+0xf48], R76 ;  /* 0x000f484c01007387 */ /* 0x000fe20000100a00 */
[----:B------:R-:W-:Y:S02]  /*13a30*/  IMAD.MOV.U32 R47, RZ, RZ, R6 ;  /* 0x000000ffff2f7224 */ /* 0x000fe400078e0006 */
[----:B------:R-:W-:Y:S01]  /*13a40*/  IMAD.MOV.U32 R45, RZ, RZ, R4 ;  /* 0x000000ffff2d7224 */ /* 0x000fe200078e0004 */
[----:B------:R-:W-:Y:S01]  /*13a50*/  STL.64 [R1+0xf40], R74 ;  /* 0x000f404a01007387 */ /* 0x000fe20000100a00 */
[----:B------:R-:W-:-:S02]  /*13a60*/  IMAD.MOV.U32 R44, RZ, RZ, R215 ;  /* 0x000000ffff2c7224 */ /* 0x000fc400078e00d7 */
[----:B------:R-:W-:Y:S01]  /*13a70*/  IMAD.MOV.U32 R42, RZ, RZ, R213 ;  /* 0x000000ffff2a7224 */ /* 0x000fe200078e00d5 */
[----:B------:R1:W-:Y:S01]  /*13a80*/  STL.64 [R1+0xf38], R72 ;  /* 0x000f384801007387 */ /* 0x0003e20000100a00 */
[----:B------:R-:W-:Y:S02]  /*13a90*/  IMAD.MOV.U32 R43, RZ, RZ, R214 ;  /* 0x000000ffff2b7224 */ /* 0x000fe400078e00d6 */
[----:B------:R-:W-:Y:S01]  /*13aa0*/  IMAD.MOV.U32 R41, RZ, RZ, R212 ;  /* 0x000000ffff297224 */ /* 0x000fe200078e00d4 */
[----:B------:R-:W-:Y:S04]  /*13ab0*/  STL [R1+0xf94], R54 ;  /* 0x000f943601007387 */ /* 0x000fe80000100800 */
[----:B------:R-:W-:Y:S04]  /*13ac0*/  STL [R1+0xf90], R53 ;  /* 0x000f903501007387 */ /* 0x000fe80000100800 */
[----:B------:R-:W-:Y:S04]  /*13ad0*/  STL [R1+0xf8c], R52 ;  /* 0x000f8c3401007387 */ /* 0x000fe80000100800 */
[----:B------:R-:W-:Y:S04]  /*13ae0*/  STL.64 [R1+0xf70], R46 ;  /* 0x000f702e01007387 */ /* 0x000fe80000100a00 */
[----:B------:R-:W-:Y:S04]  /*13af0*/  STL.64 [R1+0xf68], R44 ;  /* 0x000f682c01007387 */ /* 0x000fe80000100a00 */
[----:B------:R-:W-:Y:S04]  /*13b00*/  STL.64 [R1+0xf60], R42 ;  /* 0x000f602a01007387 */ /* 0x000fe80000100a00 */
[----:B------:R2:W-:Y:S01]  /*13b10*/  STL.64 [R1+0xf58], R40 ;  /* 0x000f582801007387 */ /* 0x0005e20000100a00 */
[----:B----4-:R-:W-:-:S06]  /*13b20*/  WARPGROUP.ARRIVE ;  /* 0x00000000000079c5 */ /* 0x010fcc0000000000 */
[----:B------:R-:W-:Y:S03]  /*13b30*/  QGMMA.64x16x32.F32.E4M3.E4M3 R104, gdesc[UR16], R104, UP0, gsb0 ;  /* 0x00200000106879f3 */ /* 0x000fe6000b800868 */
[----:B------:R-:W-:Y:S02]  /*13b40*/  WARPGROUP.DEPBAR.LE gsb0, 0x0 ;  /* 0x00008000000079c5 */ /* 0x000fe40000010000 */
[----:B------:R-:W-:Y:S02]  /*13b50*/  IMAD.MOV.U32 R84, RZ, RZ, R104 ;  /* 0x000000ffff547224 */ /* 0x000fe400078e0068 */
[----:B------:R-:W-:Y:S02]  /*13b60*/  IMAD.MOV.U32 R85, RZ, RZ, R105 ;  /* 0x000000ffff557224 */ /* 0x000fe400078e0069 */
[----:B------:R-:W-:Y:S01]  /*13b70*/  IMAD.MOV.U32 R86, RZ, RZ, R106 ;  /* 0x000000ffff567224 */ /* 0x000fe200078e006a */
[----:B------:R-:W3:Y:S01]  /*13b80*/  LDL.LU.64 R104, [R1+0x280] ;  /* 0x0002800001687983 */ /* 0x000ee20000300a00 */
[----:B------:R-:W-:-:S02]  /*13b90*/  IMAD.MOV.U32 R87, RZ, RZ, R107 ;  /* 0x000000ffff577224 */ /* 0x000fc400078e006b */
[----:B------:R-:W-:Y:S01]  /*13ba0*/  IMAD.MOV.U32 R48, RZ, RZ, R108 ;  /* 0x000000ffff307224 */ /* 0x000fe200078e006c */
[----:B------:R-:W3:Y:S01]  /*13bb0*/  LDL.LU.64 R106, [R1+0x288] ;  /* 0x00028800016a7983 */ /* 0x000ee20000300a00 */
[----:B------:R-:W-:Y:S02]  /*13bc0*/  IMAD.MOV.U32 R49, RZ, RZ, R109 ;  /* 0x000000ffff317224 */ /* 0x000fe400078e006d */
[----:B------:R-:W-:Y:S01]  /*13bd0*/  IMAD.MOV.U32 R50, RZ, RZ, R110 ;  /* 0x000000ffff327224 */ /* 0x000fe200078e006e */
[----:B------:R-:W3:Y:S01]  /*13be0*/  LDL.LU.64 R108, [R1+0x290] ;  /* 0x00029000016c7983 */ /* 0x000ee20000300a00 */
[----:B------:R-:W-:-:S03]  /*13bf0*/  IMAD.MOV.U32 R51, RZ, RZ, R111 ;  /* 0x000000ffff337224 */ /* 0x000fc600078e006f */
[----:B------:R-:W3:Y:S01]  /*13c00*/  LDL.LU.64 R110, [R1+0x298] ;  /* 0x00029800016e7983 */ /* 0x000ee20000300a00 */
[----:B------:R-:W-:-:S03]  /*13c10*/  WARPGROUP.ARRIVE ;  /* 0x00000000000079c5 */ /* 0x000fc60000000000 */
[----:B------:R-:W4:Y:S01]  /*13c20*/  LDL.LU.64 R4, [R1+0x300] ;  /* 0x0003000001047983 */ /* 0x000f220000300a00 */
[----:B------:R-:W-:-:S03]  /*13c30*/  UMOV UR24, UR8 ;  /* 0x0000000800187c82 */ /* 0x000fc60008000000 */
[----:B------:R-:W4:Y:S01]  /*13c40*/  LDL.LU.64 R6, [R1+0x308] ;  /* 0x0003080001067983 */ /* 0x000f220000300a00 */
[----:B------:R-:W-:Y:S02]  /*13c50*/  UMOV UR25, UR9 ;  /* 0x0000000900197c82 */ /* 0x000fe40008000000 */
[----:B------:R-:W-:Y:S01]  /*13c60*/  QGMMA.64x16x32.F32.E4M3.E4M3 R12, gdesc[UR24], R12, UP0, gsb0 ;  /* 0x00200000180c79f3 */ /* 0x000fe2000b80080c */
[----:B------:R-:W4:Y:S04]  /*13c70*/  LDL.LU.64 R8, [R1+0x310] ;  /* 0x0003100001087983 */ /* 0x000f280000300a00 */
[----:B0-----:R-:W4:Y:S01]  /*13c80*/  LDL.LU.64 R10, [R1+0x318] ;  /* 0x00031800010a7983 */ /* 0x001f220000300a00 */
[----:B------:R-:W-:Y:S02]  /*13c90*/  WARPGROUP.DEPBAR.LE gsb0, 0x0 ;  /* 0x00008000000079c5 */ /* 0x000fe40000010000 */
[----:B------:R-:W-:-:S02]  /*13ca0*/  IMAD.MOV.U32 R116, RZ, RZ, R12 ;  /* 0x000000ffff747224 */ /* 0x000fc400078e000c */
[----:B------:R-:W-:Y:S02]  /*13cb0*/  IMAD.MOV.U32 R117, RZ, RZ, R13 ;  /* 0x000000ffff757224 */ /* 0x000fe400078e000d */
[----:B------:R-:W-:Y:S01]  /*13cc0*/  IMAD.MOV.U32 R118, RZ, RZ, R14 ;  /* 0x000000ffff767224 */ /* 0x000fe200078e000e */
[----:B------:R-:W4:Y:S01]  /*13cd0*/  LDL.LU.64 R12, [R1+0x380] ;  /* 0x00038000010c7983 */ /* 0x000f220000300a00 */
[----:B------:R-:W-:Y:S02]  /*13ce0*/  IMAD.MOV.U32 R119, RZ, RZ, R15 ;  /* 0x000000ffff777224 */ /* 0x000fe400078e000f */
[----:B------:R-:W-:Y:S01]  /*13cf0*/  IMAD.MOV.U32 R80, RZ, RZ, R16 ;  /* 0x000000ffff507224 */ /* 0x000fe200078e0010 */
[----:B------:R-:W4:Y:S01]  /*13d00*/  LDL.LU.64 R14, [R1+0x388] ;  /* 0x00038800010e7983 */ /* 0x000f220000300a00 */
[----:B------:R-:W-:Y:S02]  /*13d10*/  IMAD.MOV.U32 R81, RZ, RZ, R17 ;  /* 0x000000ffff517224 */ /* 0x000fe400078e0011 */
[----:B------:R-:W-:Y:S01]  /*13d20*/  IMAD.MOV.U32 R82, RZ, RZ, R18 ;  /* 0x000000ffff527224 */ /* 0x000fe200078e0012 */
[----:B------:R-:W4:Y:S01]  /*13d30*/  LDL.LU.64 R16, [R1+0x390] ;  /* 0x0003900001107983 */ /* 0x000f220000300a00 */
[----:B------:R-:W-:-:S03]  /*13d40*/  IMAD.MOV.U32 R83, RZ, RZ, R19 ;  /* 0x000000ffff537224 */ /* 0x000fc600078e0013 */
[----:B------:R-:W4:Y:S04]  /*13d50*/  LDL.LU.64 R18, [R1+0x398] ;  /* 0x0003980001127983 */ /* 0x000f280000300a00 */
[----:B-1----:R-:W4:Y:S04]  /*13d60*/  LDL.LU.64 R72, [R1+0x400] ;  /* 0x0004000001487983 */ /* 0x002f280000300a00 */
[----:B------:R-:W4:Y:S04]  /*13d70*/  LDL.LU.64 R74, [R1+0x408] ;  /* 0x00040800014a7983 */ /* 0x000f280000300a00 */
[----:B------:R-:W4:Y:S04]  /*13d80*/  LDL.LU.64 R76, [R1+0x410] ;  /* 0x00041000014c7983 */ /* 0x000f280000300a00 */
[----:B------:R-:W4:Y:S04]  /*13d90*/  LDL.LU.64 R78, [R1+0x418] ;  /* 0x00041800014e7983 */ /* 0x000f280000300a00 */
[----:B--2---:R-:W2:Y:S04]  /*13da0*/  LDL.LU.64 R40, [R1+0x3e0] ;  /* 0x0003e00001287983 */ /* 0x004ea80000300a00 */
[----:B------:R-:W2:Y:S04]  /*13db0*/  LDL.LU.64 R42, [R1+0x3e8] ;  /* 0x0003e800012a7983 */ /* 0x000ea80000300a00 */
[----:B------:R-:W2:Y:S04]  /*13dc0*/  LDL.LU.64 R44, [R1+0x3f0] ;  /* 0x0003f000012c7983 */ /* 0x000ea80000300a00 */
[----:B------:R-:W2:Y:S01]  /*13dd0*/  LDL.LU.64 R46, [R1+0x3f8] ;  /* 0x0003f800012e7983 */ /* 0x000ea20000300a00 */
        /* <DEDUP_REMOVED lines=8> */
[----:B---3--:R-:W-:-:S06]  /*13e60*/  WARPGROUP.ARRIVE ;  /* 0x00000000000079c5 */ /* 0x008fcc0000000000 */
[----:B------:R-:W-:Y:S01]  /*13e70*/  QGMMA.64x16x32.F32.E4M3.E4M3 R104, gdesc[UR56], R104, UP0, gsb0 ;  /* 0x00200000386879f3 */ /* 0x000fe2000b800868 */
[----:B------:R-:W-:Y:S01]  /*13e80*/  UMOV UR56, UR8 ;  /* 0x0000000800387c82 */ /* 0x000fe20008000000 */
[----:B------:R-:W-:Y:S01]  /*13e90*/  UMOV UR57, UR9 ;  /* 0x0000000900397c82 */ /* 0x000fe20008000000 */
[----:B------:R-:W-:Y:S01]  /*13ea0*/  UMOV UR58, UR20 ;  /* 0x00000014003a7c82 */ /* 0x000fe20008000000 */
[----:B------:R-:W-:Y:S01]  /*13eb0*/  UMOV UR59, UR21 ;  /* 0x00000015003b7c82 */ /* 0x000fe20008000000 */
[----:B------:R-:W-:Y:S02]  /*13ec0*/  WARPGROUP.DEPBAR.LE gsb0, 0x0 ;  /* 0x00008000000079c5 */ /* 0x000fe40000010000 */
[----:B----4-:R-:W-:-:S06]  /*13ed0*/  WARPGROUP.ARRIVE ;  /* 0x00000000000079c5 */ /* 0x010fcc0000000000 */
[----:B------:R-:W-:Y:S01]  /*13ee0*/  QGMMA.64x16x32.F32.E4M3.E4M3 R4, gdesc[UR56], R4, UP0, gsb0 ;  /* 0x00200000380479f3 */ /* 0x000fe2000b800804 */
[----:B------:R-:W-:Y:S01]  /*13ef0*/  UMOV UR56, UR8 ;  /* 0x0000000800387c82 */ /* 0x000fe20008000000 */
[----:B------:R-:W-:Y:S01]  /*13f00*/  UMOV UR57, UR9 ;  /* 0x0000000900397c82 */ /* 0x000fe20008000000 */
        /* <DEDUP_REMOVED lines=10> */
[----:B------:R-:W-:Y:S01]  /*13fb0*/  UIADD3 UR40, UR47, 0x400, URZ ;  /* 0x000004002f287890 */ /* 0x000fe2000fffe03f */
[----:B------:R-:W-:Y:S01]  /*13fc0*/  UMOV UR41, 0x80000020 ;  /* 0x8000002000297882 */ /* 0x000fe20000000000 */
[----:B------:R-:W-:Y:S02]  /*13fd0*/  WARPGROUP.DEPBAR.LE gsb0, 0x0 ;  /* 0x00008000000079c5 */ /* 0x000fe40000010000 */
[----:B--2---:R-:W-:-:S06]  /*13fe0*/  WARPGROUP.ARRIVE ;  /* 0x00000000000079c5 */ /* 0x004fcc0000000000 */
[----:B------:R-:W-:Y:S01]  /*13ff0*/  QGMMA.64x16x32.F32.E4M3.E4M3 R40, gdesc[UR40], R40, UP0, gsb0 ;  /* 0x00200000282879f3 */ /* 0x000fe2000b800828 */
[----:B------:R0:W-:Y:S01]  /*14000*/  STL.64 [R1+0x400], R72 ;  /* 0x0004004801007387 */ /* 0x0001e20000100a00 */
[----:B------:R-:W-:-:S03]  /*14010*/  IMAD.MOV.U32 R55, RZ, RZ, R211 ;  /* 0x000000ffff377224 */ /* 0x000fc600078e00d3 */
[----:B------:R1:W-:Y:S04]  /*14020*/  STL.64 [R1+0x408], R74 ;  /* 0x0004084a01007387 */ /* 0x0003e80000100a00 */
[----:B------:R2:W-:Y:S04]  /*14030*/  STL.64 [R1+0x410], R76 ;  /* 0x0004104c01007387 */ /* 0x0005e80000100a00 */
[----:B------:R3:W-:Y:S04]  /*14040*/  STL.64 [R1+0x418], R78 ;  /* 0x0004184e01007387 */ /* 0x0007e80000100a00 */
[----:B------:R-:W4:Y:S04]  /*14050*/  LDL.LU.64 R208, [R1+0x360] ;  /* 0x0003600001d07983 */ /* 0x000f280000300a00 */
[----:B------:R-:W4:Y:S04]  /*14060*/  LDL.LU.64 R210, [R1+0x368] ;  /* 0x0003680001d27983 */ /* 0x000f280000300a00 */
[----:B------:R-:W4:Y:S01]  /*14070*/  LDL.LU.64 R212, [R1+0x370] ;  /* 0x0003700001d47983 */ /* 0x000f220000300a00 */
[----:B------:R-:W-:-:S03]  /*14080*/  WARPGROUP.DEPBAR.LE gsb0, 0x0 ;  /* 0x00008000000079c5 */ /* 0x000fc60000010000 */
[----:B------:R3:W-:Y:S04]  /*14090*/  STL.64 [R1+0x3e0], R40 ;  /* 0x0003e02801007387 */ /* 0x0007e80000100a00 */
[----:B------:R3:W-:Y:S04]  /*140a0*/  STL.64 [R1+0x3e8], R42 ;  /* 0x0003e82a01007387 */ /* 0x0007e80000100a00 */
[----:B------:R3:W-:Y:S04]  /*140b0*/  STL.64 [R1+0x3f0], R44 ;  /* 0x0003f02c01007387 */ /* 0x0007e80000100a00 */
[----:B------:R3:W-:Y:S04]  /*140c0*/  STL.64 [R1+0x3f8], R46 ;  /* 0x0003f82e01007387 */ /* 0x0007e80000100a00 */
[----:B------:R-:W4:Y:S04]  /*140d0*/  LDL.LU.64 R214, [R1+0x378] ;  /* 0x0003780001d67983 */ /* 0x000f280000300a00 */
        /* <DEDUP_REMOVED lines=24> */
[----:B0-----:R-:W4:Y:S04]  /*14260*/  LDL.LU.64 R72, [R1+0xe0] ;  /* 0x0000e00001487983 */ /* 0x001f280000300a00 */
[----:B-1----:R-:W4:Y:S04]  /*14270*/  LDL.LU.64 R74, [R1+0xe8] ;  /* 0x0000e800014a7983 */ /* 0x002f280000300a00 */
[----:B--2---:R-:W2:Y:S04]  /*14280*/  LDL.LU.64 R76, [R1+0xf0] ;  /* 0x0000f000014c7983 */ /* 0x004ea80000300a00 */
[----:B---3--:R-:W2:Y:S01]  /*14290*/  LDL.LU.64 R78, [R1+0xf8] ;  /* 0x0000f800014e7983 */ /* 0x008ea20000300a00 */
[----:B------:R-:W-:Y:S01]  /*142a0*/  UMOV UR56, UR40 ;  /* 0x0000002800387c82 */ /* 0x000fe20008000000 */
[----:B------:R-:W-:Y:S01]  /*142b0*/  UMOV UR57, UR41 ;  /* 0x0000002900397c82 */ /* 0x000fe20008000000 */
[----:B------:R-:W-:Y:S01]  /*142c0*/  UMOV UR58, UR44 ;  /* 0x0000002c003a7c82 */ /* 0x000fe20008000000 */
[----:B------:R-:W-:Y:S01]  /*142d0*/  UMOV UR59, UR45 ;  /* 0x0000002d003b7c82 */ /* 0x000fe20008000000 */
[----:B------:R-:W3:Y:S04]  /*142e0*/  LDL.LU.64 R40, [R1+0x60] ;  /* 0x0000600001287983 */ /* 0x000ee80000300a00 */
[----:B------:R-:W3:Y:S04]  /*142f0*/  LDL.LU.64 R42, [R1+0x68] ;  /* 0x00006800012a7983 */ /* 0x000ee80000300a00 */
[----:B------:R-:W3:Y:S04]  /*14300*/  LDL.LU.64 R44, [R1+0x70] ;  /* 0x00007000012c7983 */ /* 0x000ee80000300a00 */
[----:B------:R-:W3:Y:S01]  /*14310*/  LDL.LU.64 R46, [R1+0x78] ;  /* 0x00007800012e7983 */ /* 0x000ee20000300a00 */
[----:B------:R-:W-:Y:S01]  /*14320*/  UMOV UR24, UR40 ;  /* 0x0000002800187c82 */ /* 0x000fe20008000000 */
[----:B------:R-:W-:Y:S01]  /*14330*/  UMOV UR25, UR41 ;  /* 0x0000002900197c82 */ /* 0x000fe20008000000 */
        /* <DEDUP_REMOVED lines=11> */
[----:B------:R-:W-:Y:S01]  /*143f0*/  UMOV UR58, UR48 ;  /* 0x00000030003a7c82 */ /* 0x000fe20008000000 */
[----:B------:R-:W-:Y:S01]  /*14400*/  UMOV UR59, UR49 ;  /* 0x00000031003b7c82 */ /* 0x000fe20008000000 */
[----:B------:R-:W-:Y:S02]  /*14410*/  WARPGROUP.DEPBAR.LE gsb0, 0x0 ;  /* 0x00008000000079c5 */ /* 0x000fe40000010000 */
[----:B------:R-:W-:-:S06]  /*14420*/  WARPGROUP.ARRIVE ;  /* 0x00000000000079c5 */ /* 0x000fcc0000000000 */
[----:B------:R-:W-:Y:S03]  /*14430*/  QGMMA.64x16x32.F32.E4M3.E4M3 R172, gdesc[UR56], R172, UP0, gsb0 ;  /* 0x0020000038ac79f3 */ /* 0x000fe6000b8008ac */
        /* <DEDUP_REMOVED lines=11> */
[----:B--2---:R-:W-:-:S06]  /*144f0*/  WARPGROUP.ARRIVE ;  /* 0x00000000000079c5 */ /* 0x004fcc0000000000 */
        /* <DEDUP_REMOVED lines=48> */
[----:B------:R-:W-:-:S06]  /*14800*/  WARPGROUP.ARRIVE ;  /* 0x00000000000079c5 */ /* 0x000fcc0000000000 */
[----:B------:R-:W-:Y:S01]  /*14810*/  QGMMA.64x16x32.F32.E4M3.E4M3 R24, gdesc[UR8], R24, UP0, gsb0 ;  /* 0x00200000081879f3 */ /* 0x000fe2000b800818 */
[----:B------:R-:W-:Y:S01]  /*14820*/  UMOV UR48, UR8 ;  /* 0x0000000800307c82 */ /* 0x000fe20008000000 */
[----:B------:R-:W-:Y:S01]  /*14830*/  UMOV UR49, UR9 ;  /* 0x0000000900317c82 */ /* 0x000fe20008000000 */
[----:B------:R-:W-:Y:S04]  /*14840*/  STL.64 [R1+0x360], R208 ;  /* 0x000360d001007387 */ /* 0x000fe80000100a00 */
[----:B------:R-:W-:Y:S04]  /*14850*/  STL.64 [R1+0x368], R210 ;  /* 0x000368d201007387 */ /* 0x000fe80000100a00 */
[----:B------:R-:W-:Y:S04]  /*14860*/  STL.64 [R1+0x370], R212 ;  /* 0x000370d401007387 */ /* 0x000fe80000100a00 */
[----:B------:R-:W-:Y:S04]  /*14870*/  STL.64 [R1+0x378], R214 ;  /* 0x000378d601007387 */ /* 0x000fe80000100a00 */
[----:B------:R-:W-:Y:S04]  /*14880*/  STL.64 [R1+0x2e0], R200 ;  /* 0x0002e0c801007387 */ /* 0x000fe80000100a00 */
[----:B------:R-:W-:Y:S01]  /*14890*/  STL.64 [R1+0x2e8], R202 ;  /* 0x0002e8ca01007387 */ /* 0x000fe20000100a00 */
[----:B------:R-:W-:-:S02]  /*148a0*/  WARPGROUP.DEPBAR.LE gsb0, 0x0 ;  /* 0x00008000000079c5 */ /* 0x000fc40000010000 */
[----:B------:R-:W-:-:S06]  /*148b0*/  WARPGROUP.ARRIVE ;  /* 0x00000000000079c5 */ /* 0x000fcc0000000000 */
        /* <DEDUP_REMOVED lines=12> */
[----:B------:R1:W-:Y:S04]  /*14980*/  STL.64 [R1+0x168], R106 ;  /* 0x0001686a01007387 */ /* 0x0003e80000100a00 */
[----:B------:R2:W-:Y:S04]  /*14990*/  STL.64 [R1+0x170], R108 ;  /* 0x0001706c01007387 */ /* 0x0005e80000100a00 */
[----:B------:R3:W-:Y:S01]  /*149a0*/  STL.64 [R1+0x178], R110 ;  /* 0x0001786e01007387 */ /* 0x0007e20000100a00 */
[----:B------:R-:W-:-:S03]  /*149b0*/  IMAD.MOV.U32 R168, RZ, RZ, R16 ;  /* 0x000000ffffa87224 */ /* 0x000fc600078e0010 */
[----:B------:R-:W-:Y:S01]  /*149c0*/  STL.64 [R1+0xe0], R72 ;  /* 0x0000e04801007387 */ /* 0x000fe20000100a00 */
[----:B------:R-:W-:-:S03]  /*149d0*/  IMAD.MOV.U32 R169, RZ, RZ, R17 ;  /* 0x000000ffffa97224 */ /* 0x000fc600078e0011 */
[----:B------:R-:W-:Y:S01]  /*149e0*/  STL.64 [R1+0xe8], R74 ;  /* 0x0000e84a01007387 */ /* 0x000fe20000100a00 */
[----:B------:R-:W-:-:S03]  /*149f0*/  IMAD.MOV.U32 R170, RZ, RZ, R18 ;  /* 0x000000ffffaa7224 */ /* 0x000fc600078e0012 */
[----:B------:R-:W-:Y:S01]  /*14a00*/  STL.64 [R1+0xf0], R76 ;  /* 0x0000f04c01007387 */ /* 0x000fe20000100a00 */
[----:B------:R-:W-:-:S03]  /*14a10*/  IMAD.MOV.U32 R171, RZ, RZ, R19 ;  /* 0x000000ffffab7224 */ /* 0x000fc600078e0013 */
[----:B------:R-:W-:Y:S04]  /*14a20*/  STL.64 [R1+0xf8], R78 ;  /* 0x0000f84e01007387 */ /* 0x000fe80000100a00 */
[----:B------:R-:W4:Y:S04]  /*14a30*/  LDL.LU.64 R16, [R1+0x40] ;  /* 0x0000400001107983 */ /* 0x000f280000300a00 */
[----:B------:R-:W4:Y:S04]  /*14a40*/  LDL.LU.64 R18, [R1+0x48] ;  /* 0x0000480001127983 */ /* 0x000f280000300a00 */
[----:B------:R-:W4:Y:S04]  /*14a50*/  LDL.LU.64 R20, [R1+0x50] ;  /* 0x0000500001147983 */ /* 0x000f280000300a00 */
[----:B------:R3:W-:Y:S04]  /*14a60*/  STL.64 [R1+0x60], R40 ;  /* 0x0000602801007387 */ /* 0x0007e80000100a00 */
[----:B------:R3:W-:Y:S04]  /*14a70*/  STL.64 [R1+0x68], R42 ;  /* 0x0000682a01007387 */ /* 0x0007e80000100a00 */
[----:B------:R3:W-:Y:S04]  /*14a80*/  STL.64 [R1+0x70], R44 ;  /* 0x0000702c01007387 */ /* 0x0007e80000100a00 */
[----:B------:R3:W-:Y:S04]  /*14a90*/  STL.64 [R1+0x78], R46 ;  /* 0x0000782e01007387 */ /* 0x0007e80000100a00 */
[----:B------:R-:W4:Y:S01]  /*14aa0*/  LDL.LU.64 R22, [R1+0x58] ;  /* 0x0000580001167983 */ /* 0x000f220000300a00 */
[----:B------:R-:W-:-:S02]  /*14ab0*/  WARPGROUP.DEPBAR.LE gsb0, 0x0 ;  /* 0x00008000000079c5 */ /* 0x000fc40000010000 */
[----:B------:R-:W-:Y:S01]  /*14ac0*/  WARPGROUP.ARRIVE ;  /* 0x00000000000079c5 */ /* 0x000fe20000000000 */
[----:B------:R-:W-:Y:S01]  /*14ad0*/  UMOV UR20, UR8 ;  /* 0x0000000800147c82 */ /* 0x000fe20008000000 */
[----:B------:R-:W-:Y:S01]  /*14ae0*/  UMOV UR21, UR9 ;  /* 0x0000000900157c82 */ /* 0x000fe20008000000 */
[----:B0-----:R-:W4:Y:S03]  /*14af0*/  LDL.LU.64 R104, [R1+0xc0] ;  /* 0x0000c00001687983 */ /* 0x001f260000300a00 */
[----:B------:R-:W-:Y:S01]  /*14b00*/  QGMMA.64x16x32.F32.E4M3.E4M3 R88, gdesc[UR20], R88, UP0, gsb0 ;  /* 0x00200000145879f3 */ /* 0x000fe2000b800858 */
[----:B-1----:R-:W4:Y:S04]  /*14b10*/  LDL.LU.64 R106, [R1+0xc8] ;  /* 0x0000c800016a7983 */ /* 0x002f280000300a00 */
[----:B--2---:R-:W2:Y:S04]  /*14b20*/  LDL.LU.64 R108, [R1+0xd0] ;  /* 0x0000d000016c7983 */ /* 0x004ea80000300a00 */
[----:B---3--:R-:W2:Y:S01]  /*14b30*/  LDL.LU.64 R110, [R1+0xd8] ;  /* 0x0000d800016e7983 */ /* 0x008ea20000300a00 */
[----:B------:R-:W-:Y:S01]  /*14b40*/  UMOV UR36, UR8 ;  /* 0x0000000800247c82 */ /* 0x000fe20008000000 */
[----:B------:R-:W-:-:S02]  /*14b50*/  UMOV UR37, UR9 ;  /* 0x0000000900257c82 */ /* 0x000fc40008000000 */
[----:B------:R-:W3:Y:S04]  /*14b60*/  LDL.LU.64 R40, [R1+0x140] ;  /* 0x0001400001287983 */ /* 0x000ee80000300a00 */
[----:B------:R-:W3:Y:S04]  /*14b70*/  LDL.LU.64 R42, [R1+0x148] ;  /* 0x00014800012a7983 */ /* 0x000ee80000300a00 */
[----:B------:R-:W3:Y:S04]  /*14b80*/  LDL.LU.64 R44, [R1+0x150] ;  /* 0x00015000012c7983 */ /* 0x000ee80000300a00 */
[----:B------:R-:W3:Y:S01]  /*14b90*/  LDL.LU.64 R46, [R1+0x158] ;  /* 0x00015800012e7983 */ /* 0x000ee20000300a00 */
[----:B------:R-:W-:-:S02]  /*14ba0*/  WARPGROUP.DEPBAR.LE gsb0, 0x0 ;  /* 0x00008000000079c5 */ /* 0x000fc40000010000 */
        /* <DEDUP_REMOVED lines=62> */
[----:B------:R-:W-:-:S03]  /*14f90*/  WARPGROUP.DEPBAR.LE gsb0, 0x0 ;  /* 0x00008000000079c5 */ /* 0x000fc60000010000 */
[----:B------:R-:W-:Y:S01]  /*14fa0*/  STL.64 [R1+0xdd0], R70 ;  /* 0x000dd04601007387 */ /* 0x000fe20000100a00 */
[----:B--2---:R-:W-:-:S03]  /*14fb0*/  WARPGROUP.ARRIVE ;  /* 0x00000000000079c5 */ /* 0x004fc60000000000 */
[----:B------:R-:W-:Y:S04]  /*14fc0*/  STL.64 [R1+0xdc8], R68 ;  /* 0x000dc84401007387 */ /* 0x000fe80000100a00 */
[----:B------:R-:W-:Y:S04]  /*14fd0*/  STL.64 [R1+0xdc0], R66 ;  /* 0x000dc04201007387 */ /* 0x000fe80000100a00 */
[----:B------:R0:W-:Y:S04]  /*14fe0*/  STL.64 [R1+0xdb8], R64 ;  /* 0x000db84001007387 */ /* 0x0001e80000100a00 */
[----:B------:R-:W2:Y:S01]  /*14ff0*/  LDL.LU.64 R72, [R1+0x1c0] ;  /* 0x0001c00001487983 */ /* 0x000ea20000300a00 */
[----:B------:R-:W-:-:S03]  /*15000*/  UMOV UR12, UR8 ;  /* 0x00000008000c7c82 */ /* 0x000fc60008000000 */
[----:B------:R-:W2:Y:S01]  /*15010*/  LDL.LU.64 R74, [R1+0x1c8] ;  /* 0x0001c800014a7983 */ /* 0x000ea20000300a00 */
[----:B------:R-:W-:Y:S01]  /*15020*/  UMOV UR13, UR9 ;  /* 0x00000009000d7c82 */ /* 0x000fe20008000000 */
[----:B------:R-:W-:Y:S02]  /*15030*/  UMOV UR14, UR6 ;  /* 0x00000006000e7c82 */ /* 0x000fe40008000000 */
[----:B------:R-:W2:Y:S01]  /*15040*/  LDL.LU.64 R76, [R1+0x1d0] ;  /* 0x0001d000014c7983 */ /* 0x000ea20000300a00 */
[----:B------:R-:W-:Y:S02]  /*15050*/  UMOV UR15, UR7 ;  /* 0x00000007000f7c82 */ /* 0x000fe40008000000 */
[----:B------:R-:W-:Y:S01]  /*15060*/  QGMMA.64x16x32.F32.E4M3.E4M3 R104, gdesc[UR12], R104, UP0, gsb0 ;  /* 0x002000000c6879f3 */ /* 0x000fe2000b800868 */
[----:B------:R-:W2:Y:S04]  /*15070*/  LDL.LU.64 R78, [R1+0x1d8] ;  /* 0x0001d800014e7983 */ /* 0x000ea80000300a00 */
[----:B0-----:R-:W4:Y:S01]  /*15080*/  LDL.LU.64 R64, [R1+0x240] ;  /* 0x0002400001407983 */ /* 0x001f220000300a00 */
[----:B------:R-:W-:-:S03]  /*15090*/  UMOV UR16, UR8 ;  /* 0x0000000800107c82 */ /* 0x000fc60008000000 */
[----:B------:R-:W4:Y:S01]  /*150a0*/  LDL.LU.64 R66, [R1+0x248] ;  /* 0x0002480001427983 */ /* 0x000f220000300a00 */
[----:B------:R-:W-:-:S03]  /*150b0*/  UMOV UR17, UR9 ;  /* 0x0000000900117c82 */ /* 0x000fc60008000000 */
[----:B------:R-:W4:Y:S04]  /*150c0*/  LDL.LU.64 R68, [R1+0x250] ;  /* 0x0002500001447983 */ /* 0x000f280000300a00 */
[----:B------:R-:W4:Y:S01]  /*150d0*/  LDL.LU.64 R70, [R1+0x258] ;  /* 0x0002580001467983 */ /* 0x000f220000300a00 */
[----:B------:R-:W-:Y:S02]  /*150e0*/  WARPGROUP.DEPBAR.LE gsb0, 0x0 ;  /* 0x00008000000079c5 */ /* 0x000fe40000010000 */
[----:B---3--:R-:W-:-:S06]  /*150f0*/  WARPGROUP.ARRIVE ;  /* 0x00000000000079c5 */ /* 0x008fcc0000000000 */
[----:B------:R-:W-:Y:S01]  /*15100*/  QGMMA.64x16x32.F32.E4M3.E4M3 R40, gdesc[UR16], R40, UP0, gsb0 ;  /* 0x00200000102879f3 */ /* 0x000fe2000b800828 */
[----:B------:R-:W-:Y:S02]  /*15110*/  IMAD.MOV.U32 R183, RZ, RZ, R7 ;  /* 0x000000ffffb77224 */ /* 0x000fe400078e0007 */
[----:B------:R-:W-:Y:S02]  /*15120*/  IMAD.MOV.U32 R0, RZ, RZ, R23 ;  /* 0x000000ffff007224 */ /* 0x000fe400078e0017 */
[----:B------:R-:W-:Y:S02]  /*15130*/  IMAD.MOV.U32 R3, RZ, RZ, R21 ;  /* 0x000000ffff037224 */ /* 0x000fe400078e0015 */
[----:B------:R-:W-:Y:S01]  /*15140*/  IMAD.MOV.U32 R2, RZ, RZ, R22 ;  /* 0x000000ffff027224 */ /* 0x000fe200078e0016 */
[----:B------:R-:W-:Y:S02]  /*15150*/  WARPGROUP.DEPBAR.LE gsb0, 0x0 ;  /* 0x00008000000079c5 */ /* 0x000fe40000010000 */
[----:B------:R-:W-:-:S02]  /*15160*/  IMAD.MOV.U32 R7, RZ, RZ, R40 ;  /* 0x000000ffff077224 */ /* 0x000fc400078e0028 */
[----:B------:R-:W-:Y:S02]  /*15170*/  IMAD.MOV.U32 R235, RZ, RZ, R41 ;  /* 0x000000ffffeb7224 */ /* 0x000fe400078e0029 */
[----:B------:R-:W-:Y:S01]  /*15180*/  IMAD.MOV.U32 R234, RZ, RZ, R42 ;  /* 0x000000ffffea7224 */ /* 0x000fe200078e002a */
[----:B------:R-:W3:Y:S01]  /*15190*/  LDL.LU.64 R40, [R1+0x2c0] ;  /* 0x0002c00001287983 */ /* 0x000ee20000300a00 */
[----:B------:R-:W-:Y:S02]  /*151a0*/  IMAD.MOV.U32 R233, RZ, RZ, R43 ;  /* 0x000000ffffe97224 */ /* 0x000fe400078e002b */
[----:B------:R-:W-:Y:S01]  /*151b0*/  IMAD.MOV.U32 R232, RZ, RZ, R44 ;  /* 0x000000ffffe87224 */ /* 0x000fe200078e002c */
[----:B------:R-:W3:Y:S01]  /*151c0*/  LDL.LU.64 R42, [R1+0x2c8] ;  /* 0x0002c800012a7983 */ /* 0x000ee20000300a00 */
[----:B------:R-:W-:Y:S02]  /*151d0*/  IMAD.MOV.U32 R23, RZ, RZ, R45 ;  /* 0x000000ffff177224 */ /* 0x000fe400078e002d */
[----:B------:R-:W-:Y:S01]  /*151e0*/  IMAD.MOV.U32 R22, RZ, RZ, R46 ;  /* 0x000000ffff167224 */ /* 0x000fe200078e002e */
[----:B------:R-:W3:Y:S01]  /*151f0*/  LDL.LU.64 R44, [R1+0x2d0] ;  /* 0x0002d000012c7983 */ /* 0x000ee20000300a00 */
[----:B------:R-:W-:-:S03]  /*15200*/  IMAD.MOV.U32 R21, RZ, RZ, R47 ;  /* 0x000000ffff157224 */ /* 0x000fc600078e002f */
[----:B------:R-:W3:Y:S01]  /*15210*/  LDL.LU.64 R46, [R1+0x2d8] ;  /* 0x0002d800012e7983 */ /* 0x000ee20000300a00 */
        /* <DEDUP_REMOVED lines=12> */
[----:B--2---:R-:W-:-:S06]  /*152e0*/  WARPGROUP.ARRIVE ;  /* 0x00000000000079c5 */ /* 0x004fcc0000000000 */
[----:B------:R-:W-:Y:S03]  /*152f0*/  QGMMA.64x16x32.F32.E4M3.E4M3 R72, gdesc[UR24], R72, UP0, gsb0 ;  /* 0x00200000184879f3 */ /* 0x000fe6000b800848 */
[----:B------:R-:W-:Y:S02]  /*15300*/  WARPGROUP.DEPBAR.LE gsb0, 0x0 ;  /* 0x00008000000079c5 */ /* 0x000fe40000010000 */
[----:B----4-:R-:W-:-:S06]  /*15310*/  WARPGROUP.ARRIVE ;  /* 0x00000000000079c5 */ /* 0x010fcc0000000000 */
[----:B------:R-:W-:Y:S03]  /*15320*/  QGMMA.64x16x32.F32.E4M3.E4M3 R64, gdesc[UR32], R64, UP0, gsb0 ;  /* 0x00200000204079f3 */ /* 0x000fe6000b800840 */
[----:B------:R-:W-:Y:S02]  /*15330*/  WARPGROUP.DEPBAR.LE gsb0, 0x0 ;  /* 0x00008000000079c5 */ /* 0x000fe40000010000 */
[----:B------:R-:W-:Y:S02]  /*15340*/  IMAD.MOV.U32 R194, RZ, RZ, R64 ;  /* 0x000000ffffc27224 */ /* 0x000fe400078e0040 */
[----:B------:R-:W-:Y:S02]  /*15350*/  IMAD.MOV.U32 R195, RZ, RZ, R65 ;  /* 0x000000ffffc37224 */ /* 0x000fe400078e0041 */
[----:B------:R-:W-:Y:S01]  /*15360*/  IMAD.MOV.U32 R196, RZ, RZ, R66 ;  /* 0x000000ffffc47224 */ /* 0x000fe200078e0042 */
[----:B------:R-:W2:Y:S01]  /*15370*/  LDL.LU.64 R64, [R1+0x340] ;  /* 0x0003400001407983 */ /* 0x000ea20000300a00 */
[----:B------:R-:W-:-:S02]  /*15380*/  IMAD.MOV.U32 R197, RZ, RZ, R67 ;  /* 0x000000ffffc57224 */ /* 0x000fc400078e0043 */
[----:B------:R-:W-:Y:S01]  /*15390*/  IMAD.MOV.U32 R198, RZ, RZ, R68 ;  /* 0x000000ffffc67224 */ /* 0x000fe200078e0044 */
[----:B------:R-:W2:Y:S01]  /*153a0*/  LDL.LU.64 R66, [R1+0x348] ;  /* 0x0003480001427983 */ /* 0x000ea20000300a00 */
[----:B---3--:R-:W-:Y:S01]  /*153b0*/  WARPGROUP.ARRIVE ;  /* 0x00000000000079c5 */ /* 0x008fe20000000000 */
[----:B------:R-:W-:Y:S02]  /*153c0*/  IMAD.MOV.U32 R199, RZ, RZ, R69 ;  /* 0x000000ffffc77224 */ /* 0x000fe400078e0045 */
[----:B------:R-:W-:Y:S01]  /*153d0*/  IMAD.MOV.U32 R224, RZ, RZ, R70 ;  /* 0x000000ffffe07224 */ /* 0x000fe200078e0046 */
[----:B------:R-:W2:Y:S01]  /*153e0*/  LDL.LU.64 R68, [R1+0x350] ;  /* 0x0003500001447983 */ /* 0x000ea20000300a00 */
[----:B------:R-:W-:Y:S01]  /*153f0*/  IMAD.MOV.U32 R225, RZ, RZ, R71 ;  /* 0x000000ffffe17224 */ /* 0x000fe200078e0047 */
[----:B------:R-:W-:Y:S02]  /*15400*/  QGMMA.64x16x32.F32.E4M3.E4M3 R40, gdesc[UR52], R40, UP0, gsb0 ;  /* 0x00200000342879f3 */ /* 0x000fe4000b800828 */
[----:B------:R-:W2:Y:S01]  /*15410*/  LDL.LU.64 R70, [R1+0x358] ;  /* 0x0003580001467983 */ /* 0x000ea20000300a00 */
[----:B------:R-:W-:-:S02]  /*15420*/  WARPGROUP.DEPBAR.LE gsb0, 0x0 ;  /* 0x00008000000079c5 */ /* 0x000fc40000010000 */
[----:B------:R-:W-:Y:S02]  /*15430*/  IMAD.MOV.U32 R162, RZ, RZ, R40 ;  /* 0x000000ffffa27224 */ /* 0x000fe400078e0028 */
[----:B------:R-:W-:Y:S02]  /*15440*/  IMAD.MOV.U32 R163, RZ, RZ, R41 ;  /* 0x000000ffffa37224 */ /* 0x000fe400078e0029 */
[----:B------:R-:W-:Y:S01]  /*15450*/  IMAD.MOV.U32 R164, RZ, RZ, R42 ;  /* 0x000000ffffa47224 */ /* 0x000fe200078e002a */
[----:B------:R-:W3:Y:S01]  /*15460*/  LDL.LU.64 R40, [R1+0x3c0] ;  /* 0x0003c00001287983 */ /* 0x000ee20000300a00 */
[----:B------:R-:W-:Y:S02]  /*15470*/  IMAD.MOV.U32 R165, RZ, RZ, R43 ;  /* 0x000000ffffa57224 */ /* 0x000fe400078e002b */
[----:B------:R-:W-:Y:S01]  /*15480*/  IMAD.MOV.U32 R166, RZ, RZ, R44 ;  /* 0x000000ffffa67224 */ /* 0x000fe200078e002c */
[----:B------:R-:W3:Y:S01]  /*15490*/  LDL.LU.64 R42, [R1+0x3c8] ;  /* 0x0003c800012a7983 */ /* 0x000ee20000300a00 */
[----:B------:R-:W-:-:S02]  /*154a0*/  IMAD.MOV.U32 R167, RZ, RZ, R45 ;  /* 0x000000ffffa77224 */ /* 0x000fc400078e002d */
[----:B------:R-:W-:Y:S01]  /*154b0*/  IMAD.MOV.U32 R192, RZ, RZ, R46 ;  /* 0x000000ffffc07224 */ /* 0x000fe200078e002e */
[----:B------:R-:W3:Y:S01]  /*154c0*/  LDL.LU.64 R44, [R1+0x3d0] ;  /* 0x0003d000012c7983 */ /* 0x000ee20000300a00 */
[----:B------:R-:W-:-:S03]  /*154d0*/  IMAD.MOV.U32 R193, RZ, RZ, R47 ;  /* 0x000000ffffc17224 */ /* 0x000fc600078e002f */
[----:B------:R-:W3:Y:S01]  /*154e0*/  LDL.LU.64 R46, [R1+0x3d8] ;  /* 0x0003d800012e7983 */ /* 0x000ee20000300a00 */
[----:B------:R-:W-:Y:S02]  /*154f0*/  IMAD.MOV.U32 R180, RZ, RZ, R4 ;  /* 0x000000ffffb47224 */ /* 0x000fe400078e0004 */
[----:B------:R-:W-:Y:S02]  /*15500*/  IMAD.MOV.U32 R144, RZ, RZ, R8 ;  /* 0x000000ffff907224 */ /* 0x000fe400078e0008 */
[----:B------:R-:W-:Y:S02]  /*15510*/  IMAD.MOV.U32 R4, RZ, RZ, R20 ;  /* 0x000000ffff047224 */ /* 0x000fe400078e0014 */
[----:B------:R-:W-:Y:S02]  /*15520*/  IMAD.MOV.U32 R145, RZ, RZ, R9 ;  /* 0x000000ffff917224 */ /* 0x000fe400078e0009 */
[----:B------:R-:W-:Y:S02]  /*15530*/  IMAD.MOV.U32 R8, RZ, RZ, R19 ;  /* 0x000000ffff087224 */ /* 0x000fe400078e0013 */
[----:B------:R-:W-:-:S02]  /*15540*/  IMAD.MOV.U32 R20, RZ, RZ, R104 ;  /* 0x000000ffff147224 */ /* 0x000fc400078e0068 */
[----:B------:R-:W-:Y:S01]  /*15550*/  IMAD.MOV.U32 R146, RZ, RZ, R10 ;  /* 0x000000ffff927224 */ /* 0x000fe200078e000a */
[----:B------:R-:W4:Y:S01]  /*15560*/  LDL.LU R104, [R1+0x420] ;  /* 0x0004200001687983 */ /* 0x000f220000300800 */
[----:B------:R-:W-:Y:S02]  /*15570*/  IMAD.MOV.U32 R9, RZ, RZ, R18 ;  /* 0x000000ffff097224 */ /* 0x000fe400078e0012 */
[----:B------:R-:W-:Y:S02]  /*15580*/  IMAD.MOV.U32 R19, RZ, RZ, R105 ;  /* 0x000000ffff137224 */ /* 0x000fe400078e0069 */
[----:B------:R-:W-:Y:S01]  /*15590*/  IMAD.MOV.U32 R54, RZ, RZ, R12 ;  /* 0x000000ffff367224 */ /* 0x000fe200078e000c */
[----:B------:R-:W4:Y:S01]  /*155a0*/  LDL.LU R105, [R1+0x424] ;  /* 0x0004240001697983 */ /* 0x000f220000300800 */
        /* <DEDUP_REMOVED lines=13> */
[----:B------:R-:W4:Y:S01]  /*15680*/  LDL.LU R109, [R1+0x434] ;  /* 0x00043400016d7983 */ /* 0x000f220000300800 */
[----:B------:R-:W-:Y:S02]  /*15690*/  IMAD.MOV.U32 R14, RZ, RZ, R110 ;  /* 0x000000ffff0e7224 */ /* 0x000fe400078e006e */
[----:B------:R-:W-:Y:S01]  /*156a0*/  IMAD.MOV.U32 R13, RZ, RZ, R111 ;  /* 0x000000ffff0d7224 */ /* 0x000fe200078e006f */
        /* <DEDUP_REMOVED lines=18> */
[----:B------:R-:W-:-:S02]  /*157d0*/  UIADD3 UR4, UR47, 0x2, URZ ;  /* 0x000000022f047890 */ /* 0x000fc4000fffe03f */
[----:B------:R-:W-:Y:S01]  /*157e0*/  UIADD3 UR6, UR46, 0x2, URZ ;  /* 0x000000022e067890 */ /* 0x000fe2000fffe03f */
[----:B------:R-:W-:Y:S01]  /*157f0*/  UMOV UR5, 0x80000020 ;  /* 0x8000002000057882 */ /* 0x000fe20000000000 */
[----:B------:R-:W-:Y:S01]  /*15800*/  UMOV UR7, 0x80000020 ;  /* 0x8000002000077882 */ /* 0x000fe20000000000 */
[----:B--2---:R-:W-:-:S06]  /*15810*/  WARPGROUP.ARRIVE ;  /* 0x00000000000079c5 */ /* 0x004fcc0000000000 */
[----:B------:R-:W-:Y:S03]  /*15820*/  QGMMA.64x16x32.F32.E4M3.E4M3 R64, gdesc[UR56], R64, UP0, gsb0 ;  /* 0x00200000384079f3 */ /* 0x000fe6000b800840 */
[----:B------:R-:W-:Y:S02]  /*15830*/  WARPGROUP.DEPBAR.LE gsb0, 0x0 ;  /* 0x00008000000079c5 */ /* 0x000fe40000010000 */
[----:B---3--:R-:W-:-:S06]  /*15840*/  WARPGROUP.ARRIVE ;  /* 0x00000000000079c5 */ /* 0x008fcc0000000000 */
[----:B------:R-:W-:Y:S03]  /*15850*/  QGMMA.64x16x32.F32.E4M3.E4M3 R40, gdesc[UR48], R40, UP0, gsb0 ;  /* 0x00200000302879f3 */ /* 0x000fe6000b800828 */
[----:B------:R-:W-:Y:S02]  /*15860*/  WARPGROUP.DEPBAR.LE gsb0, 0x0 ;  /* 0x00008000000079c5 */ /* 0x000fe40000010000 */
[----:B----4-:R-:W-:-:S06]  /*15870*/  WARPGROUP.ARRIVE ;  /* 0x00000000000079c5 */ /* 0x010fcc0000000000 */
[----:B------:R-:W-:Y:S01]  /*15880*/  QGMMA.64x16x32.F32.E4M3.E4M3 R104, gdesc[UR4], R104, gsb0 ;  /* 0x00200000046879f3 */ /* 0x000fe20008000868 */
[----:B------:R-:W-:Y:S01]  /*15890*/  UIADD3 UR11, UR46, 0x42, URZ ;  /* 0x000000422e0b7890 */ /* 0x000fe2000fffe03f */
[----:B------:R-:W-:Y:S01]  /*158a0*/  UMOV UR56, UR4 ;  /* 0x0000000400387c82 */ /* 0x000fe20008000000 */
[----:B------:R-:W-:Y:S01]  /*158b0*/  UMOV UR57, UR5 ;  /* 0x0000000500397c82 */ /* 0x000fe20008000000 */
[----:B------:R-:W-:-:S04]  /*158c0*/  UMOV UR59, 0x80000020 ;  /* 0x80000020003b7882 */ /* 0x000fc80000000000 */
[----:B------:R-:W-:Y:S01]  /*158d0*/  UMOV UR58, UR11 ;  /* 0x0000000b003a7c82 */ /* 0x000fe20008000000 */
[----:B------:R-:W-:Y:S02]  /*158e0*/  WARPGROUP.DEPBAR.LE gsb0, 0x0 ;  /* 0x00008000000079c5 */ /* 0x000fe40000010000 */
[----:B------:R-:W-:-:S06]  /*158f0*/  WARPGROUP.ARRIVE ;  /* 0x00000000000079c5 */ /* 0x000fcc0000000000 */
[----:B------:R-:W-:Y:S01]  /*15900*/  QGMMA.64x16x32.F32.E4M3.E4M3 R208, gdesc[UR56], R208, gsb0 ;  /* 0x0020000038d079f3 */ /* 0x000fe200080008d0 */
[----:B------:R0:W-:Y:S04]  /*15910*/  STL.64 [R1+0x420], R104 ;  /* 0x0004206801007387 */ /* 0x0001e80000100a00 */
[----:B------:R1:W-:Y:S04]  /*15920*/  STL.64 [R1+0x428], R106 ;  /* 0x0004286a01007387 */ /* 0x0003e80000100a00 */
[----:B------:R2:W-:Y:S04]  /*15930*/  STL.64 [R1+0x430], R108 ;  /* 0x0004306c01007387 */ /* 0x0005e80000100a00 */
[----:B------:R3:W-:Y:S04]  /*15940*/  STL.64 [R1+0x438], R110 ;  /* 0x0004386e01007387 */ /* 0x0007e80000100a00 */
[----:B0-----:R-:W4:Y:S04]  /*15950*/  LDL.LU R104, [R1+0xa0] ;  /* 0x0000a00001687983 */ /* 0x001f280000300800 */
[----:B------:R-:W4:Y:S01]  /*15960*/  LDL.LU R105, [R1+0xa4] ;  /* 0x0000a40001697983 */ /* 0x000f220000300800 */
[----:B------:R-:W-:-:S02]  /*15970*/  IMAD.MOV.U32 R98, RZ, RZ, R40 ;  /* 0x000000ffff627224 */ /* 0x000fc400078e0028 */
[----:B------:R-:W-:Y:S01]  /*15980*/  IMAD.MOV.U32 R99, RZ, RZ, R41 ;  /* 0x000000ffff637224 */ /* 0x000fe200078e0029 */
[----:B------:R-:W-:Y:S02]  /*15990*/  WARPGROUP.DEPBAR.LE gsb0, 0x0 ;  /* 0x00008000000079c5 */ /* 0x000fe40000010000 */
[----:B------:R0:W-:Y:S04]  /*159a0*/  STL.64 [R1+0x3a0], R208 ;  /* 0x0003a0d001007387 */ /* 0x0001e80000100a00 */
[----:B------:R0:W-:Y:S04]  /*159b0*/  STL.64 [R1+0x3a8], R210 ;  /* 0x0003a8d201007387 */ /* 0x0001e80000100a00 */
[----:B------:R0:W-:Y:S04]  /*159c0*/  STL.64 [R1+0x3b0], R212 ;  /* 0x0003b0d401007387 */ /* 0x0001e80000100a00 */
[----:B------:R0:W-:Y:S04]  /*159d0*/  STL.64 [R1+0x3b8], R214 ;  /* 0x0003b8d601007387 */ /* 0x0001e80000100a00 */
        /* <DEDUP_REMOVED lines=19> */
[----:B------:R-:W3:Y:S01]  /*15b10*/  LDL.LU R205, [R1+0x234] ;  /* 0x0002340001cd7983 */ /* 0x000ee20000300800 */
[----:B------:R-:W-:-:S03]  /*15b20*/  IMAD.MOV.U32 R100, RZ, RZ, R42 ;  /* 0x000000ffff647224 */ /* 0x000fc600078e002a */
[----:B------:R-:W3:Y:S01]  /*15b30*/  LDL.LU R206, [R1+0x238] ;  /* 0x0002380001ce7983 */ /* 0x000ee20000300800 */
[----:B------:R-:W-:-:S03]  /*15b40*/  IMAD.MOV.U32 R101, RZ, RZ, R43 ;  /* 0x000000ffff657224 */ /* 0x000fc600078e002b */
[----:B------:R-:W3:Y:S01]  /*15b50*/  LDL.LU R207, [R1+0x23c] ;  /* 0x00023c0001cf7983 */ /* 0x000ee20000300800 */
        /* <DEDUP_REMOVED lines=10> */
[----:B------:R-:W4:Y:S04]  /*15c00*/  LDL.LU R46, [R1+0x338] ;  /* 0x00033800012e7983 */ /* 0x000f280000300800 */
[----:B------:R-:W4:Y:S01]  /*15c10*/  LDL.LU R47, [R1+0x33c] ;  /* 0x00033c00012f7983 */ /* 0x000f220000300800 */
[----:B------:R-:W-:-:S02]  /*15c20*/  IMAD.MOV.U32 R226, RZ, RZ, R72 ;  /* 0x000000ffffe27224 */ /* 0x000fc400078e0048 */
[----:B------:R-:W-:Y:S01]  /*15c30*/  IMAD.MOV.U32 R227, RZ, RZ, R73 ;  /* 0x000000ffffe37224 */ /* 0x000fe200078e0049 */
[----:B------:R-:W2:Y:S01]  /*15c40*/  LDL.LU R72, [R1+0x2a0] ;  /* 0x0002a00001487983 */ /* 0x000ea20000300800 */
[----:B------:R-:W-:Y:S02]  /*15c50*/  IMAD.MOV.U32 R228, RZ, RZ, R74 ;  /* 0x000000ffffe47224 */ /* 0x000fe400078e004a */
[----:B------:R-:W-:Y:S01]  /*15c60*/  IMAD.MOV.U32 R229, RZ, RZ, R75 ;  /* 0x000000ffffe57224 */ /* 0x000fe200078e004b */
[----:B------:R-:W2:Y:S01]  /*15c70*/  LDL.LU R73, [R1+0x2a4] ;  /* 0x0002a40001497983 */ /* 0x000ea20000300800 */
[----:B------:R-:W-:-:S03]  /*15c80*/  IMAD.MOV.U32 R230, RZ, RZ, R76 ;  /* 0x000000ffffe67224 */ /* 0x000fc600078e004c */
[----:B------:R-:W2:Y:S01]  /*15c90*/  LDL.LU R74, [R1+0x2a8] ;  /* 0x0002a800014a7983 */ /* 0x000ea20000300800 */
[----:B------:R-:W-:Y:S02]  /*15ca0*/  IMAD.MOV.U32 R181, RZ, RZ, R5 ;  /* 0x000000ffffb57224 */ /* 0x000fe400078e0005 */
[----:B------:R-:W-:Y:S01]  /*15cb0*/  IMAD.MOV.U32 R231, RZ, RZ, R77 ;  /* 0x000000ffffe77224 */ /* 0x000fe200078e004d */
[----:B------:R-:W2:Y:S01]  /*15cc0*/  LDL.LU R75, [R1+0x2ac] ;  /* 0x0002ac00014b7983 */ /* 0x000ea20000300800 */
[----:B------:R-:W-:Y:S02]  /*15cd0*/  IMAD.MOV.U32 R182, RZ, RZ, R6 ;  /* 0x000000ffffb67224 */ /* 0x000fe400078e0006 */
[----:B------:R-:W-:Y:S01]  /*15ce0*/  IMAD.MOV.U32 R5, RZ, RZ, R78 ;  /* 0x000000ffff057224 */ /* 0x000fe200078e004e */
[----:B------:R-:W2:Y:S01]  /*15cf0*/  LDL.LU R76, [R1+0x2b0] ;  /* 0x0002b000014c7983 */ /* 0x000ea20000300800 */
[----:B------:R-:W-:-:S03]  /*15d00*/  IMAD.MOV.U32 R6, RZ, RZ, R79 ;  /* 0x000000ffff067224 */ /* 0x000fc600078e004f */
        /* <DEDUP_REMOVED lines=11> */
[----:B------:R-:W-:Y:S01]  /*15dc0*/  UIADD3 UR15, UR46, 0x82, URZ ;  /* 0x000000822e0f7890 */ /* 0x000fe2000fffe03f */
[----:B------:R-:W-:Y:S01]  /*15dd0*/  UMOV UR52, UR4 ;  /* 0x0000000400347c82 */ /* 0x000fe20008000000 */
[----:B------:R-:W-:Y:S01]  /*15de0*/  UMOV UR53, UR5 ;  /* 0x0000000500357c82 */ /* 0x000fe20008000000 */
[----:B------:R-:W-:Y:S01]  /*15df0*/  UMOV UR55, 0x80000020 ;  /* 0x8000002000377882 */ /* 0x000fe20000000000 */
[----:B0-----:R-:W3:Y:S03]  /*15e00*/  LDL.LU R208, [R1+0x20] ;  /* 0x0000200001d07983 */ /* 0x001ee60000300800 */
[----:B------:R-:W-:Y:S01]  /*15e10*/  UMOV UR54, UR15 ;  /* 0x0000000f00367c82 */ /* 0x000fe20008000000 */
        /* <DEDUP_REMOVED lines=20> */
[----:B------:R-:W-:Y:S03]  /*15f60*/  QGMMA.64x16x32.F32.E4M3.E4M3 R40, gdesc[UR52], R40, gsb0 ;  /* 0x00200000342879f3 */ /* 0x000fe60008000828 */
[----:B------:R-:W-:Y:S02]  /*15f70*/  WARPGROUP.DEPBAR.LE gsb0, 0x0 ;  /* 0x00008000000079c5 */ /* 0x000fe40000010000 */
[----:B--2---:R-:W-:-:S06]  /*15f80*/  WARPGROUP.ARRIVE ;  /* 0x00000000000079c5 */ /* 0x004fcc0000000000 */
[----:B------:R-:W-:Y:S03]  /*15f90*/  QGMMA.64x16x32.F32.E4M3.E4M3 R72, gdesc[UR8], R72, gsb0 ;  /* 0x00200000084879f3 */ /* 0x000fe60008000848 */
[----:B------:R-:W-:Y:S02]  /*15fa0*/  WARPGROUP.DEPBAR.LE gsb0, 0x0 ;  /* 0x00008000000079c5 */ /* 0x000fe40000010000 */
[----:B---3--:R-:W-:-:S06]  /*15fb0*/  WARPGROUP.ARRIVE ;  /* 0x00000000000079c5 */ /* 0x008fcc0000000000 */
        /* <DEDUP_REMOVED lines=11> */
[----:B------:R-:W-:Y:S02]  /*16070*/  UMOV UR26, UR54 ;  /* 0x00000036001a7c82 */ /* 0x000fe40008000000 */
[----:B------:R-:W-:Y:S01]  /*16080*/  UMOV UR12, UR26 ;  /* 0x0000001a000c7c82 */ /* 0x000fe20008000000 */
[----:B------:R-:W-:Y:S01]  /*16090*/  UIADD3 UR26, UR46, 0x1c2, URZ ;  /* 0x000001c22e1a7890 */ /* 0x000fe2000fffe03f */
[----:B------:R-:W-:Y:S01]  /*160a0*/  UMOV UR27, UR55 ;  /* 0x00000037001b7c82 */ /* 0x000fe20008000000 */
[----:B------:R-:W-:Y:S01]  /*160b0*/  UMOV UR24, UR4 ;  /* 0x0000000400187c82 */ /* 0x000fe20008000000 */
[----:B------:R-:W-:Y:S01]  /*160c0*/  UMOV UR13, UR27 ;  /* 0x0000001b000d7c82 */ /* 0x000fe20008000000 */
[----:B------:R-:W-:Y:S01]  /*160d0*/  UMOV UR25, UR5 ;  /* 0x0000000500197c82 */ /* 0x000fe20008000000 */
[----:B------:R-:W-:Y:S01]  /*160e0*/  UMOV UR27, 0x80000020 ;  /* 0x80000020001b7882 */ /* 0x000fe20000000000 */
[----:B------:R-:W-:-:S02]  /*160f0*/  WARPGROUP.DEPBAR.LE gsb0, 0x0 ;  /* 0x00008000000079c5 */ /* 0x000fc40000010000 */
[----:B------:R-:W-:-:S06]  /*16100*/  WARPGROUP.ARRIVE ;  /* 0x00000000000079c5 */ /* 0x000fcc0000000000 */
[----:B------:R-:W-:Y:S01]  /*16110*/  QGMMA.64x16x32.F32.E4M3.E4M3 R104, gdesc[UR24], R104, gsb0 ;  /* 0x00200000186879f3 */ /* 0x000fe20008000868 */
[----:B------:R-:W-:Y:S01]  /*16120*/  UIADD3 UR30, UR46, 0x202, URZ ;  /* 0x000002022e1e7890 */ /* 0x000fe2000fffe03f */
[----:B------:R-:W-:Y:S02]  /*16130*/  IMAD.MOV.U32 R130, RZ, RZ, R64 ;  /* 0x000000ffff827224 */ /* 0x000fe400078e0040 */
[----:B------:R-:W-:Y:S02]  /*16140*/  IMAD.MOV.U32 R131, RZ, RZ, R65 ;  /* 0x000000ffff837224 */ /* 0x000fe400078e0041 */
[----:B------:R-:W-:Y:S02]  /*16150*/  IMAD.MOV.U32 R64, RZ, RZ, R54 ;  /* 0x000000ffff407224 */ /* 0x000fe400078e0036 */
[----:B------:R-:W-:Y:S01]  /*16160*/  IMAD.MOV.U32 R132, RZ, RZ, R66 ;  /* 0x000000ffff847224 */ /* 0x000fe200078e0042 */
[----:B------:R-:W2:Y:S01]  /*16170*/  LDL.LU R54, [R1+0xf94] ;  /* 0x000f940001367983 */ /* 0x000ea20000300800 */
[----:B------:R-:W-:Y:S01]  /*16180*/  IMAD.MOV.U32 R65, RZ, RZ, R53 ;  /* 0x000000ffff417224 */ /* 0x000fe200078e0035 */
[----:B------:R-:W-:Y:S01]  /*16190*/  UMOV UR28, UR4 ;  /* 0x00000004001c7c82 */ /* 0x000fe20008000000 */
[----:B------:R-:W-:Y:S01]  /*161a0*/  IMAD.MOV.U32 R133, RZ, RZ, R67 ;  /* 0x000000ffff857224 */ /* 0x000fe200078e0043 */
[----:B------:R-:W3:Y:S01]  /*161b0*/  LDL.LU R53, [R1+0xf90] ;  /* 0x000f900001357983 */ /* 0x000ee20000300800 */
[----:B------:R-:W-:Y:S01]  /*161c0*/  IMAD.MOV.U32 R66, RZ, RZ, R52 ;  /* 0x000000ffff427224 */ /* 0x000fe200078e0034 */
[----:B------:R-:W-:Y:S01]  /*161d0*/  UMOV UR29, UR5 ;  /* 0x00000005001d7c82 */ /* 0x000fe20008000000 */
[----:B------:R-:W-:Y:S01]  /*161e0*/  IMAD.MOV.U32 R134, RZ, RZ, R68 ;  /* 0x000000ffff867224 */ /* 0x000fe200078e0044 */
[----:B------:R-:W4:Y:S01]  /*161f0*/  LDL.LU R52, [R1+0xf8c] ;  /* 0x000f8c0001347983 */ /* 0x000f220000300800 */
[----:B------:R-:W-:Y:S01]  /*16200*/  IMAD.MOV.U32 R67, RZ, RZ, R11 ;  /* 0x000000ffff437224 */ /* 0x000fe200078e000b */
[----:B------:R-:W-:Y:S01]  /*16210*/  UMOV UR31, 0x80000020 ;  /* 0x80000020001f7882 */ /* 0x000fe20000000000 */
[----:B------:R-:W-:Y:S01]  /*16220*/  IMAD.MOV.U32 R135, RZ, RZ, R69 ;  /* 0x000000ffff877224 */ /* 0x000fe200078e0045 */
[----:B------:R-:W3:Y:S01]  /*16230*/  LDL.LU R11, [R1+0xf88] ;  /* 0x000f8800010b7983 */ /* 0x000ee20000300800 */
[----:B------:R-:W-:-:S02]  /*16240*/  IMAD.MOV.U32 R68, RZ, RZ, R168 ;  /* 0x000000ffff447224 */ /* 0x000fc400078e00a8 */
[----:B------:R-:W-:Y:S01]  /*16250*/  IMAD.MOV.U32 R160, RZ, RZ, R70 ;  /* 0x000000ffffa07224 */ /* 0x000fe200078e0046 */
[----:B------:R-:W3:Y:S01]  /*16260*/  LDL.LU R168, [R1+0xf84] ;  /* 0x000f840001a87983 */ /* 0x000ee20000300800 */
[----:B------:R-:W-:Y:S02]  /*16270*/  IMAD.MOV.U32 R69, RZ, RZ, R169 ;  /* 0x000000ffff457224 */ /* 0x000fe400078e00a9 */
[----:B------:R-:W-:Y:S01]  /*16280*/  IMAD.MOV.U32 R161, RZ, RZ, R71 ;  /* 0x000000ffffa17224 */ /* 0x000fe200078e0047 */
[----:B------:R-:W3:Y:S01]  /*16290*/  LDL.LU R169, [R1+0xf80] ;  /* 0x000f800001a97983 */ /* 0x000ee20000300800 */
[----:B------:R-:W-:Y:S02]  /*162a0*/  IMAD.MOV.U32 R70, RZ, RZ, R170 ;  /* 0x000000ffff467224 */ /* 0x000fe400078e00aa */
[----:B------:R-:W-:Y:S01]  /*162b0*/  IMAD.MOV.U32 R71, RZ, RZ, R171 ;  /* 0x000000ffff477224 */ /* 0x000fe200078e00ab */
[----:B------:R-:W3:Y:S04]  /*162c0*/  LDL.LU R170, [R1+0xf7c] ;  /* 0x000f7c0001aa7983 */ /* 0x000ee80000300800 */
[----:B------:R-:W3:Y:S04]  /*162d0*/  LDL.LU R171, [R1+0xf78] ;  /* 0x000f780001ab7983 */ /* 0x000ee80000300800 */
[----:B------:R-:W-:Y:S01]  /*162e0*/  STL.64 [R1+0x320], R40 ;  /* 0x0003202801007387 */ /* 0x000fe20000100a00 */
[----:B------:R-:W-:-:S02]  /*162f0*/  WARPGROUP.DEPBAR.LE gsb0, 0x0 ;  /* 0x00008000000079c5 */ /* 0x000fc40000010000 */
[----:B------:R-:W-:Y:S01]  /*16300*/  WARPGROUP.ARRIVE ;  /* 0x00000000000079c5 */ /* 0x000fe20000000000 */
[----:B------:R-:W-:Y:S05]  /*16310*/  STL.64 [R1+0x328], R42 ;  /* 0x0003282a01007387 */ /* 0x000fea0000100a00 */
[----:B------:R-:W-:Y:S01]  /*16320*/  QGMMA.64x16x32.F32.E4M3.E4M3 R208, gdesc[UR28], R208, gsb0 ;  /* 0x002000001cd079f3 */ /* 0x000fe200080008d0 */
        /* <DEDUP_REMOVED lines=41> */
[----:B------:R0:W-:Y:S01]  /*165c0*/  STL.64 [R1+0xb8], R110 ;  /* 0x0000b86e01007387 */ /* 0x0001e20000100a00 */
[----:B------:R-:W-:-:S03]  /*165d0*/  WARPGROUP.DEPBAR.LE gsb0, 0x0 ;  /* 0x00008000000079c5 */ /* 0x000fc60000010000 */
        /* <DEDUP_REMOVED lines=8> */
[----:B0-----:R-:W4:Y:S04]  /*16660*/  LDL.LU.64 R214, [R1+0xeb0] ;  /* 0x000eb00001d67983 */ /* 0x001f280000300a00 */
[----:B------:R-:W4:Y:S04]  /*16670*/  LDL.LU.64 R212, [R1+0xea8] ;  /* 0x000ea80001d47983 */ /* 0x000f280000300a00 */
[----:B------:R-:W4:Y:S04]  /*16680*/  LDL.LU.64 R210, [R1+0xea0] ;  /* 0x000ea00001d27983 */ /* 0x000f280000300a00 */
[----:B------:R-:W4:Y:S01]  /*16690*/  LDL.LU.64 R208, [R1+0xe98] ;  /* 0x000e980001d07983 */ /* 0x000f220000300a00 */
[----:B------:R-:W-:Y:S01]  /*166a0*/  UIADD3 UR34, UR46, 0x242, URZ ;  /* 0x000002422e227890 */ /* 0x000fe2000fffe03f */
[----:B------:R-:W-:Y:S01]  /*166b0*/  UMOV UR32, UR4 ;  /* 0x0000000400207c82 */ /* 0x000fe20008000000 */
[----:B------:R-:W-:Y:S01]  /*166c0*/  UMOV UR33, UR5 ;  /* 0x0000000500217c82 */ /* 0x000fe20008000000 */
[----:B------:R-:W-:Y:S01]  /*166d0*/  UMOV UR35, 0x80000020 ;  /* 0x8000002000237882 */ /* 0x000fe20000000000 */
[----:B----4-:R-:W-:-:S06]  /*166e0*/  WARPGROUP.ARRIVE ;  /* 0x00000000000079c5 */ /* 0x010fcc0000000000 */
[----:B------:R-:W-:Y:S03]  /*166f0*/  QGMMA.64x16x32.F32.E4M3.E4M3 R208, gdesc[UR32], R208, gsb0 ;  /* 0x0020000020d079f3 */ /* 0x000fe600080008d0 */
[----:B------:R-:W-:Y:S02]  /*16700*/  WARPGROUP.DEPBAR.LE gsb0, 0x0 ;  /* 0x00008000000079c5 */ /* 0x000fe40000010000 */
[----:B------:R-:W-:Y:S04]  /*16710*/  STL.64 [R1+0xbd0], R214 ;  /* 0x000bd0d601007387 */ /* 0x000fe80000100a00 */
[----:B------:R-:W-:Y:S04]  /*16720*/  STL.64 [R1+0xbc8], R212 ;  /* 0x000bc8d401007387 */ /* 0x000fe80000100a00 */
[----:B------:R0:W-:Y:S04]  /*16730*/  STL.64 [R1+0xbc0], R210 ;  /* 0x000bc0d201007387 */ /* 0x0001e80000100a00 */
[----:B------:R1:W-:Y:S01]  /*16740*/  STL.64 [R1+0xbb8], R208 ;  /* 0x000bb8d001007387 */ /* 0x0003e20000100a00 */
[----:B0-----:R-:W-:-:S02]  /*16750*/  IMAD.MOV.U32 R210, RZ, RZ, R182 ;  /* 0x000000ffffd27224 */ /* 0x001fc400078e00b6 */
[----:B-1----:R-:W-:Y:S02]  /*16760*/  IMAD.MOV.U32 R208, RZ, RZ, R180 ;  /* 0x000000ffffd07224 */ /* 0x002fe400078e00b4 */
[----:B------:R-:W2:Y:S01]  /*16770*/  LDL.LU R180, [R1+0xe90] ;  /* 0x000e900001b47983 */ /* 0x000ea20000300800 */
[----:B------:R-:W-:Y:S02]  /*16780*/  IMAD.MOV.U32 R209, RZ, RZ, R181 ;  /* 0x000000ffffd17224 */ /* 0x000fe400078e00b5 */
[----:B------:R-:W-:Y:S01]  /*16790*/  IMAD.MOV.U32 R211, RZ, RZ, R183 ;  /* 0x000000ffffd37224 */ /* 0x000fe200078e00b7 */
[----:B------:R-:W2:Y:S04]  /*167a0*/  LDL.LU R181, [R1+0xe8c] ;  /* 0x000e8c0001b57983 */ /* 0x000ea80000300800 */
[----:B------:R-:W2:Y:S04]  /*167b0*/  LDL.LU R182, [R1+0xe88] ;  /* 0x000e880001b67983 */ /* 0x000ea80000300800 */
[----:B------:R-:W2:Y:S01]  /*167c0*/  LDL.LU R183, [R1+0xe84] ;  /* 0x000e840001b77983 */ /* 0x000ea20000300800 */
[----:B------:R-:W-:Y:S01]  /*167d0*/  UIADD3 UR38, UR46, 0x282, URZ ;  /* 0x000002822e267890 */ /* 0x000fe2000fffe03f */
[----:B------:R-:W-:Y:S01]  /*167e0*/  UMOV UR36, UR4 ;  /* 0x0000000400247c82 */ /* 0x000fe20008000000 */
[----:B------:R-:W-:Y:S01]  /*167f0*/  UMOV UR37, UR5 ;  /* 0x0000000500257c82 */ /* 0x000fe20008000000 */
[----:B------:R-:W-:Y:S01]  /*16800*/  UMOV UR39, 0x80000020 ;  /* 0x8000002000277882 */ /* 0x000fe20000000000 */
[----:B------:R-:W-:-:S02]  /*16810*/  IMAD.MOV.U32 R212, RZ, RZ, R144 ;  /* 0x000000ffffd47224 */ /* 0x000fc400078e0090 */
[----:B------:R-:W4:Y:S01]  /*16820*/  LDL.LU R144, [R1+0xe80] ;  /* 0x000e800001907983 */ /* 0x000f220000300800 */
[----:B------:R-:W-:Y:S02]  /*16830*/  IMAD.MOV.U32 R213, RZ, RZ, R145 ;  /* 0x000000ffffd57224 */ /* 0x000fe400078e0091 */
[----:B------:R-:W-:Y:S01]  /*16840*/  IMAD.MOV.U32 R214, RZ, RZ, R146 ;  /* 0x000000ffffd67224 */ /* 0x000fe200078e0092 */
[----:B------:R-:W4:Y:S01]  /*16850*/  LDL.LU R145, [R1+0xe7c] ;  /* 0x000e7c0001917983 */ /* 0x000f220000300800 */
[----:B------:R-:W-:-:S03]  /*16860*/  IMAD.MOV.U32 R215, RZ, RZ, R147 ;  /* 0x000000ffffd77224 */ /* 0x000fc600078e0093 */
[----:B------:R-:W4:Y:S04]  /*16870*/  LDL.LU R146, [R1+0xe78] ;  /* 0x000e780001927983 */ /* 0x000f280000300800 */
[----:B------:R-:W4:Y:S01]  /*16880*/  LDL.LU R147, [R1+0xe74] ;  /* 0x000e740001937983 */ /* 0x000f220000300800 */
[----:B--2---:R-:W-:-:S06]  /*16890*/  WARPGROUP.ARRIVE ;  /* 0x00000000000079c5 */ /* 0x004fcc0000000000 */
        /* <DEDUP_REMOVED lines=8> */
[----:B------:R-:W4:Y:S01]  /*16920*/  LDL.LU R148, [R1+0xe70] ;  /* 0x000e700001947983 */ /* 0x000f220000300800 */
[----:B------:R-:W-:Y:S02]  /*16930*/  IMAD.MOV.U32 R177, RZ, RZ, R149 ;  /* 0x000000ffffb17224 */ /* 0x000fe400078e0095 */
[----:B------:R-:W-:Y:S01]  /*16940*/  IMAD.MOV.U32 R179, RZ, RZ, R151 ;  /* 0x000000ffffb37224 */ /* 0x000fe200078e0097 */
[----:B------:R-:W4:Y:S04]  /*16950*/  LDL.LU R149, [R1+0xe6c] ;  /* 0x000e6c0001957983 */ /* 0x000f280000300800 */
[----:B------:R-:W4:Y:S04]  /*16960*/  LDL.LU R150, [R1+0xe68] ;  /* 0x000e680001967983 */ /* 0x000f280000300800 */
[----:B------:R-:W4:Y:S01]  /*16970*/  LDL.LU R151, [R1+0xe64] ;  /* 0x000e640001977983 */ /* 0x000f220000300800 */
[----:B------:R-:W-:Y:S01]  /*16980*/  UIADD3 UR42, UR46, 0x2c2, URZ ;  /* 0x000002c22e2a7890 */ /* 0x000fe2000fffe03f */
[----:B------:R-:W-:Y:S01]  /*16990*/  UMOV UR40, UR4 ;  /* 0x0000000400287c82 */ /* 0x000fe20008000000 */
[----:B------:R-:W-:Y:S01]  /*169a0*/  UMOV UR41, UR5 ;  /* 0x0000000500297c82 */ /* 0x000fe20008000000 */
[----:B------:R-:W-:Y:S01]  /*169b0*/  UMOV UR43, 0x80000020 ;  /* 0x80000020002b7882 */ /* 0x000fe20000000000 */
[----:B------:R-:W-:-:S02]  /*169c0*/  IMAD.MOV.U32 R180, RZ, RZ, R112 ;  /* 0x000000ffffb47224 */ /* 0x000fc400078e0070 */
[----:B------:R-:W2:Y:S01]  /*169d0*/  LDL.LU R112, [R1+0xe60] ;  /* 0x000e600001707983 */ /* 0x000ea20000300800 */
[----:B------:R-:W-:Y:S02]  /*169e0*/  IMAD.MOV.U32 R181, RZ, RZ, R113 ;  /* 0x000000ffffb57224 */ /* 0x000fe400078e0071 */
[----:B------:R-:W-:Y:S01]  /*169f0*/  IMAD.MOV.U32 R182, RZ, RZ, R114 ;  /* 0x000000ffffb67224 */ /* 0x000fe200078e0072 */
[----:B------:R-:W2:Y:S01]  /*16a00*/  LDL.LU R113, [R1+0xe5c] ;  /* 0x000e5c0001717983 */ /* 0x000ea20000300800 */
[----:B------:R-:W-:-:S03]  /*16a10*/  IMAD.MOV.U32 R183, RZ, RZ, R115 ;  /* 0x000000ffffb77224 */ /* 0x000fc600078e0073 */
[----:B------:R-:W2:Y:S04]  /*16a20*/  LDL.LU R114, [R1+0xe58] ;  /* 0x000e580001727983 */ /* 0x000ea80000300800 */
[----:B------:R-:W2:Y:S01]  /*16a30*/  LDL.LU R115, [R1+0xe54] ;  /* 0x000e540001737983 */ /* 0x000ea20000300800 */
        /* <DEDUP_REMOVED lines=15> */
[----:B------:R-:W-:Y:S01]  /*16b30*/  UMOV UR57, UR59 ;  /* 0x0000003b00397c82 */ /* 0x000fe20008000000 */
[----:B------:R-:W-:Y:S01]  /*16b40*/  UMOV UR59, UR47 ;  /* 0x0000002f003b7c82 */ /* 0x000fe20008000000 */
[----:B------:R-:W-:-:S02]  /*16b50*/  UIADD3 UR47, UR46, 0x302, URZ ;  /* 0x000003022e2f7890 */ /* 0x000fc4000fffe03f */
[----:B------:R-:W-:Y:S02]  /*16b60*/  UIADD3 UR50, UR46, 0x342, URZ ;  /* 0x000003422e327890 */ /* 0x000fe4000fffe03f */
[----:B------:R-:W-:Y:S01]  /*16b70*/  UIADD3 UR54, UR46, 0x382, URZ ;  /* 0x000003822e367890 */ /* 0x000fe2000fffe03f */
[----:B------:R-:W-:Y:S02]  /*16b80*/  UMOV UR44, UR4 ;  /* 0x00000004002c7c82 */ /* 0x000fe40008000000 */
[----:B------:R-:W-:Y:S01]  /*16b90*/  UMOV UR46, UR47 ;  /* 0x0000002f002e7c82 */ /* 0x000fe20008000000 */
[----:B------:R-:W-:Y:S01]  /*16ba0*/  UMOV UR45, UR5 ;  /* 0x00000005002d7c82 */ /* 0x000fe20008000000 */
[----:B------:R-:W-:Y:S01]  /*16bb0*/  UMOV UR47, 0x80000020 ;  /* 0x80000020002f7882 */ /* 0x000fe20000000000 */
[----:B------:R-:W-:Y:S02]  /*16bc0*/  IMAD.MOV.U32 R148, RZ, RZ, R80 ;  /* 0x000000ffff947224 */ /* 0x000fe400078e0050 */
[----:B------:R-:W4:Y:S01]  /*16bd0*/  LDL.LU R80, [R1+0xe40] ;  /* 0x000e400001507983 */ /* 0x000f220000300800 */
[----:B------:R-:W-:-:S02]  /*16be0*/  IMAD.MOV.U32 R149, RZ, RZ, R81 ;  /* 0x000000ffff957224 */ /* 0x000fc400078e0051 */
        /* <DEDUP_REMOVED lines=41> */
[----:B---3--:R-:W-:Y:S02]  /*16e80*/  IMAD.MOV.U32 R81, RZ, RZ, R53 ;  /* 0x000000ffff517224 */ /* 0x008fe400078e0035 */
[----:B------:R-:W-:Y:S01]  /*16e90*/  IMAD.MOV.U32 R83, RZ, RZ, R55 ;  /* 0x000000ffff537224 */ /* 0x000fe200078e0037 */
[----:B------:R-:W2:Y:S04]  /*16ea0*/  LDL.LU R53, [R1+0xe0c] ;  /* 0x000e0c0001357983 */ /* 0x000ea80000300800 */
[----:B------:R-:W2:Y:S04]  /*16eb0*/  LDL.LU R54, [R1+0xe08] ;  /* 0x000e080001367983 */ /* 0x000ea80000300800 */
[----:B------:R-:W2:Y:S01]  /*16ec0*/  LDL.LU R55, [R1+0xe04] ;  /* 0x000e040001377983 */ /* 0x000ea20000300800 */
[----:B------:R-:W-:Y:S01]  /*16ed0*/  UMOV UR52, UR4 ;  /* 0x0000000400347c82 */ /* 0x000fe20008000000 */
[----:B------:R-:W-:Y:S01]  /*16ee0*/  UMOV UR53, UR5 ;  /* 0x0000000500357c82 */ /* 0x000fe20008000000 */
[----:B------:R-:W-:Y:S01]  /*16ef0*/  UMOV UR55, 0x80000020 ;  /* 0x8000002000377882 */ /* 0x000fe20000000000 */
[----:B------:R-:W-:-:S02]  /*16f00*/  IMAD.MOV.U32 R84, RZ, RZ, R41 ;  /* 0x000000ffff547224 */ /* 0x000fc400078e0029 */
[----:B------:R-:W3:Y:S01]  /*16f10*/  LDL.LU R41, [R1+0xe00] ;  /* 0x000e000001297983 */ /* 0x000ee20000300800 */
[----:B------:R-:W-:Y:S02]  /*16f20*/  IMAD.MOV.U32 R85, RZ, RZ, R42 ;  /* 0x000000ffff557224 */ /* 0x000fe400078e002a */
[----:B------:R-:W-:Y:S01]  /*16f30*/  IMAD.MOV.U32 R86, RZ, RZ, R43 ;  /* 0x000000ffff567224 */ /* 0x000fe200078e002b */
[----:B------:R-:W3:Y:S01]  /*16f40*/  LDL.LU R42, [R1+0xdfc] ;  /* 0x000dfc00012a7983 */ /* 0x000ee20000300800 */
[----:B------:R-:W-:-:S03]  /*16f50*/  IMAD.MOV.U32 R87, RZ, RZ, R44 ;  /* 0x000000ffff577224 */ /* 0x000fc600078e002c */
[----:B------:R-:W3:Y:S04]  /*16f60*/  LDL.LU R43, [R1+0xdf8] ;  /* 0x000df800012b7983 */ /* 0x000ee80000300800 */
[----:B------:R-:W3:Y:S01]  /*16f70*/  LDL.LU R44, [R1+0xdf4] ;  /* 0x000df400012c7983 */ /* 0x000ee20000300800 */
        /* <DEDUP_REMOVED lines=9> */
[----:B------:R-:W3:Y:S01]  /*17010*/  LDL.LU R45, [R1+0xdf0] ;  /* 0x000df000012d7983 */ /* 0x000ee20000300800 */
[----:B------:R-:W-:-:S03]  /*17020*/  IMAD.MOV.U32 R49, RZ, RZ, R46 ;  /* 0x000000ffff317224 */ /* 0x000fc600078e002e */
[----:B------:R-:W3:Y:S04]  /*17030*/  LDL.LU R46, [R1+0xdec] ;  /* 0x000dec00012e7983 */ /* 0x000ee80000300800 */
[----:B------:R-:W3:Y:S01]  /*17040*/  LDL.LU R47, [R1+0xde8] ;  /* 0x000de800012f7983 */ /* 0x000ee20000300800 */
[----:B------:R-:W-:Y:S02]  /*17050*/  IMAD.MOV.U32 R51, RZ, RZ, R76 ;  /* 0x000000ffff337224 */ /* 0x000fe400078e004c */
[----:B------:R-:W-:Y:S01]  /*17060*/  IMAD.MOV.U32 R52, RZ, RZ, R77 ;  /* 0x000000ffff347224 */ /* 0x000fe200078e004d */
[----:B------:R-:W2:Y:S01]  /*17070*/  LDL.LU R76, [R1+0xde4] ;  /* 0x000de400014c7983 */ /* 0x000ea20000300800 */
[----:B------:R-:W-:Y:S02]  /*17080*/  IMAD.MOV.U32 R53, RZ, RZ, R78 ;  /* 0x000000ffff357224 */ /* 0x000fe400078e004e */
[----:B------:R-:W-:Y:S01]  /*17090*/  IMAD.MOV.U32 R54, RZ, RZ, R79 ;  /* 0x000000ffff367224 */ /* 0x000fe200078e004f */
[----:B------:R-:W2:Y:S04]  /*170a0*/  LDL.LU R77, [R1+0xde0] ;  /* 0x000de000014d7983 */ /* 0x000ea80000300800 */
[----:B------:R-:W2:Y:S04]  /*170b0*/  LDL.LU R78, [R1+0xddc] ;  /* 0x000ddc00014e7983 */ /* 0x000ea80000300800 */
[----:B------:R-:W2:Y:S01]  /*170c0*/  LDL.LU R79, [R1+0xdd8] ;  /* 0x000dd800014f7983 */ /* 0x000ea20000300800 */
[----:B------:R-:W-:Y:S01]  /*170d0*/  UIADD3 UR8, UR59, 0x202, URZ ;  /* 0x000002023b087890 */ /* 0x000fe2000fffe03f */
[----:B------:R-:W-:-:S06]  /*170e0*/  UMOV UR53, 0x80000020 ;  /* 0x8000002000357882 */ /* 0x000fcc0000000000 */
        /* <DEDUP_REMOVED lines=10> */
[----:B------:R-:W-:Y:S03]  /*17190*/  QGMMA.64x16x32.F32.E4M3.E4M3 R40, gdesc[UR52], R40, gsb0 ;  /* 0x00200000342879f3 */ /* 0x000fe60008000828 */
[----:B------:R-:W-:Y:S02]  /*171a0*/  WARPGROUP.DEPBAR.LE gsb0, 0x0 ;  /* 0x00008000000079c5 */ /* 0x000fe40000010000 */
[----:B------:R-:W-:Y:S04]  /*171b0*/  STL.64 [R1+0xc90], R46 ;  /* 0x000c902e01007387 */ /* 0x000fe80000100a00 */
[----:B------:R-:W-:Y:S04]  /*171c0*/  STL.64 [R1+0xc88], R44 ;  /* 0x000c882c01007387 */ /* 0x000fe80000100a00 */
[----:B------:R-:W-:Y:S04]  /*171d0*/  STL.64 [R1+0xc80], R42 ;  /* 0x000c802a01007387 */ /* 0x000fe80000100a00 */
[----:B------:R0:W-:Y:S01]  /*171e0*/  STL.64 [R1+0xc78], R40 ;  /* 0x000c782801007387 */ /* 0x0001e20000100a00 */
[----:B--2---:R-:W-:-:S06]  /*171f0*/  WARPGROUP.ARRIVE ;  /* 0x00000000000079c5 */ /* 0x004fcc0000000000 */
[----:B------:R-:W-:Y:S01]  /*17200*/  QGMMA.64x16x32.F32.E4M3.E4M3 R72, gdesc[UR48], R72, gsb0 ;  /* 0x00200000304879f3 */ /* 0x000fe20008000848 */
[----:B0-----:R-:W2:Y:S04]  /*17210*/  LDL.LU.64 R40, [R1] ;  /* 0x0000000001287983 */ /* 0x001ea80000300a00 */
[----:B------:R-:W2:Y:S04]  /*17220*/  LDL.LU.64 R42, [R1+0x8] ;  /* 0x00000800012a7983 */ /* 0x000ea80000300a00 */
[----:B------:R-:W2:Y:S04]  /*17230*/  LDL.LU.64 R44, [R1+0x10] ;  /* 0x00001000012c7983 */ /* 0x000ea80000300a00 */
[----:B------:R-:W2:Y:S01]  /*17240*/  LDL.LU.64 R46, [R1+0x18] ;  /* 0x00001800012e7983 */ /* 0x000ea20000300a00 */
        /* <DEDUP_REMOVED lines=19> */
[----:B------:R-:W-:Y:S01]  /*17380*/  IMAD.MOV.U32 R55, RZ, RZ, R11 ;  /* 0x000000ffff377224 */ /* 0x000fe200078e000b */
[----:B------:R-:W-:Y:S01]  /*17390*/  UMOV UR24, UR52 ;  /* 0x0000003400187c82 */ /* 0x000fe20008000000 */
[----:B------:R-:W-:Y:S01]  /*173a0*/  UMOV UR25, UR53 ;  /* 0x0000003500197c82 */ /* 0x000fe20008000000 */
[----:B------:R-:W-:-:S03]  /*173b0*/  WARPGROUP.DEPBAR.LE gsb0, 0x0 ;  /* 0x00008000000079c5 */ /* 0x000fc60000010000 */
        /* <DEDUP_REMOVED lines=39> */
[----:B------:R-:W-:Y:S04]  /*17630*/  STL.64 [R1+0xcb0], R78 ;  /* 0x000cb04e01007387 */ /* 0x000fe80000100a00 */
[----:B------:R-:W-:Y:S04]  /*17640*/  STL.64 [R1+0xca8], R76 ;  /* 0x000ca84c01007387 */ /* 0x000fe80000100a00 */
[----:B------:R-:W-:Y:S04]  /*17650*/  STL.64 [R1+0xca0], R74 ;  /* 0x000ca04a01007387 */ /* 0x000fe80000100a00 */
[----:B------:R-:W-:Y:S04]  /*17660*/  STL.64 [R1+0xc98], R72 ;  /* 0x000c984801007387 */ /* 0x000fe80000100a00 */
[----:B------:R-:W-:Y:S01]  /*17670*/  STL.64 [R1], R40 ;  /* 0x0000002801007387 */ /* 0x000fe20000100a00 */
[----:B------:R-:W-:-:S02]  /*17680*/  WARPGROUP.DEPBAR.LE gsb0, 0x0 ;  /* 0x00008000000079c5 */ /* 0x000fc40000010000 */
[----:B------:R-:W-:-:S06]  /*17690*/  WARPGROUP.ARRIVE ;  /* 0x00000000000079c5 */ /* 0x000fcc0000000000 */
[----:B------:R-:W-:Y:S01]  /*176a0*/  QGMMA.64x16x32.F32.E4M3.E4M3 R64, gdesc[UR56], R64, gsb0 ;  /* 0x00200000384079f3 */ /* 0x000fe20008000840 */
        /* <DEDUP_REMOVED lines=22> */
[----:B------:R3:W-:Y:S04]  /*17810*/  STL.64 [R1+0x298], R182 ;  /* 0x000298b601007387 */ /* 0x0007e80000100a00 */
[----:B------:R-:W-:Y:S04]  /*17820*/  STL.64 [R1+0x300], R208 ;  /* 0x000300d001007387 */ /* 0x000fe80000100a00 */
[----:B------:R-:W-:Y:S04]  /*17830*/  STL.64 [R1+0x308], R210 ;  /* 0x000308d201007387 */ /* 0x000fe80000100a00 */
[----:B------:R-:W-:Y:S01]  /*17840*/  STL.64 [R1+0x310], R212 ;  /* 0x000310d401007387 */ /* 0x000fe20000100a00 */
[----:B------:R-:W-:-:S03]  /*17850*/  WARPGROUP.DEPBAR.LE gsb0, 0x0 ;  /* 0x00008000000079c5 */ /* 0x000fc60000010000 */
[----:B------:R-:W-:Y:S04]  /*17860*/  STL.64 [R1+0x318], R214 ;  /* 0x000318d601007387 */ /* 0x000fe80000100a00 */
[----:B0-----:R-:W4:Y:S04]  /*17870*/  LDL.LU R176, [R1+0xe0] ;  /* 0x0000e00001b07983 */ /* 0x001f280000300800 */
[----:B------:R-:W4:Y:S04]  /*17880*/  LDL.LU R177, [R1+0xe4] ;  /* 0x0000e40001b17983 */ /* 0x000f280000300800 */
        /* <DEDUP_REMOVED lines=28> */
[----:B------:R-:W4:Y:S01]  /*17a50*/  LDL.LU R42, [R1+0x368] ;  /* 0x00036800012a7983 */ /* 0x000f220000300800 */
[----:B------:R-:W-:-:S03]  /*17a60*/  IMAD.MOV.U32 R11, RZ, RZ, R47 ;  /* 0x000000ffff0b7224 */ /* 0x000fc600078e002f */
[----:B------:R-:W4:Y:S04]  /*17a70*/  LDL.LU R43, [R1+0x36c] ;  /* 0x00036c00012b7983 */ /* 0x000f280000300800 */
[----:B------:R-:W4:Y:S04]  /*17a80*/  LDL.LU R44, [R1+0x370] ;  /* 0x00037000012c7983 */ /* 0x000f280000300800 */
[----:B------:R-:W4:Y:S04]  /*17a90*/  LDL.LU R45, [R1+0x374] ;  /* 0x00037400012d7983 */ /* 0x000f280000300800 */
[----:B------:R-:W4:Y:S04]  /*17aa0*/  LDL.LU R46, [R1+0x378] ;  /* 0x00037800012e7983 */ /* 0x000f280000300800 */
[----:B------:R-:W4:Y:S04]  /*17ab0*/  LDL.LU R47, [R1+0x37c] ;  /* 0x00037c00012f7983 */ /* 0x000f280000300800 */
        /* <DEDUP_REMOVED lines=25> */
[----:B------:R-:W-:-:S02]  /*17c50*/  UMOV UR5, UR53 ;  /* 0x0000003500057c82 */ /* 0x000fc40008000000 */
[----:B------:R-:W4:Y:S04]  /*17c60*/  LDL.LU R144, [R1+0x160] ;  /* 0x0001600001907983 */ /* 0x000f280000300800 */
[----:B------:R-:W4:Y:S04]  /*17c70*/  LDL.LU R145, [R1+0x164] ;  /* 0x0001640001917983 */ /* 0x000f280000300800 */
[----:B------:R-:W4:Y:S04]  /*17c80*/  LDL.LU R146, [R1+0x168] ;  /* 0x0001680001927983 */ /* 0x000f280000300800 */
[----:B------:R-:W4:Y:S04]  /*17c90*/  LDL.LU R147, [R1+0x16c] ;  /* 0x00016c0001937983 */ /* 0x000f280000300800 */
[----:B------:R-:W4:Y:S04]  /*17ca0*/  LDL.LU R148, [R1+0x170] ;  /* 0x0001700001947983 */ /* 0x000f280000300800 */
[----:B------:R-:W4:Y:S01]  /*17cb0*/  LDL.LU R149, [R1+0x174] ;  /* 0x0001740001957983 */ /* 0x000f220000300800 */
[----:B------:R-:W-:-:S03]  /*17cc0*/  UIADD3 UR8, UR45, 0x402, URZ ;  /* 0x000004022d087890 */ /* 0x000fc6000fffe03f */
[----:B------:R-:W4:Y:S04]  /*17cd0*/  LDL.LU R150, [R1+0x178] ;  /* 0x0001780001967983 */ /* 0x000f280000300800 */
[----:B------:R-:W4:Y:S01]  /*17ce0*/  LDL.LU R151, [R1+0x17c] ;  /* 0x00017c0001977983 */ /* 0x000f220000300800 */
[----:B------:R-:W-:Y:S01]  /*17cf0*/  UMOV UR52, UR40 ;  /* 0x0000002800347c82 */ /* 0x000fe20008000000 */
[----:B------:R-:W-:Y:S01]  /*17d00*/  UMOV UR53, UR41 ;  /* 0x0000002900357c82 */ /* 0x000fe20008000000 */
[----:B------:R-:W-:Y:S01]  /*17d10*/  UMOV UR58, UR52 ;  /* 0x00000034003a7c82 */ /* 0x000fe20008000000 */
[----:B------:R-:W-:Y:S01]  /*17d20*/  UMOV UR59, UR53 ;  /* 0x00000035003b7c82 */ /* 0x000fe20008000000 */
        /* <DEDUP_REMOVED lines=8> */
[----:B--2---:R-:W-:-:S06]  /*17db0*/  WARPGROUP.ARRIVE ;  /* 0x00000000000079c5 */ /* 0x004fcc0000000000 */
[----:B------:R-:W-:Y:S01]  /*17dc0*/  QGMMA.64x16x32.F32.E4M3.E4M3 R64, gdesc[UR4], R64, gsb0 ;  /* 0x00200000044079f3 */ /* 0x000fe20008000840 */
[----:B------:R-:W-:Y:S01]  /*17dd0*/  UMOV UR4, UR8 ;  /* 0x0000000800047c82 */ /* 0x000fe20008000000 */
[----:B------:R-:W-:Y:S01]  /*17de0*/  UMOV UR5, 0x80000020 ;  /* 0x8000002000057882 */ /* 0x000fe20000000000 */
[----:B------:R-:W-:Y:S02]  /*17df0*/  WARPGROUP.DEPBAR.LE gsb0, 0x0 ;  /* 0x00008000000079c5 */ /* 0x000fe40000010000 */
[----:B---3--:R-:W-:-:S06]  /*17e00*/  WARPGROUP.ARRIVE ;  /* 0x00000000000079c5 */ /* 0x008fcc0000000000 */
[----:B------:R-:W-:Y:S01]  /*17e10*/  QGMMA.64x16x32.F32.E4M3.E4M3 R72, gdesc[UR4], R72, gsb0 ;  /* 0x00200000044879f3 */ /* 0x000fe20008000848 */
[----:B------:R-:W-:Y:S01]  /*17e20*/  UMOV UR56, UR4 ;  /* 0x0000000400387c82 */ /* 0x000fe20008000000 */
[----:B------:R-:W-:Y:S01]  /*17e30*/  UMOV UR57, UR5 ;  /* 0x0000000500397c82 */ /* 0x000fe20008000000 */
[----:B------:R-:W-:Y:S02]  /*17e40*/  WARPGROUP.DEPBAR.LE gsb0, 0x0 ;  /* 0x00008000000079c5 */ /* 0x000fe40000010000 */
[----:B----4-:R-:W-:-:S06]  /*17e50*/  WARPGROUP.ARRIVE ;  /* 0x00000000000079c5 */ /* 0x010fcc0000000000 */
        /* <DEDUP_REMOVED lines=18> */
[----:B------:R-:W-:Y:S01]  /*17f80*/  STL.64 [R1+0x400], R64 ;  /* 0x0004004001007387 */ /* 0x000fe20000100a00 */
        /* <DEDUP_REMOVED lines=9> */
[----:B------:R-:W-:Y:S01]  /*18020*/  ULDC UR57, c[0x0][0x50c] ;  /* 0x0001430000397ab9 */ /* 0x000fe20000000800 */
        /* <DEDUP_REMOVED lines=12> */
[----:B------:R-:W-:Y:S04]  /*180f0*/  STL.64 [R1+0x408], R66 ;  /* 0x0004084201007387 */ /* 0x000fe80000100a00 */
[----:B------:R-:W-:Y:S04]  /*18100*/  STL.64 [R1+0x410], R68 ;  /* 0x0004104401007387 */ /* 0x000fe80000100a00 */
[----:B------:R0:W-:Y:S04]  /*18110*/  STL.64 [R1+0x418], R70 ;  /* 0x0004184601007387 */ /* 0x0001e80000100a00 */
[----:B0-----:R-:W2:Y:S04]  /*18120*/  LDL.LU.64 R70, [R1+0xdd0] ;  /* 0x000dd00001467983 */ /* 0x001ea80000300a00 */
[----:B------:R-:W2:Y:S04]  /*18130*/  LDL.LU.64 R68, [R1+0xdc8] ;  /* 0x000dc80001447983 */ /* 0x000ea80000300a00 */
[----:B------:R-:W2:Y:S04]  /*18140*/  LDL.LU.64 R66, [R1+0xdc0] ;  /* 0x000dc00001427983 */ /* 0x000ea80000300a00 */
[----:B------:R-:W2:Y:S01]  /*18150*/  LDL.LU.64 R64, [R1+0xdb8] ;  /* 0x000db80001407983 */ /* 0x000ea20000300a00 */
        /* <DEDUP_REMOVED lines=32> */
[----:B------:R0:W-:Y:S04]  /*18360*/  STL.64 [R1+0x60], R208 ;  /* 0x000060d001007387 */ /* 0x0001e80000100a00 */
[----:B------:R1:W-:Y:S04]  /*18370*/  STL.64 [R1+0x68], R210 ;  /* 0x000068d201007387 */ /* 0x0003e80000100a00 */
[----:B------:R3:W-:Y:S04]  /*18380*/  STL.64 [R1+0x70], R212 ;  /* 0x000070d401007387 */ /* 0x0007e80000100a00 */
[----:B------:R4:W-:Y:S01]  /*18390*/  STL.64 [R1+0x78], R214 ;  /* 0x000078d601007387 */ /* 0x0009e20000100a00 */
[----:B0-----:R-:W-:-:S02]  /*183a0*/  IMAD.MOV.U32 R208, RZ, RZ, R98 ;  /* 0x000000ffffd07224 */ /* 0x001fc400078e0062 */
[----:B------:R-:W-:Y:S01]  /*183b0*/  IMAD.MOV.U32 R209, RZ, RZ, R99 ;  /* 0x000000ffffd17224 */ /* 0x000fe200078e0063 */
[----:B------:R-:W2:Y:S01]  /*183c0*/  LDL.LU R98, [R1+0xdb4] ;  /* 0x000db40001627983 */ /* 0x000ea20000300800 */
[----:B-1----:R-:W-:Y:S02]  /*183d0*/  IMAD.MOV.U32 R210, RZ, RZ, R100 ;  /* 0x000000ffffd27224 */ /* 0x002fe400078e0064 */
[----:B------:R-:W-:Y:S01]  /*183e0*/  IMAD.MOV.U32 R211, RZ, RZ, R101 ;  /* 0x000000ffffd37224 */ /* 0x000fe200078e0065 */
[----:B------:R-:W2:Y:S01]  /*183f0*/  LDL.LU R99, [R1+0xdb0] ;  /* 0x000db00001637983 */ /* 0x000ea20000300800 */
[----:B---3--:R-:W-:-:S03]  /*18400*/  IMAD.MOV.U32 R212, RZ, RZ, R102 ;  /* 0x000000ffffd47224 */ /* 0x008fc600078e0066 */
[----:B------:R-:W2:Y:S01]  /*18410*/  LDL.LU R100, [R1+0xdac] ;  /* 0x000dac0001647983 */ /* 0x000ea20000300800 */
[----:B------:R-:W-:-:S03]  /*18420*/  IMAD.MOV.U32 R213, RZ, RZ, R103 ;  /* 0x000000ffffd57224 */ /* 0x000fc600078e0067 */
[----:B------:R-:W2:Y:S01]  /*18430*/  LDL.LU R101, [R1+0xda8] ;  /* 0x000da80001657983 */ /* 0x000ea20000300800 */
[----:B----4-:R-:W-:-:S03]  /*18440*/  IMAD.MOV.U32 R214, RZ, RZ, R128 ;  /* 0x000000ffffd67224 */ /* 0x010fc600078e0080 */
[----:B------:R-:W2:Y:S01]  /*18450*/  LDL.LU R102, [R1+0xda4] ;  /* 0x000da40001667983 */ /* 0x000ea20000300800 */
[----:B------:R-:W-:-:S03]  /*18460*/  IMAD.MOV.U32 R215, RZ, RZ, R129 ;  /* 0x000000ffffd77224 */ /* 0x000fc600078e0081 */
[----:B------:R-:W2:Y:S01]  /*18470*/  LDL.LU R103, [R1+0xda0] ;  /* 0x000da00001677983 */ /* 0x000ea20000300800 */
[----:B------:R-:W-:-:S03]  /*18480*/  IMAD.MOV.U32 R176, RZ, RZ, R130 ;  /* 0x000000ffffb07224 */ /* 0x000fc600078e0082 */
[----:B------:R-:W3:Y:S01]  /*18490*/  LDL.LU R128, [R1+0xd9c] ;  /* 0x000d9c0001807983 */ /* 0x000ee20000300800 */
        /* <DEDUP_REMOVED lines=31> */
[----:B------:R-:W2:Y:S01]  /*18690*/  LDL.LU R192, [R1+0xd5c] ;  /* 0x000d5c0001c07983 */ /* 0x000ea20000300800 */
        /* <DEDUP_REMOVED lines=25> */
[----:B------:R-:W3:Y:S04]  /*18830*/  LDL.LU R229, [R1+0xd28] ;  /* 0x000d280001e57983 */ /* 0x000ee80000300800 */
[----:B------:R-:W3:Y:S04]  /*18840*/  LDL.LU R230, [R1+0xd24] ;  /* 0x000d240001e67983 */ /* 0x000ee80000300800 */
[----:B------:R-:W3:Y:S01]  /*18850*/  LDL.LU R231, [R1+0xd20] ;  /* 0x000d200001e77983 */ /* 0x000ee20000300800 */
[----:B------:R-:W-:Y:S01]  /*18860*/  UMOV UR59, UR45 ;  /* 0x0000002d003b7c82 */ /* 0x000fe20008000000 */
[----:B------:R-:W-:Y:S01]  /*18870*/  UMOV UR45, UR5 ;  /* 0x00000005002d7c82 */ /* 0x000fe20008000000 */
[----:B---3--:R-:W-:-:S06]  /*18880*/  WARPGROUP.ARRIVE ;  /* 0x00000000000079c5 */ /* 0x008fcc0000000000 */
[----:B------:R-:W-:Y:S03]  /*18890*/  QGMMA.64x16x32.F32.E4M3.E4M3 R224, gdesc[UR28], R224, gsb0 ;  /* 0x002000001ce079f3 */ /* 0x000fe600080008e0 */
[----:B------:R-:W-:Y:S02]  /*188a0*/  WARPGROUP.DEPBAR.LE gsb0, 0x0 ;  /* 0x00008000000079c5 */ /* 0x000fe40000010000 */
[----:B--2---:R-:W-:-:S06]  /*188b0*/  WARPGROUP.ARRIVE ;  /* 0x00000000000079c5 */ /* 0x004fcc0000000000 */
[----:B------:R-:W-:Y:S03]  /*188c0*/  QGMMA.64x16x32.F32.E4M3.E4M3 R192, gdesc[UR32], R192, gsb0 ;  /* 0x0020000020c079f3 */ /* 0x000fe600080008c0 */
[----:B------:R-:W-:Y:S02]  /*188d0*/  WARPGROUP.DEPBAR.LE gsb0, 0x0 ;  /* 0x00008000000079c5 */ /* 0x000fe40000010000 */
[----:B----4-:R-:W-:-:S06]  /*188e0*/  WARPGROUP.ARRIVE ;  /* 0x00000000000079c5 */ /* 0x010fcc0000000000 */
        /* <DEDUP_REMOVED lines=14> */
[----:B------:R-:W-:Y:S01]  /*189d0*/  UIADD3 UR8, UR59, 0x602, URZ ;  /* 0x000006023b087890 */ /* 0x000fe2000fffe03f */
[----:B------:R-:W-:Y:S02]  /*189e0*/  UMOV UR58, UR52 ;  /* 0x00000034003a7c82 */ /* 0x000fe40008000000 */
[----:B------:R-:W-:Y:S01]  /*189f0*/  UMOV UR59, UR53 ;  /* 0x00000035003b7c82 */ /* 0x000fe20008000000 */
[----:B------:R-:W-:Y:S01]  /*18a00*/  UMOV UR52, UR4 ;  /* 0x0000000400347c82 */ /* 0x000fe20008000000 */
[----:B------:R-:W-:Y:S01]  /*18a10*/  UMOV UR53, UR5 ;  /* 0x0000000500357c82 */ /* 0x000fe20008000000 */
[----:B------:R-:W-:Y:S02]  /*18a20*/  WARPGROUP.DEPBAR.LE gsb0, 0x0 ;  /* 0x00008000000079c5 */ /* 0x000fe40000010000 */
[----:B------:R-:W-:-:S06]  /*18a30*/  WARPGROUP.ARRIVE ;  /* 0x00000000000079c5 */ /* 0x000fcc0000000000 */
[----:B------:R-:W-:Y:S01]  /*18a40*/  QGMMA.64x16x32.F32.E4M3.E4M3 R32, gdesc[UR52], R32, gsb0 ;  /* 0x00200000342079f3 */ /* 0x000fe20008000820 */
[----:B------:R-:W-:Y:S01]  /*18a50*/  UMOV UR52, UR8 ;  /* 0x0000000800347c82 */ /* 0x000fe20008000000 */
[----:B------:R-:W-:Y:S01]  /*18a60*/  UMOV UR53, 0x80000020 ;  /* 0x8000002000357882 */ /* 0x000fe20000000000 */
        /* <DEDUP_REMOVED lines=39> */
[----:B------:R-:W-:Y:S02]  /*18ce0*/  IMAD.MOV.U32 R78, RZ, RZ, R2 ;  /* 0x000000ffff4e7224 */ /* 0x000fe400078e0002 */
[----:B------:R-:W-:Y:S01]  /*18cf0*/  IMAD.MOV.U32 R79, RZ, RZ, R0 ;  /* 0x000000ffff4f7224 */ /* 0x000fe200078e0000 */
[----:B------:R-:W-:Y:S01]  /*18d00*/  UMOV UR24, UR52 ;  /* 0x0000003400187c82 */ /* 0x000fe20008000000 */
[----:B------:R-:W-:Y:S01]  /*18d10*/  UMOV UR25, UR53 ;  /* 0x0000003500197c82 */ /* 0x000fe20008000000 */
[----:B------:R-:W-:-:S03]  /*18d20*/  WARPGROUP.DEPBAR.LE gsb0, 0x0 ;  /* 0x00008000000079c5 */ /* 0x000fc60000010000 */
        /* <DEDUP_REMOVED lines=29> */
[----:B------:R-:W-:Y:S01]  /*18f00*/  IMAD.MOV.U32 R87, RZ, RZ, R6 ;  /* 0x000000ffff577224 */ /* 0x000fe200078e0006 */
[----:B------:R-:W-:Y:S01]  /*18f10*/  UMOV UR4, UR12 ;  /* 0x0000000c00047c82 */ /* 0x000fe20008000000 */
[----:B------:R-:W-:Y:S01]  /*18f20*/  UMOV UR5, UR13 ;  /* 0x0000000d00057c82 */ /* 0x000fe20008000000 */
[----:B------:R-:W-:Y:S01]  /*18f30*/  UMOV UR12, UR52 ;  /* 0x00000034000c7c82 */ /* 0x000fe20008000000 */
[----:B------:R-:W-:Y:S01]  /*18f40*/  UMOV UR13, UR53 ;  /* 0x00000035000d7c82 */ /* 0x000fe20008000000 */
[----:B------:R-:W-:Y:S01]  /*18f50*/  UMOV UR8, UR52 ;  /* 0x0000003400087c82 */ /* 0x000fe20008000000 */
[----:B------:R-:W-:Y:S01]  /*18f60*/  UMOV UR9, UR53 ;  /* 0x0000003500097c82 */ /* 0x000fe20008000000 */
[----:B------:R0:W5:Y:S04]  /*18f70*/  LDL.LU R5, [R1+0xd1c] ;  /* 0x000d1c0001057983 */ /* 0x0001680000300800 */
[----:B------:R0:W5:Y:S04]  /*18f80*/  LDL.LU R6, [R1+0xd18] ;  /* 0x000d180001067983 */ /* 0x0001680000300800 */
[----:B------:R-:W2:Y:S04]  /*18f90*/  LDL.LU R7, [R1+0xd14] ;  /* 0x000d140001077983 */ /* 0x000ea80000300800 */
[----:B------:R0:W5:Y:S04]  /*18fa0*/  LDL.LU R235, [R1+0xd10] ;  /* 0x000d100001eb7983 */ /* 0x0001680000300800 */
[----:B------:R0:W5:Y:S04]  /*18fb0*/  LDL.LU R234, [R1+0xd0c] ;  /* 0x000d0c0001ea7983 */ /* 0x0001680000300800 */
[----:B------:R0:W5:Y:S04]  /*18fc0*/  LDL.LU R233, [R1+0xd08] ;  /* 0x000d080001e97983 */ /* 0x0001680000300800 */
[----:B------:R0:W5:Y:S04]  /*18fd0*/  LDL.LU R232, [R1+0xd04] ;  /* 0x000d040001e87983 */ /* 0x0001680000300800 */
[----:B------:R0:W5:Y:S04]  /*18fe0*/  LDL.LU R23, [R1+0xd00] ;  /* 0x000d000001177983 */ /* 0x0001680000300800 */
[----:B------:R0:W5:Y:S04]  /*18ff0*/  LDL.LU R22, [R1+0xcfc] ;  /* 0x000cfc0001167983 */ /* 0x0001680000300800 */
[----:B------:R0:W5:Y:S04]  /*19000*/  LDL.LU R21, [R1+0xcf8] ;  /* 0x000cf80001157983 */ /* 0x0001680000300800 */
[----:B------:R0:W5:Y:S01]  /*19010*/  LDL.LU R20, [R1+0xcf4] ;  /* 0x000cf40001147983 */ /* 0x0001620000300800 */
[----:B------:R-:W-:-:S02]  /*19020*/  WARPGROUP.DEPBAR.LE gsb0, 0x0 ;  /* 0x00008000000079c5 */ /* 0x000fc40000010000 */
[----:B------:R-:W-:Y:S01]  /*19030*/  WARPGROUP.ARRIVE ;  /* 0x00000000000079c5 */ /* 0x000fe20000000000 */
[----:B------:R0:W5:Y:S04]  /*19040*/  LDL.LU R19, [R1+0xcf0] ;  /* 0x000cf00001137983 */ /* 0x0001680000300800 */
[----:B------:R0:W5:Y:S01]  /*19050*/  LDL.LU R18, [R1+0xcec] ;  /* 0x000cec0001127983 */ /* 0x0001620000300800 */
[----:B------:R-:W-:Y:S03]  /*19060*/  QGMMA.64x16x32.F32.E4M3.E4M3 R80, gdesc[UR12], R80, gsb0 ;  /* 0x002000000c5079f3 */ /* 0x000fe60008000850 */
[----:B------:R0:W5:Y:S04]  /*19070*/  LDL.LU R17, [R1+0xce8] ;  /* 0x000ce80001117983 */ /* 0x0001680000300800 */
        /* <DEDUP_REMOVED lines=29> */
[----:B------:R-:W-:Y:S01]  /*19250*/  STL.64 [R1+0x40], R72 ;  /* 0x0000404801007387 */ /* 0x000fe20000100a00 */
[----:B------:R-:W-:Y:S01]  /*19260*/  UMOV UR4, UR52 ;  /* 0x0000003400047c82 */ /* 0x000fe20008000000 */
[----:B------:R-:W-:Y:S02]  /*19270*/  UMOV UR5, UR53 ;  /* 0x0000003500057c82 */ /* 0x000fe40008000000 */
[----:B------:R-:W-:Y:S04]  /*19280*/  STL.64 [R1+0x48], R74 ;  /* 0x0000484a01007387 */ /* 0x000fe80000100a00 */
[----:B------:R-:W-:Y:S04]  /*19290*/  STL.64 [R1+0x50], R76 ;  /* 0x0000504c01007387 */ /* 0x000fe80000100a00 */
[----:B------:R1:W-:Y:S04]  /*192a0*/  STL.64 [R1+0x58], R78 ;  /* 0x0000584e01007387 */ /* 0x0003e80000100a00 */
[----:B-1----:R0:W5:Y:S04]  /*192b0*/  LDL.LU.64 R78, [R1+0xcb0] ;  /* 0x000cb000014e7983 */ /* 0x0021680000300a00 */
[----:B------:R0:W5:Y:S04]  /*192c0*/  LDL.LU.64 R76, [R1+0xca8] ;  /* 0x000ca800014c7983 */ /* 0x0001680000300a00 */
[----:B------:R0:W5:Y:S04]  /*192d0*/  LDL.LU.64 R74, [R1+0xca0] ;  /* 0x000ca000014a7983 */ /* 0x0001680000300a00 */
[----:B------:R0:W5:Y:S04]  /*192e0*/  LDL.LU.64 R72, [R1+0xc98] ;  /* 0x000c980001487983 */ /* 0x0001680000300a00 */
[----:B------:R-:W-:Y:S01]  /*192f0*/  STL.64 [R1+0xc0], R40 ;  /* 0x0000c02801007387 */ /* 0x000fe20000100a00 */
[----:B------:R-:W-:-:S02]  /*19300*/  WARPGROUP.DEPBAR.LE gsb0, 0x0 ;  /* 0x00008000000079c5 */ /* 0x000fc40000010000 */
[----:B------:R-:W-:Y:S01]  /*19310*/  WARPGROUP.ARRIVE ;  /* 0x00000000000079c5 */ /* 0x000fe20000000000 */
[----:B------:R-:W-:Y:S05]  /*19320*/  STL.64 [R1+0xc8], R42 ;  /* 0x0000c82a01007387 */ /* 0x000fea0000100a00 */
[----:B------:R-:W-:Y:S01]  /*19330*/  QGMMA.64x16x32.F32.E4M3.E4M3 R208, gdesc[UR4], R208, gsb0 ;  /* 0x0020000004d079f3 */ /* 0x000fe200080008d0 */
        /* <DEDUP_REMOVED lines=54> */
[----:B------:R0:W5:Y:S01]  /*196a0*/  LDL.LU.64 R208, [R1+0xbb8] ;  /* 0x000bb80001d07983 */ /* 0x0001620000300a00 */
[----:B--2---:R-:W-:-:S13]  /*196b0*/  R2UR UR56, R7 ;  /* 0x00000000073872ca */ /* 0x004fda00000e0000 */
[----:B------:R-:W-:-:S04]  /*196c0*/  UIADD3 UR56, UR56, 0x2, URZ ;  /* 0x0000000238387890 */ /* 0x000fc8000fffe03f */
[----:B------:R-:W-:-:S04]  /*196d0*/  UISETP.NE.AND UP0, UPT, UR56, UR57, UPT ;  /* 0x000000393800728c */ /* 0x000fc8000bf05270 */
[----:B------:R-:W-:-:S06]  /*196e0*/  USEL UR12, URZ, 0x1, UP0 ;  /* 0x000000013f0c7887 */ /* 0x000fcc0008000000 */
[----:B------:R-:W-:Y:S01]  /*196f0*/  ISETP.NE.AND P0, PT, RZ, UR12, PT ;  /* 0x0000000cff007c0c */ /* 0x000fe2000bf05270 */
[----:B------:R-:W-:-:S12]  /*19700*/  IMAD.U32 R7, RZ, RZ, UR56 ;  /* 0x00000038ff077e24 */ /* 0x000fd8000f8e00ff */
[----:B0-----:R-:W-:Y:S05]  /*19710*/  @!P0 BRA `(.L_x_24) ;  /* 0x0000006c006c8947 */ /* 0x001fea0003800000 */
[----:B-----5:R0:W-:Y:S04]  /*19720*/  STL [R1+0xc50], R50 ;  /* 0x000c503201007387 */ /* 0x0201e80000100800 */
[----:B0-----:R-:W2:Y:S04]  /*19730*/  LDL R50, [R1+0x420] ;  /* 0x0004200001327983 */ /* 0x001ea80000100800 */
[----:B------:R0:W-:Y:S04]  /*19740*/  STL [R1+0xc4c], R51 ;  /* 0x000c4c3301007387 */ /* 0x0001e80000100800 */
[----:B0-----:R-:W3:Y:S04]  /*19750*/  LDL R51, [R1+0x424] ;  /* 0x0004240001337983 */ /* 0x001ee80000100800 */
[----:B------:R-:W4:Y:S04]  /*19760*/  LDL.LU R7, [R1+0x468] ;  /* 0x0004680001077983 */ /* 0x000f280000300800 */
[----:B------:R0:W-:Y:S04]  /*19770*/  STL [R1+0xc48], R52 ;  /* 0x000c483401007387 */ /* 0x0001e80000100800 */
[----:B0-----:R-:W4:Y:S04]  /*19780*/  LDL R52, [R1+0x3d0] ;  /* 0x0003d00001347983 */ /* 0x001f280000100800 */
[----:B------:R0:W-:Y:S04]  /*19790*/  STL [R1+0xc44], R53 ;  /* 0x000c443501007387 */ /* 0x0001e80000100800 */
[----:B0-----:R-:W4:Y:S04]  /*197a0*/  LDL.LU R53, [R1+0x464] ;  /* 0x0004640001357983 */ /* 0x001f280000300800 */
        /* <DEDUP_REMOVED lines=69> */
[----:B0-----:R-:W4:Y:S01]  /*19c00*/  LDL R0, [R1+0x428] ;  /* 0x0004280001007983 */ /* 0x001f220000100800 */
[----:B--2---:R-:W-:-:S01]  /*19c10*/  FADD R12, R50, R12 ;  /* 0x0000000c320c7221 */ /* 0x004fc20000000000 */
[----:B---3--:R-:W-:-:S02]  /*19c20*/  FADD R13, R51, R13 ;  /* 0x0000000d330d7221 */ /* 0x008fc40000000000 */
[----:B------:R-:W2:Y:S01]  /*19c30*/  LDL.LU R50, [R1+0xc50] ;  /* 0x000c500001327983 */ /* 0x000ea20000300800 */
[----:B----4-:R-:W-:-:S03]  /*19c40*/  FADD R33, R34, R33 ;  /* 0x0000002122217221 */ /* 0x010fc60000000000 */
[----:B------:R-:W3:Y:S01]  /*19c50*/  LDL.LU R51, [R1+0xc4c] ;  /* 0x000c4c0001337983 */ /* 0x000ee20000300800 */
[----:B------:R-:W-:-:S01]  /*19c60*/  FADD R47, R32, R47 ;  /* 0x0000002f202f7221 */ /* 0x000fc20000000000 */
[----:B------:R-:W-:Y:S01]  /*19c70*/  FADD R35, R36, R35 ;  /* 0x0000002324237221 */ /* 0x000fe20000000000 */
[----:B------:R-:W-:-:S01]  /*19c80*/  FADD R37, R38, R37 ;  /* 0x0000002526257221 */ /* 0x000fc20000000000 */
[----:B------:R-:W-:-:S05]  /*19c90*/  FADD R39, R24, R39 ;  /* 0x0000002718277221 */ /* 0x000fca0000000000 */
[----:B------:R0:W-:Y:S04]  /*19ca0*/  STL [R1+0x440], R39 ;  /* 0x0004402701007387 */ /* 0x0001e80000100800 */
[----:B------:R1:W-:Y:S01]  /*19cb0*/  STL [R1+0x444], R37 ;  /* 0x0004442501007387 */ /* 0x0003e20000100800 */
[----:B------:R-:W-:-:S01]  /*19cc0*/  FADD R237, R25, R237 ;  /* 0x000000ed19ed7221 */ /* 0x000fc20000000000 */
[----:B------:R-:W-:Y:S02]  /*19cd0*/  FADD R236, R26, R236 ;  /* 0x000000ec1aec7221 */ /* 0x000fe40000000000 */
[----:B------:R-:W4:Y:S04]  /*19ce0*/  LDL R26, [R1+0x3d4] ;  /* 0x0003d400011a7983 */ /* 0x000f280000100800 */
[----:B------:R1:W-:Y:S04]  /*19cf0*/  STL [R1+0x448], R35 ;  /* 0x0004482301007387 */ /* 0x0003e80000100800 */
[----:B------:R-:W2:Y:S04]  /*19d00*/  LDL R25, [R1+0x3d8] ;  /* 0x0003d80001197983 */ /* 0x000ea80000100800 */
[----:B------:R1:W-:Y:S01]  /*19d10*/  STL [R1+0x44c], R33 ;  /* 0x00044c2101007387 */ /* 0x0003e20000100800 */
[----:B------:R-:W-:-:S01]  /*19d20*/  FADD R45, R46, R45 ;  /* 0x0000002d2e2d7221 */ /* 0x000fc20000000000 */
[----:B------:R-:W-:Y:S01]  /*19d30*/  FADD R43, R44, R43 ;  /* 0x0000002b2c2b7221 */ /* 0x000fe20000000000 */
[----:B------:R-:W-:-:S01]  /*19d40*/  FADD R41, R42, R41 ;  /* 0x000000292a297221 */ /* 0x000fc20000000000 */
[----:B------:R-:W3:Y:S01]  /*19d50*/  LDL R24, [R1+0x3dc] ;  /* 0x0003dc0001187983 */ /* 0x000ee20000100800 */
[----:B------:R-:W-:-:S01]  /*19d60*/  FADD R55, R40, R55 ;  /* 0x0000003728377221 */ /* 0x000fc20000000000 */
[----:B------:R-:W-:Y:S01]  /*19d70*/  FADD R53, R54, R53 ;  /* 0x0000003536357221 */ /* 0x000fe20000000000 */
[----:B------:R-:W-:-:S01]  /*19d80*/  FADD R7, R52, R7 ;  /* 0x0000000734077221 */ /* 0x000fc20000000000 */
[----:B------:R1:W-:Y:S01]  /*19d90*/  STL [R1+0x450], R47 ;  /* 0x0004502f01007387 */ /* 0x0003e20000100800 */
[----:B------:R-:W-:-:S01]  /*19da0*/  FADD R235, R27, R235 ;  /* 0x000000eb1beb7221 */ /* 0x000fc20000000000 */
[----:B------:R-:W-:Y:S01]  /*19db0*/  FADD R234, R28, R234 ;  /* 0x000000ea1cea7221 */ /* 0x000fe20000000000 */
        /* <DEDUP_REMOVED lines=9> */
[----:B------:R-:W-:-:S02]  /*19e50*/  FADD R16, R3, R16 ;  /* 0x0000001003107221 */ /* 0x000fc40000000000 */
[----:B------:R-:W4:Y:S01]  /*19e60*/  LDL.LU R3, [R1+0x46c] ;  /* 0x00046c0001037983 */ /* 0x000f220000300800 */
[----:B------:R-:W-:-:S03]  /*19e70*/  FADD R15, R2, R15 ;  /* 0x0000000f020f7221 */ /* 0x000fc60000000000 */
[----:B------:R-:W2:Y:S01]  /*19e80*/  LDL.LU R2, [R1+0x470] ;  /* 0x0004700001027983 */ /* 0x000ea20000300800 */
[----:B------:R-:W-:-:S03]  /*19e90*/  FADD R14, R0, R14 ;  /* 0x0000000e000e7221 */ /* 0x000fc60000000000 */
[----:B------:R-:W3:Y:S04]  /*19ea0*/  LDL.LU R0, [R1+0x474] ;  /* 0x0004740001007983 */ /* 0x000ee80000300800 */
[----:B------:R1:W-:Y:S04]  /*19eb0*/  STL [R1+0x454], R45 ;  /* 0x0004542d01007387 */ /* 0x0003e80000100800 */
[----:B------:R1:W-:Y:S04]  /*19ec0*/  STL [R1+0x458], R43 ;  /* 0x0004582b01007387 */ /* 0x0003e80000100800 */
[----:B------:R1:W-:Y:S04]  /*19ed0*/  STL [R1+0x45c], R41 ;  /* 0x00045c2901007387 */ /* 0x0003e80000100800 */
[----:B0-----:R-:W3:Y:S04]  /*19ee0*/  LDL R39, [R1+0x3a0] ;  /* 0x0003a00001277983 */ /* 0x001ee80000100800 */
[----:B------:R0:W-:Y:S04]  /*19ef0*/  STL [R1+0x460], R55 ;  /* 0x0004603701007387 */ /* 0x0001e80000100800 */
[----:B------:R-:W3:Y:S04]  /*19f00*/  LDL R38, [R1+0x3a4] ;  /* 0x0003a40001267983 */ /* 0x000ee80000100800 */
[----:B------:R0:W-:Y:S04]  /*19f10*/  STL [R1+0x464], R53 ;  /* 0x0004643501007387 */ /* 0x0001e80000100800 */
[----:B-1----:R-:W3:Y:S04]  /*19f20*/  LDL R37, [R1+0x3a8] ;  /* 0x0003a80001257983 */ /* 0x002ee80000100800 */
        /* <DEDUP_REMOVED lines=14> */
[----:B0-----:R-:W3:Y:S04]  /*1a010*/  LDL R55, [R1+0x360] ;  /* 0x0003600001377983 */ /* 0x001ee80000100800 */
[----:B------:R-:W3:Y:S04]  /*1a020*/  LDL R54, [R1+0x364] ;  /* 0x0003640001367983 */ /* 0x000ee80000100800 */
[----:B------:R-:W3:Y:S04]  /*1a030*/  LDL R53, [R1+0x368] ;  /* 0x0003680001357983 */ /* 0x000ee80000100800 */
[----:B------:R-:W3:Y:S04]  /*1a040*/  LDL R52, [R1+0x36c] ;  /* 0x00036c0001347983 */ /* 0x000ee80000100800 */
[----:B-1----:R-:W3:Y:S04]  /*1a050*/  LDL R7, [R1+0x370] ;  /* 0x0003700001077983 */ /* 0x002ee80000100800 */
[----:B------:R-:W3:Y:S01]  /*1a060*/  LDL.LU R31, [R1+0x478] ;  /* 0x00047800011f7983 */ /* 0x000ee20000300800 */
[----:B----4-:R-:W-:-:S05]  /*1a070*/  FADD R3, R26, R3 ;  /* 0x000000031a037221 */ /* 0x010fca0000000000 */
[----:B------:R0:W-:Y:S04]  /*1a080*/  STL [R1+0x46c], R3 ;  /* 0x00046c0301007387 */ /* 0x0001e80000100800 */
[----:B------:R-:W4:Y:S01]  /*1a090*/  LDL.LU R30, [R1+0x47c] ;  /* 0x00047c00011e7983 */ /* 0x000f220000300800 */
[----:B--2---:R-:W-:-:S05]  /*1a0a0*/  FADD R2, R25, R2 ;  /* 0x0000000219027221 */ /* 0x004fca0000000000 */
[----:B------:R1:W-:Y:S04]  /*1a0b0*/  STL [R1+0x470], R2 ;  /* 0x0004700201007387 */ /* 0x0003e80000100800 */
[----:B------:R-:W2:Y:S01]  /*1a0c0*/  LDL.LU R29, [R1+0x480] ;  /* 0x00048000011d7983 */ /* 0x000ea20000300800 */
[----:B---3--:R-:W-:-:S05]  /*1a0d0*/  FADD R0, R24, R0 ;  /* 0x0000000018007221 */ /* 0x008fca0000000000 */
[----:B------:R3:W-:Y:S04]  /*1a0e0*/  STL [R1+0x474], R0 ;  /* 0x0004740001007387 */ /* 0x0007e80000100800 */
        /* <DEDUP_REMOVED lines=10> */
[----:B0-----:R-:W2:Y:S04]  /*1a190*/  LDL.LU R3, [R1+0x4ac] ;  /* 0x0004ac0001037983 */ /* 0x001ea80000300800 */
[----:B-1----:R-:W2:Y:S04]  /*1a1a0*/  LDL.LU R2, [R1+0x4b0] ;  /* 0x0004b00001027983 */ /* 0x002ea80000300800 */
[----:B---3--:R-:W3:Y:S04]  /*1a1b0*/  LDL.LU R0, [R1+0x4b4] ;  /* 0x0004b40001007983 */ /* 0x008ee80000300800 */
[----:B------:R-:W3:Y:S01]  /*1a1c0*/  LDL.LU R9, [R1+0x4b8] ;  /* 0x0004b80001097983 */ /* 0x000ee20000300800 */
[----:B------:R-:W-:-:S05]  /*1a1d0*/  FADD R31, R39, R31 ;  /* 0x0000001f271f7221 */ /* 0x000fca0000000000 */
[----:B------:R-:W-:Y:S01]  /*1a1e0*/  STL [R1+0x478], R31 ;  /* 0x0004781f01007387 */ /* 0x000fe20000100800 */
[----:B----4-:R-:W-:-:S05]  /*1a1f0*/  FADD R30, R38, R30 ;  /* 0x0000001e261e7221 */ /* 0x010fca0000000000 */
[----:B------:R-:W-:Y:S01]  /*1a200*/  STL [R1+0x47c], R30 ;  /* 0x00047c1e01007387 */ /* 0x000fe20000100800 */
[----:B--2---:R-:W-:-:S05]  /*1a210*/  FADD R29, R37, R29 ;  /* 0x0000001d251d7221 */ /* 0x004fca0000000000 */
[----:B------:R-:W-:Y:S01]  /*1a220*/  STL [R1+0x480], R29 ;  /* 0x0004801d01007387 */ /* 0x000fe20000100800 */
[----:B------:R-:W-:-:S01]  /*1a230*/  FADD R28, R36, R28 ;  /* 0x0000001c241c7221 */ /* 0x000fc20000000000 */
[----:B------:R-:W-:-:S04]  /*1a240*/  FADD R8, R35, R8 ;  /* 0x0000000823087221 */ /* 0x000fc80000000000 */
[----:B------:R-:W-:Y:S01]  /*1a250*/  STL [R1+0x484], R28 ;  /* 0x0004841c01007387 */ /* 0x000fe20000100800 */
[----:B------:R-:W-:-:S03]  /*1a260*/  FADD R6, R34, R6 ;  /* 0x0000000622067221 */ /* 0x000fc60000000000 */
[----:B------:R0:W-:Y:S01]  /*1a270*/  STL [R1+0x488], R8 ;  /* 0x0004880801007387 */ /* 0x0001e20000100800 */
[----:B------:R-:W-:-:S01]  /*1a280*/  FADD R5, R33, R5 ;  /* 0x0000000521057221 */ /* 0x000fc20000000000 */
[----:B------:R-:W-:Y:S02]  /*1a290*/  FADD R4, R32, R4 ;  /* 0x0000000420047221 */ /* 0x000fe40000000000 */
[----:B0-----:R-:W2:Y:S01]  /*1a2a0*/  LDL.LU R8, [R1+0x4bc] ;  /* 0x0004bc0001087983 */ /* 0x001ea20000300800 */
[----:B------:R-:W-:-:S03]  /*1a2b0*/  FADD R27, R47, R27 ;  /* 0x0000001b2f1b7221 */ /* 0x000fc60000000000 */
[----:B------:R0:W-:Y:S01]  /*1a2c0*/  STL [R1+0x48c], R6 ;  /* 0x00048c0601007387 */ /* 0x0001e20000100800 */
[----:B------:R-:W-:-:S01]  /*1a2d0*/  FADD R26, R46, R26 ;  /* 0x0000001a2e1a7221 */ /* 0x000fc20000000000 */
[----:B------:R-:W-:Y:S02]  /*1a2e0*/  FADD R25, R45, R25 ;  /* 0x000000192d197221 */ /* 0x000fe40000000000 */
[----:B0-----:R-:W4:Y:S01]  /*1a2f0*/  LDL.LU R6, [R1+0x4c0] ;  /* 0x0004c00001067983 */ /* 0x001f220000300800 */
[----:B------:R-:W-:-:S03]  /*1a300*/  FADD R24, R44, R24 ;  /* 0x000000182c187221 */ /* 0x000fc60000000000 */
[----:B------:R0:W-:Y:S01]  /*1a310*/  STL [R1+0x490], R5 ;  /* 0x0004900501007387 */ /* 0x0001e20000100800 */
[----:B------:R-:W-:-:S01]  /*1a320*/  FADD R10, R43, R10 ;  /* 0x0000000a2b0a7221 */ /* 0x000fc20000000000 */
[----:B------:R-:W-:Y:S02]  /*1a330*/  FADD R3, R42, R3 ;  /* 0x000000032a037221 */ /* 0x000fe40000000000 */
[----:B0-----:R-:W4:Y:S04]  /*1a340*/  LDL.LU R5, [R1+0x4c4] ;  /* 0x0004c40001057983 */ /* 0x001f280000300800 */
[----:B------:R0:W-:Y:S01]  /*1a350*/  STL [R1+0x494], R4 ;  /* 0x0004940401007387 */ /* 0x0001e20000100800 */
[----:B------:R-:W-:-:S03]  /*1a360*/  FADD R2, R41, R2 ;  /* 0x0000000229027221 */ /* 0x000fc60000000000 */
[----:B0-----:R-:W4:Y:S04]  /*1a370*/  LDL.LU R4, [R1+0x4c8] ;  /* 0x0004c80001047983 */ /* 0x001f280000300800 */
[----:B------:R-:W-:Y:S04]  /*1a380*/  STL [R1+0x498], R27 ;  /* 0x0004981b01007387 */ /* 0x000fe80000100800 */
[----:B------:R0:W-:Y:S04]  /*1a390*/  STL [R1+0x49c], R26 ;  /* 0x00049c1a01007387 */ /* 0x0001e80000100800 */
[----:B------:R1:W-:Y:S04]  /*1a3a0*/  STL [R1+0x4a0], R25 ;  /* 0x0004a01901007387 */ /* 0x0003e80000100800 */
[----:B------:R1:W-:Y:S04]  /*1a3b0*/  STL [R1+0x4a4], R24 ;  /* 0x0004a41801007387 */ /* 0x0003e80000100800 */
[----:B0-----:R-:W4:Y:S01]  /*1a3c0*/  LDL R26, [R1+0x374] ;  /* 0x00037400011a7983 */ /* 0x001f220000100800 */
[----:B---3--:R-:W-:-:S03]  /*1a3d0*/  FADD R0, R40, R0 ;  /* 0x0000000028007221 */ /* 0x008fc60000000000 */
[----:B------:R-:W-:Y:S04]  /*1a3e0*/  STL [R1+0x4a8], R10 ;  /* 0x0004a80a01007387 */ /* 0x000fe80000100800 */
[----:B-1----:R-:W3:Y:S04]  /*1a3f0*/  LDL R25, [R1+0x378] ;  /* 0x0003780001197983 */ /* 0x002ee80000100800 */
[----:B------:R0:W-:Y:S04]  /*1a400*/  STL [R1+0x4ac], R3 ;  /* 0x0004ac0301007387 */ /* 0x0001e80000100800 */
[----:B------:R-:W3:Y:S04]  /*1a410*/  LDL R24, [R1+0x37c] ;  /* 0x00037c0001187983 */ /* 0x000ee80000100800 */
[----:B------:R1:W-:Y:S04]  /*1a420*/  STL [R1+0x4b0], R2 ;  /* 0x0004b00201007387 */ /* 0x0003e80000100800 */
[----:B0-----:R-:W3:Y:S04]  /*1a430*/  LDL.LU R3, [R1+0x4cc] ;  /* 0x0004cc0001037983 */ /* 0x001ee80000300800 */
[----:B-1----:R-:W3:Y:S04]  /*1a440*/  LDL.LU R2, [R1+0x4d0] ;  /* 0x0004d00001027983 */ /* 0x002ee80000300800 */
[----:B------:R0:W-:Y:S04]  /*1a450*/  STL [R1+0x4b4], R0 ;  /* 0x0004b40001007387 */ /* 0x0001e80000100800 */
[----:B0-----:R-:W3:Y:S01]  /*1a460*/  LDL.LU R0, [R1+0x4d4] ;  /* 0x0004d40001007983 */ /* 0x001ee20000300800 */
[----:B------:R-:W-:-:S05]  /*1a470*/  FADD R9, R55, R9 ;  /* 0x0000000937097221 */ /* 0x000fca0000000000 */
[----:B------:R-:W-:Y:S01]  /*1a480*/  STL [R1+0x4b8], R9 ;  /* 0x0004b80901007387 */ /* 0x000fe20000100800 */
[----:B--2---:R-:W-:-:S05]  /*1a490*/  FADD R8, R54, R8 ;  /* 0x0000000836087221 */ /* 0x004fca0000000000 */
[----:B------:R0:W-:Y:S04]  /*1a4a0*/  STL [R1+0x4bc], R8 ;  /* 0x0004bc0801007387 */ /* 0x0001e80000100800 */
[----:B------:R-:W2:Y:S01]  /*1a4b0*/  LDL R39, [R1+0x340] ;  /* 0x0003400001277983 */ /* 0x000ea20000100800 */
[----:B----4-:R-:W-:-:S05]  /*1a4c0*/  FADD R6, R53, R6 ;  /* 0x0000000635067221 */ /* 0x010fca0000000000 */
[----:B------:R1:W-:Y:S04]  /*1a4d0*/  STL [R1+0x4c0], R6 ;  /* 0x0004c00601007387 */ /* 0x0003e80000100800 */
[----:B------:R-:W4:Y:S01]  /*1a4e0*/  LDL R38, [R1+0x344] ;  /* 0x0003440001267983 */ /* 0x000f220000100800 */
[----:B------:R-:W-:-:S05]  /*1a4f0*/  FADD R5, R52, R5 ;  /* 0x0000000534057221 */ /* 0x000fca0000000000 */
[----:B------:R1:W-:Y:S04]  /*1a500*/  STL [R1+0x4c4], R5 ;  /* 0x0004c40501007387 */ /* 0x0003e80000100800 */
[----:B------:R-:W4:Y:S01]  /*1a510*/  LDL R37, [R1+0x348] ;  /* 0x0003480001257983 */ /* 0x000f220000100800 */
[----:B------:R-:W-:-:S05]  /*1a520*/  FADD R4, R7, R4 ;  /* 0x0000000407047221 */ /* 0x000fca0000000000 */
[----:B------:R1:W-:Y:S04]  /*1a530*/  STL [R1+0x4c8], R4 ;  /* 0x0004c80401007387 */ /* 0x0003e80000100800 */
        /* <DEDUP_REMOVED lines=9> */
[----:B---3--:R-:W-:-:S03]  /*1a5d0*/  FADD R3, R26, R3 ;  /* 0x000000031a037221 */ /* 0x008fc60000000000 */
[----:B------:R-:W3:Y:S04]  /*1a5e0*/  LDL R43, [R1+0x330] ;  /* 0x00033000012b7983 */ /* 0x000ee80000100800 */
[----:B------:R-:W3:Y:S01]  /*1a5f0*/  LDL R42, [R1+0x334] ;  /* 0x00033400012a7983 */ /* 0x000ee20000100800 */
[----:B------:R-:W-:-:S03]  /*1a600*/  FADD R2, R25, R2 ;  /* 0x0000000219027221 */ /* 0x000fc60000000000 */
[----:B------:R-:W3:Y:S04]  /*1a610*/  LDL R41, [R1+0x338] ;  /* 0x0003380001297983 */ /* 0x000ee80000100800 */
[----:B------:R-:W3:Y:S04]  /*1a620*/  LDL R40, [R1+0x33c] ;  /* 0x00033c0001287983 */ /* 0x000ee80000100800 */
[----:B------:R-:W3:Y:S01]  /*1a630*/  LDL R55, [R1+0x300] ;  /* 0x0003000001377983 */ /* 0x000ee20000100800 */
[----:B------:R-:W-:-:S03]  /*1a640*/  FADD R0, R24, R0 ;  /* 0x0000000018007221 */ /* 0x000fc60000000000 */
[----:B------:R-:W3:Y:S04]  /*1a650*/  LDL R54, [R1+0x304] ;  /* 0x0003040001367983 */ /* 0x000ee80000100800 */
[----:B------:R-:W3:Y:S04]  /*1a660*/  LDL R53, [R1+0x308] ;  /* 0x0003080001357983 */ /* 0x000ee80000100800 */
[----:B------:R-:W3:Y:S04]  /*1a670*/  LDL R52, [R1+0x30c] ;  /* 0x00030c0001347983 */ /* 0x000ee80000100800 */
[----:B------:R-:W3:Y:S04]  /*1a680*/  LDL R7, [R1+0x310] ;  /* 0x0003100001077983 */ /* 0x000ee80000100800 */
[----:B------:R-:W2:Y:S04]  /*1a690*/  LDL.LU R31, [R1+0x4d8] ;  /* 0x0004d800011f7983 */ /* 0x000ea80000300800 */
[----:B------:R1:W-:Y:S04]  /*1a6a0*/  STL [R1+0x4cc], R3 ;  /* 0x0004cc0301007387 */ /* 0x0003e80000100800 */
[----:B------:R-:W4:Y:S04]  /*1a6b0*/  LDL.LU R30, [R1+0x4dc] ;  /* 0x0004dc00011e7983 */ /* 0x000f280000300800 */
[----:B------:R1:W-:Y:S04]  /*1a6c0*/  STL [R1+0x4d0], R2 ;  /* 0x0004d00201007387 */ /* 0x0003e80000100800 */
[----:B------:R-:W3:Y:S04]  /*1a6d0*/  LDL.LU R29, [R1+0x4e0] ;  /* 0x0004e000011d7983 */ /* 0x000ee80000300800 */
[----:B------:R1:W-:Y:S04]  /*1a6e0*/  STL [R1+0x4d4], R0 ;  /* 0x0004d40001007387 */ /* 0x0003e80000100800 */
[----:B------:R-:W3:Y:S04]  /*1a6f0*/  LDL.LU R28, [R1+0x4e4] ;  /* 0x0004e400011c7983 */ /* 0x000ee80000300800 */
[----:B0-----:R-:W3:Y:S04]  /*1a700*/  LDL.LU R8, [R1+0x4e8] ;  /* 0x0004e80001087983 */ /* 0x001ee80000300800 */
[----:B-1----:R-:W3:Y:S04]  /*1a710*/  LDL.LU R6, [R1+0x4ec] ;  /* 0x0004ec0001067983 */ /* 0x002ee80000300800 */
        /* <DEDUP_REMOVED lines=11> */
[----:B--2---:R-:W-:-:S01]  /*1a7d0*/  FADD R31, R39, R31 ;  /* 0x0000001f271f7221 */ /* 0x004fc20000000000 */
[----:B----4-:R-:W-:-:S04]  /*1a7e0*/  FADD R30, R38, R30 ;  /* 0x0000001e261e7221 */ /* 0x010fc80000000000 */
[----:B------:R-:W-:Y:S01]  /*1a7f0*/  STL [R1+0x4d8], R31 ;  /* 0x0004d81f01007387 */ /* 0x000fe20000100800 */
[----:B---3--:R-:W-:-:S03]  /*1a800*/  FADD R29, R37, R29 ;  /* 0x0000001d251d7221 */ /* 0x008fc60000000000 */
[----:B------:R-:W-:Y:S01]  /*1a810*/  STL [R1+0x4dc], R30 ;  /* 0x0004dc1e01007387 */ /* 0x000fe20000100800 */
[----:B------:R-:W-:-:S03]  /*1a820*/  FADD R28, R36, R28 ;  /* 0x0000001c241c7221 */ /* 0x000fc60000000000 */
[----:B------:R-:W-:Y:S01]  /*1a830*/  STL [R1+0x4e0], R29 ;  /* 0x0004e01d01007387 */ /* 0x000fe20000100800 */
[----:B------:R-:W-:-:S03]  /*1a840*/  FADD R8, R35, R8 ;  /* 0x0000000823087221 */ /* 0x000fc60000000000 */
        /* <DEDUP_REMOVED lines=10> */
[----:B0-----:R-:W3:Y:S01]  /*1a8f0*/  LDL.LU R6, [R1+0x520] ;  /* 0x0005200001067983 */ /* 0x001ee20000300800 */
        /* <DEDUP_REMOVED lines=13> */
[----:B------:R-:W-:-:S03]  /*1a9d0*/  FADD R0, R40, R0 ;  /* 0x0000000028007221 */ /* 0x000fc60000000000 */
[----:B------:R-:W-:Y:S04]  /*1a9e0*/  STL [R1+0x508], R10 ;  /* 0x0005080a01007387 */ /* 0x000fe80000100800 */
[----:B-1----:R-:W4:Y:S04]  /*1a9f0*/  LDL R25, [R1+0x318] ;  /* 0x0003180001197983 */ /* 0x002f280000100800 */
[----:B------:R0:W-:Y:S04]  /*1aa00*/  STL [R1+0x50c], R3 ;  /* 0x00050c0301007387 */ /* 0x0001e80000100800 */
[----:B------:R-:W4:Y:S04]  /*1aa10*/  LDL R24, [R1+0x31c] ;  /* 0x00031c0001187983 */ /* 0x000f280000100800 */
[----:B------:R1:W-:Y:S04]  /*1aa20*/  STL [R1+0x510], R2 ;  /* 0x0005100201007387 */ /* 0x0003e80000100800 */
[----:B0-----:R-:W4:Y:S04]  /*1aa30*/  LDL.LU R3, [R1+0x52c] ;  /* 0x00052c0001037983 */ /* 0x001f280000300800 */
[----:B-1----:R-:W4:Y:S04]  /*1aa40*/  LDL.LU R2, [R1+0x530] ;  /* 0x0005300001027983 */ /* 0x002f280000300800 */
[----:B------:R0:W-:Y:S04]  /*1aa50*/  STL [R1+0x514], R0 ;  /* 0x0005140001007387 */ /* 0x0001e80000100800 */
[----:B0-----:R-:W4:Y:S01]  /*1aa60*/  LDL.LU R0, [R1+0x534] ;  /* 0x0005340001007983 */ /* 0x001f220000300800 */
[----:B------:R-:W-:-:S05]  /*1aa70*/  FADD R9, R55, R9 ;  /* 0x0000000937097221 */ /* 0x000fca0000000000 */
[----:B------:R-:W-:Y:S01]  /*1aa80*/  STL [R1+0x518], R9 ;  /* 0x0005180901007387 */ /* 0x000fe20000100800 */
[----:B--2---:R-:W-:-:S05]  /*1aa90*/  FADD R8, R54, R8 ;  /* 0x0000000836087221 */ /* 0x004fca0000000000 */
[----:B------:R0:W-:Y:S04]  /*1aaa0*/  STL [R1+0x51c], R8 ;  /* 0x00051c0801007387 */ /* 0x0001e80000100800 */
[----:B------:R-:W2:Y:S01]  /*1aab0*/  LDL R39, [R1+0x2e0] ;  /* 0x0002e00001277983 */ /* 0x000ea20000100800 */
[----:B---3--:R-:W-:-:S05]  /*1aac0*/  FADD R6, R53, R6 ;  /* 0x0000000635067221 */ /* 0x008fca0000000000 */
[----:B------:R1:W-:Y:S04]  /*1aad0*/  STL [R1+0x520], R6 ;  /* 0x0005200601007387 */ /* 0x0003e80000100800 */
[----:B------:R-:W3:Y:S01]  /*1aae0*/  LDL R38, [R1+0x2e4] ;  /* 0x0002e40001267983 */ /* 0x000ee20000100800 */
[----:B----4-:R-:W-:-:S05]  /*1aaf0*/  FADD R5, R52, R5 ;  /* 0x0000000534057221 */ /* 0x010fca0000000000 */
[----:B------:R4:W-:Y:S04]  /*1ab00*/  STL [R1+0x524], R5 ;  /* 0x0005240501007387 */ /* 0x0009e80000100800 */
[----:B------:R-:W3:Y:S01]  /*1ab10*/  LDL R37, [R1+0x2e8] ;  /* 0x0002e80001257983 */ /* 0x000ee20000100800 */
[----:B------:R-:W-:-:S05]  /*1ab20*/  FADD R4, R7, R4 ;  /* 0x0000000407047221 */ /* 0x000fca0000000000 */
        /* <DEDUP_REMOVED lines=9> */
[----:B------:R-:W3:Y:S01]  /*1abc0*/  LDL R44, [R1+0x2cc] ;  /* 0x0002cc00012c7983 */ /* 0x000ee20000100800 */
[----:B------:R-:W-:-:S03]  /*1abd0*/  FADD R3, R26, R3 ;  /* 0x000000031a037221 */ /* 0x000fc60000000000 */
        /* <DEDUP_REMOVED lines=13> */
[----:B------:R-:W3:Y:S04]  /*1acb0*/  LDL.LU R30, [R1+0x53c] ;  /* 0x00053c00011e7983 */ /* 0x000ee80000300800 */
[----:B------:R4:W-:Y:S04]  /*1acc0*/  STL [R1+0x530], R2 ;  /* 0x0005300201007387 */ /* 0x0009e80000100800 */
[----:B------:R-:W3:Y:S04]  /*1acd0*/  LDL.LU R29, [R1+0x540] ;  /* 0x00054000011d7983 */ /* 0x000ee80000300800 */
[----:B------:R4:W-:Y:S04]  /*1ace0*/  STL [R1+0x534], R0 ;  /* 0x0005340001007387 */ /* 0x0009e80000100800 */
[----:B------:R-:W3:Y:S04]  /*1acf0*/  LDL.LU R28, [R1+0x544] ;  /* 0x00054400011c7983 */ /* 0x000ee80000300800 */
[----:B0-----:R-:W3:Y:S04]  /*1ad00*/  LDL.LU R8, [R1+0x548] ;  /* 0x0005480001087983 */ /* 0x001ee80000300800 */
[----:B-1----:R-:W3:Y:S04]  /*1ad10*/  LDL.LU R6, [R1+0x54c] ;  /* 0x00054c0001067983 */ /* 0x002ee80000300800 */
[----:B----4-:R-:W4:Y:S04]  /*1ad20*/  LDL.LU R5, [R1+0x550] ;  /* 0x0005500001057983 */ /* 0x010f280000300800 */
        /* <DEDUP_REMOVED lines=10> */
[----:B--2---:R-:W-:-:S01]  /*1add0*/  FADD R31, R39, R31 ;  /* 0x0000001f271f7221 */ /* 0x004fc20000000000 */
[----:B---3--:R-:W-:-:S04]  /*1ade0*/  FADD R30, R38, R30 ;  /* 0x0000001e261e7221 */ /* 0x008fc80000000000 */
[----:B------:R-:W-:Y:S01]  /*1adf0*/  STL [R1+0x538], R31 ;  /* 0x0005381f01007387 */ /* 0x000fe20000100800 */
[----:B------:R-:W-:-:S03]  /*1ae00*/  FADD R29, R37, R29 ;  /* 0x0000001d251d7221 */ /* 0x000fc60000000000 */
[----:B------:R-:W-:Y:S01]  /*1ae10*/  STL [R1+0x53c], R30 ;  /* 0x00053c1e01007387 */ /* 0x000fe20000100800 */
[----:B------:R-:W-:-:S03]  /*1ae20*/  FADD R28, R36, R28 ;  /* 0x0000001c241c7221 */ /* 0x000fc60000000000 */
[----:B------:R-:W-:Y:S01]  /*1ae30*/  STL [R1+0x540], R29 ;  /* 0x0005401d01007387 */ /* 0x000fe20000100800 */
[----:B------:R-:W-:-:S03]  /*1ae40*/  FADD R8, R35, R8 ;  /* 0x0000000823087221 */ /* 0x000fc60000000000 */
[----:B------:R-:W-:Y:S01]  /*1ae50*/  STL [R1+0x544], R28 ;  /* 0x0005441c01007387 */ /* 0x000fe20000100800 */
[----:B------:R-:W-:-:S03]  /*1ae60*/  FADD R6, R34, R6 ;  /* 0x0000000622067221 */ /* 0x000fc60000000000 */
[----:B------:R0:W-:Y:S01]  /*1ae70*/  STL [R1+0x548], R8 ;  /* 0x0005480801007387 */ /* 0x0001e20000100800 */
[----:B----4-:R-:W-:-:S01]  /*1ae80*/  FADD R5, R33, R5 ;  /* 0x0000000521057221 */ /* 0x010fc20000000000 */
        /* <DEDUP_REMOVED lines=486> */
[----:B0-----:R-:W3:Y:S04]  /*1ccf0*/  LDL.LU R6, [R1+0x760] ;  /* 0x0007600001067983 */ /* 0x001ee80000300800 */
[----:B------:R0:W-:Y:S01]  /*1cd00*/  STL [R1+0x730], R5 ;  /* 0x0007300501007387 */ /* 0x0001e20000100800 */
[----:B------:R-:W-:-:S01]  /*1cd10*/  FADD R24, R44, R24 ;  /* 0x000000182c187221 */ /* 0x000fc20000000000 */
[----:B------:R-:W-:Y:S01]  /*1cd20*/  FADD R10, R43, R10 ;  /* 0x0000000a2b0a7221 */ /* 0x000fe20000000000 */
[----:B------:R-:W-:-:S01]  /*1cd30*/  FADD R3, R42, R3 ;  /* 0x000000032a037221 */ /* 0x000fc20000000000 */
[----:B0-----:R-:W4:Y:S04]  /*1cd40*/  LDL.LU R5, [R1+0x764] ;  /* 0x0007640001057983 */ /* 0x001f280000300800 */
[----:B------:R0:W-:Y:S01]  /*1cd50*/  STL [R1+0x734], R4 ;  /* 0x0007340401007387 */ /* 0x0001e20000100800 */
[----:B------:R-:W-:-:S01]  /*1cd60*/  FADD R2, R41, R2 ;  /* 0x0000000229027221 */ /* 0x000fc20000000000 */
[----:B------:R-:W-:-:S02]  /*1cd70*/  FADD R0, R40, R0 ;  /* 0x0000000028007221 */ /* 0x000fc40000000000 */
[----:B0-----:R-:W4:Y:S04]  /*1cd80*/  LDL.LU R4, [R1+0x768] ;  /* 0x0007680001047983 */ /* 0x001f280000300800 */
[----:B------:R-:W-:Y:S04]  /*1cd90*/  STL [R1+0x738], R27 ;  /* 0x0007381b01007387 */ /* 0x000fe80000100800 */
[----:B------:R-:W4:Y:S04]  /*1cda0*/  LDL R38, [R1+0xd4] ;  /* 0x0000d40001267983 */ /* 0x000f280000100800 */
[----:B------:R-:W-:Y:S04]  /*1cdb0*/  STL [R1+0x73c], R26 ;  /* 0x00073c1a01007387 */ /* 0x000fe80000100800 */
[----:B------:R-:W4:Y:S04]  /*1cdc0*/  LDL R37, [R1+0xd8] ;  /* 0x0000d80001257983 */ /* 0x000f280000100800 */
[----:B------:R-:W-:Y:S04]  /*1cdd0*/  STL [R1+0x740], R25 ;  /* 0x0007401901007387 */ /* 0x000fe80000100800 */
[----:B------:R-:W4:Y:S04]  /*1cde0*/  LDL R36, [R1+0xdc] ;  /* 0x0000dc0001247983 */ /* 0x000f280000100800 */
[----:B------:R-:W-:Y:S04]  /*1cdf0*/  STL [R1+0x744], R24 ;  /* 0x0007441801007387 */ /* 0x000fe80000100800 */
[----:B------:R-:W-:Y:S04]  /*1ce00*/  STL [R1+0x748], R10 ;  /* 0x0007480a01007387 */ /* 0x000fe80000100800 */
[----:B------:R0:W-:Y:S04]  /*1ce10*/  STL [R1+0x74c], R3 ;  /* 0x00074c0301007387 */ /* 0x0001e80000100800 */
[----:B0-----:R-:W4:Y:S04]  /*1ce20*/  LDL.LU R3, [R1+0x76c] ;  /* 0x00076c0001037983 */ /* 0x001f280000300800 */
[----:B------:R0:W-:Y:S04]  /*1ce30*/  STL [R1+0x750], R2 ;  /* 0x0007500201007387 */ /* 0x0001e80000100800 */
[----:B0-----:R-:W4:Y:S04]  /*1ce40*/  LDL.LU R2, [R1+0x770] ;  /* 0x0007700001027983 */ /* 0x001f280000300800 */
[----:B------:R0:W-:Y:S04]  /*1ce50*/  STL [R1+0x754], R0 ;  /* 0x0007540001007387 */ /* 0x0001e80000100800 */
[----:B0-----:R-:W4:Y:S01]  /*1ce60*/  LDL.LU R0, [R1+0x774] ;  /* 0x0007740001007983 */ /* 0x001f220000300800 */
[----:B------:R-:W-:-:S05]  /*1ce70*/  FADD R9, R55, R9 ;  /* 0x0000000937097221 */ /* 0x000fca0000000000 */
[----:B------:R-:W-:Y:S01]  /*1ce80*/  STL [R1+0x758], R9 ;  /* 0x0007580901007387 */ /* 0x000fe20000100800 */
[----:B--2---:R-:W-:-:S05]  /*1ce90*/  FADD R8, R54, R8 ;  /* 0x0000000836087221 */ /* 0x004fca0000000000 */
[----:B------:R-:W-:Y:S04]  /*1cea0*/  STL [R1+0x75c], R8 ;  /* 0x00075c0801007387 */ /* 0x000fe80000100800 */
[----:B------:R-:W2:Y:S01]  /*1ceb0*/  LDL R35, [R1+0xa0] ;  /* 0x0000a00001237983 */ /* 0x000ea20000100800 */
[----:B---3--:R-:W-:-:S05]  /*1cec0*/  FADD R6, R53, R6 ;  /* 0x0000000635067221 */ /* 0x008fca0000000000 */
[----:B------:R-:W-:Y:S04]  /*1ced0*/  STL [R1+0x760], R6 ;  /* 0x0007600601007387 */ /* 0x000fe80000100800 */
[----:B------:R-:W2:Y:S01]  /*1cee0*/  LDL.LU R31, [R1+0x778] ;  /* 0x00077800011f7983 */ /* 0x000ea20000300800 */
[----:B----4-:R-:W-:-:S05]  /*1cef0*/  FADD R5, R52, R5 ;  /* 0x0000000534057221 */ /* 0x010fca0000000000 */
[----:B------:R0:W-:Y:S04]  /*1cf00*/  STL [R1+0x764], R5 ;  /* 0x0007640501007387 */ /* 0x0001e80000100800 */
[----:B------:R-:W3:Y:S01]  /*1cf10*/  LDL R43, [R1+0xa4] ;  /* 0x0000a400012b7983 */ /* 0x000ee20000100800 */
        /* <DEDUP_REMOVED lines=12> */
[----:B------:R-:W-:-:S03]  /*1cfe0*/  FADD R3, R38, R3 ;  /* 0x0000000326037221 */ /* 0x000fc60000000000 */
[----:B------:R-:W4:Y:S04]  /*1cff0*/  LDL R44, [R1+0x90] ;  /* 0x00009000012c7983 */ /* 0x000f280000100800 */
[----:B------:R-:W4:Y:S04]  /*1d000*/  LDL R42, [R1+0x94] ;  /* 0x00009400012a7983 */ /* 0x000f280000100800 */
[----:B------:R-:W4:Y:S01]  /*1d010*/  LDL R40, [R1+0x98] ;  /* 0x0000980001287983 */ /* 0x000f220000100800 */
[----:B------:R-:W-:-:S03]  /*1d020*/  FADD R2, R37, R2 ;  /* 0x0000000225027221 */ /* 0x000fc60000000000 */
[----:B------:R-:W4:Y:S04]  /*1d030*/  LDL R54, [R1+0x9c] ;  /* 0x00009c0001367983 */ /* 0x000f280000100800 */
[----:B------:R-:W4:Y:S04]  /*1d040*/  LDL R52, [R1+0x60] ;  /* 0x0000600001347983 */ /* 0x000f280000100800 */
[----:B------:R-:W3:Y:S04]  /*1d050*/  LDL.LU R30, [R1+0x77c] ;  /* 0x00077c00011e7983 */ /* 0x000ee80000300800 */
[----:B------:R1:W-:Y:S01]  /*1d060*/  STL [R1+0x76c], R3 ;  /* 0x00076c0301007387 */ /* 0x0003e20000100800 */
[----:B------:R-:W-:-:S03]  /*1d070*/  FADD R0, R36, R0 ;  /* 0x0000000024007221 */ /* 0x000fc60000000000 */
[----:B------:R-:W4:Y:S04]  /*1d080*/  LDL.LU R29, [R1+0x780] ;  /* 0x00078000011d7983 */ /* 0x000f280000300800 */
[----:B------:R1:W-:Y:S04]  /*1d090*/  STL [R1+0x770], R2 ;  /* 0x0007700201007387 */ /* 0x0003e80000100800 */
[----:B0-----:R-:W4:Y:S04]  /*1d0a0*/  LDL.LU R5, [R1+0x784] ;  /* 0x0007840001057983 */ /* 0x001f280000300800 */
[----:B------:R0:W-:Y:S04]  /*1d0b0*/  STL [R1+0x774], R0 ;  /* 0x0007740001007387 */ /* 0x0001e80000100800 */
[----:B-1----:R-:W4:Y:S04]  /*1d0c0*/  LDL.LU R4, [R1+0x788] ;  /* 0x0007880001047983 */ /* 0x002f280000300800 */
[----:B------:R-:W4:Y:S04]  /*1d0d0*/  LDL.LU R3, [R1+0x78c] ;  /* 0x00078c0001037983 */ /* 0x000f280000300800 */
[----:B------:R-:W4:Y:S04]  /*1d0e0*/  LDL.LU R2, [R1+0x790] ;  /* 0x0007900001027983 */ /* 0x000f280000300800 */
[----:B0-----:R-:W4:Y:S04]  /*1d0f0*/  LDL.LU R0, [R1+0x794] ;  /* 0x0007940001007983 */ /* 0x001f280000300800 */
        /* <DEDUP_REMOVED lines=9> */
[----:B--2---:R-:W-:-:S05]  /*1d190*/  FADD R31, R35, R31 ;  /* 0x0000001f231f7221 */ /* 0x004fca0000000000 */
[----:B------:R-:W-:Y:S01]  /*1d1a0*/  STL [R1+0x778], R31 ;  /* 0x0007781f01007387 */ /* 0x000fe20000100800 */
[----:B---3--:R-:W-:-:S01]  /*1d1b0*/  FADD R30, R43, R30 ;  /* 0x0000001e2b1e7221 */ /* 0x008fc20000000000 */
[----:B----4-:R-:W-:-:S04]  /*1d1c0*/  FADD R29, R41, R29 ;  /* 0x0000001d291d7221 */ /* 0x010fc80000000000 */
[----:B------:R-:W-:Y:S04]  /*1d1d0*/  STL [R1+0x77c], R30 ;  /* 0x00077c1e01007387 */ /* 0x000fe80000100800 */
[----:B------:R-:W-:Y:S01]  /*1d1e0*/  STL [R1+0x780], R29 ;  /* 0x0007801d01007387 */ /* 0x000fe20000100800 */
[----:B------:R-:W-:-:S03]  /*1d1f0*/  FADD R5, R55, R5 ;  /* 0x0000000537057221 */ /* 0x000fc60000000000 */
[----:B------:R-:W2:Y:S04]  /*1d200*/  LDL R43, [R1+0x64] ;  /* 0x00006400012b7983 */ /* 0x000ea80000100800 */
[----:B------:R0:W-:Y:S01]  /*1d210*/  STL [R1+0x784], R5 ;  /* 0x0007840501007387 */ /* 0x0001e20000100800 */
[----:B------:R-:W-:-:S03]  /*1d220*/  FADD R4, R53, R4 ;  /* 0x0000000435047221 */ /* 0x000fc60000000000 */
[----:B------:R-:W3:Y:S01]  /*1d230*/  LDL R41, [R1+0x68] ;  /* 0x0000680001297983 */ /* 0x000ee20000100800 */
[----:B------:R-:W-:-:S03]  /*1d240*/  FADD R3, R7, R3 ;  /* 0x0000000307037221 */ /* 0x000fc60000000000 */
[----:B------:R1:W-:Y:S01]  /*1d250*/  STL [R1+0x788], R4 ;  /* 0x0007880401007387 */ /* 0x0003e20000100800 */
[----:B------:R-:W-:-:S03]  /*1d260*/  FADD R2, R34, R2 ;  /* 0x0000000222027221 */ /* 0x000fc60000000000 */
[----:B------:R-:W4:Y:S01]  /*1d270*/  LDL R55, [R1+0x6c] ;  /* 0x00006c0001377983 */ /* 0x000f220000100800 */
[----:B------:R-:W-:-:S03]  /*1d280*/  FADD R0, R33, R0 ;  /* 0x0000000021007221 */ /* 0x000fc60000000000 */
[----:B------:R1:W-:Y:S04]  /*1d290*/  STL [R1+0x78c], R3 ;  /* 0x00078c0301007387 */ /* 0x0003e80000100800 */
[----:B------:R-:W4:Y:S04]  /*1d2a0*/  LDL R53, [R1+0x70] ;  /* 0x0000700001357983 */ /* 0x000f280000100800 */
[----:B------:R-:W4:Y:S04]  /*1d2b0*/  LDL R7, [R1+0x74] ;  /* 0x0000740001077983 */ /* 0x000f280000100800 */
[----:B0-----:R-:W2:Y:S04]  /*1d2c0*/  LDL.LU R5, [R1+0x7bc] ;  /* 0x0007bc0001057983 */ /* 0x001ea80000300800 */
[----:B-1----:R-:W3:Y:S04]  /*1d2d0*/  LDL.LU R4, [R1+0x7c0] ;  /* 0x0007c00001047983 */ /* 0x002ee80000300800 */
[----:B------:R-:W-:Y:S04]  /*1d2e0*/  STL [R1+0x790], R2 ;  /* 0x0007900201007387 */ /* 0x000fe80000100800 */
[----:B------:R-:W4:Y:S04]  /*1d2f0*/  LDL.LU R3, [R1+0x7c4] ;  /* 0x0007c40001037983 */ /* 0x000f280000300800 */
[----:B------:R0:W-:Y:S04]  /*1d300*/  STL [R1+0x794], R0 ;  /* 0x0007940001007387 */ /* 0x0001e80000100800 */
[----:B0-----:R-:W4:Y:S04]  /*1d310*/  LDL.LU R0, [R1+0x7c8] ;  /* 0x0007c80001007983 */ /* 0x001f280000300800 */
[----:B------:R-:W4:Y:S01]  /*1d320*/  LDL.LU R2, [R1+0x7cc] ;  /* 0x0007cc0001027983 */ /* 0x000f220000300800 */
[----:B------:R-:W-:-:S01]  /*1d330*/  FADD R28, R32, R28 ;  /* 0x0000001c201c7221 */ /* 0x000fc20000000000 */
[----:B------:R-:W-:Y:S01]  /*1d340*/  FADD R27, R47, R27 ;  /* 0x0000001b2f1b7221 */ /* 0x000fe20000000000 */
[----:B------:R-:W-:-:S01]  /*1d350*/  FADD R26, R46, R26 ;  /* 0x0000001a2e1a7221 */ /* 0x000fc20000000000 */
[----:B------:R-:W-:Y:S01]  /*1d360*/  FADD R25, R45, R25 ;  /* 0x000000192d197221 */ /* 0x000fe20000000000 */
[----:B------:R-:W-:-:S01]  /*1d370*/  FADD R24, R44, R24 ;  /* 0x000000182c187221 */ /* 0x000fc20000000000 */
[----:B------:R-:W-:Y:S01]  /*1d380*/  STL [R1+0x798], R28 ;  /* 0x0007981c01007387 */ /* 0x000fe20000100800 */
[----:B------:R-:W-:-:S01]  /*1d390*/  FADD R10, R42, R10 ;  /* 0x0000000a2a0a7221 */ /* 0x000fc20000000000 */
[----:B------:R-:W-:-:S02]  /*1d3a0*/  FADD R9, R40, R9 ;  /* 0x0000000928097221 */ /* 0x000fc40000000000 */
[----:B------:R-:W-:Y:S01]  /*1d3b0*/  STL [R1+0x79c], R27 ;  /* 0x00079c1b01007387 */ /* 0x000fe20000100800 */
[----:B------:R-:W-:-:S03]  /*1d3c0*/  FADD R8, R54, R8 ;  /* 0x0000000836087221 */ /* 0x000fc60000000000 */
[----:B------:R-:W-:Y:S01]  /*1d3d0*/  STL [R1+0x7a0], R26 ;  /* 0x0007a01a01007387 */ /* 0x000fe20000100800 */
[----:B------:R-:W-:-:S03]  /*1d3e0*/  FADD R6, R52, R6 ;  /* 0x0000000634067221 */ /* 0x000fc60000000000 */
[----:B------:R-:W-:Y:S04]  /*1d3f0*/  STL [R1+0x7a4], R25 ;  /* 0x0007a41901007387 */ /* 0x000fe80000100800 */
[----:B------:R0:W-:Y:S04]  /*1d400*/  STL [R1+0x7a8], R24 ;  /* 0x0007a81801007387 */ /* 0x0001e80000100800 */
[----:B------:R-:W-:Y:S04]  /*1d410*/  STL [R1+0x7ac], R10 ;  /* 0x0007ac0a01007387 */ /* 0x000fe80000100800 */
[----:B------:R-:W4:Y:S04]  /*1d420*/  LDL R52, [R1+0x78] ;  /* 0x0000780001347983 */ /* 0x000f280000100800 */
[----:B------:R-:W-:Y:S04]  /*1d430*/  STL [R1+0x7b0], R9 ;  /* 0x0007b00901007387 */ /* 0x000fe80000100800 */
[----:B------:R-:W4:Y:S04]  /*1d440*/  LDL R54, [R1+0x7c] ;  /* 0x00007c0001367983 */ /* 0x000f280000100800 */
[----:B------:R-:W-:Y:S04]  /*1d450*/  STL [R1+0x7b4], R8 ;  /* 0x0007b40801007387 */ /* 0x000fe80000100800 */
[----:B------:R-:W4:Y:S04]  /*1d460*/  LDL R40, [R1+0x40] ;  /* 0x0000400001287983 */ /* 0x000f280000100800 */
[----:B------:R-:W-:Y:S04]  /*1d470*/  STL [R1+0x7b8], R6 ;  /* 0x0007b80601007387 */ /* 0x000fe80000100800 */
[----:B------:R-:W4:Y:S04]  /*1d480*/  LDL R42, [R1+0x44] ;  /* 0x00004400012a7983 */ /* 0x000f280000100800 */
[----:B------:R-:W4:Y:S04]  /*1d490*/  LDL R44, [R1+0x48] ;  /* 0x00004800012c7983 */ /* 0x000f280000100800 */
[----:B------:R-:W4:Y:S04]  /*1d4a0*/  LDL R31, [R1+0x4c] ;  /* 0x00004c00011f7983 */ /* 0x000f280000100800 */
[----:B------:R-:W4:Y:S04]  /*1d4b0*/  LDL R29, [R1+0x50] ;  /* 0x00005000011d7983 */ /* 0x000f280000100800 */
[----:B0-----:R-:W4:Y:S04]  /*1d4c0*/  LDL R24, [R1+0x54] ;  /* 0x0000540001187983 */ /* 0x001f280000100800 */
[----:B------:R-:W4:Y:S04]  /*1d4d0*/  LDL R38, [R1+0x58] ;  /* 0x0000580001267983 */ /* 0x000f280000100800 */
[----:B------:R-:W4:Y:S04]  /*1d4e0*/  LDL R36, [R1+0x5c] ;  /* 0x00005c0001247983 */ /* 0x000f280000100800 */
[----:B------:R-:W4:Y:S04]  /*1d4f0*/  LDL R34, [R1+0x20] ;  /* 0x0000200001227983 */ /* 0x000f280000100800 */
[----:B------:R-:W4:Y:S04]  /*1d500*/  LDL R32, [R1+0x24] ;  /* 0x0000240001207983 */ /* 0x000f280000100800 */
[----:B------:R-:W4:Y:S01]  /*1d510*/  LDL R46, [R1+0x28] ;  /* 0x00002800012e7983 */ /* 0x000f220000100800 */
[----:B--2---:R-:W-:-:S01]  /*1d520*/  FADD R5, R43, R5 ;  /* 0x000000052b057221 */ /* 0x004fc20000000000 */
[----:B---3--:R-:W-:-:S04]  /*1d530*/  FADD R4, R41, R4 ;  /* 0x0000000429047221 */ /* 0x008fc80000000000 */
[----:B------:R-:W-:Y:S01]  /*1d540*/  STL [R1+0x7bc], R5 ;  /* 0x0007bc0501007387 */ /* 0x000fe20000100800 */
[----:B----4-:R-:W-:-:S01]  /*1d550*/  FADD R3, R55, R3 ;  /* 0x0000000337037221 */ /* 0x010fc20000000000 */
[----:B------:R-:W-:-:S05]  /*1d560*/  FADD R0, R53, R0 ;  /* 0x0000000035007221 */ /* 0x000fca0000000000 */
[----:B------:R0:W-:Y:S04]  /*1d570*/  STL [R1+0x7c8], R0 ;  /* 0x0007c80001007387 */ /* 0x0001e80000100800 */
[----:B------:R1:W-:Y:S01]  /*1d580*/  STL [R1+0x7c0], R4 ;  /* 0x0007c00401007387 */ /* 0x0003e20000100800 */
[----:B------:R-:W-:-:S03]  /*1d590*/  FADD R2, R7, R2 ;  /* 0x0000000207027221 */ /* 0x000fc60000000000 */
[----:B0-----:R-:W2:Y:S04]  /*1d5a0*/  LDL.LU R0, [R1+0x800] ;  /* 0x0008000001007983 */ /* 0x001ea80000300800 */
[----:B------:R0:W-:Y:S04]  /*1d5b0*/  STL [R1+0x7c4], R3 ;  /* 0x0007c40301007387 */ /* 0x0001e80000100800 */
[----:B------:R-:W3:Y:S04]  /*1d5c0*/  LDL.LU R53, [R1+0x7d0] ;  /* 0x0007d00001357983 */ /* 0x000ee80000300800 */
[----:B------:R-:W4:Y:S04]  /*1d5d0*/  LDL.LU R55, [R1+0x7d4] ;  /* 0x0007d40001377983 */ /* 0x000f280000300800 */
[----:B------:R-:W2:Y:S04]  /*1d5e0*/  LDL.LU R41, [R1+0x7d8] ;  /* 0x0007d80001297983 */ /* 0x000ea80000300800 */
[----:B------:R0:W-:Y:S04]  /*1d5f0*/  STL [R1+0x7cc], R2 ;  /* 0x0007cc0201007387 */ /* 0x0001e80000100800 */
[----:B------:R-:W2:Y:S04]  /*1d600*/  LDL.LU R43, [R1+0x7dc] ;  /* 0x0007dc00012b7983 */ /* 0x000ea80000300800 */
[----:B------:R-:W2:Y:S04]  /*1d610*/  LDL.LU R10, [R1+0x7e0] ;  /* 0x0007e000010a7983 */ /* 0x000ea80000300800 */
[----:B------:R-:W2:Y:S04]  /*1d620*/  LDL.LU R9, [R1+0x7e4] ;  /* 0x0007e40001097983 */ /* 0x000ea80000300800 */
[----:B------:R-:W2:Y:S04]  /*1d630*/  LDL.LU R8, [R1+0x7e8] ;  /* 0x0007e80001087983 */ /* 0x000ea80000300800 */
[----:B------:R-:W2:Y:S04]  /*1d640*/  LDL.LU R6, [R1+0x7ec] ;  /* 0x0007ec0001067983 */ /* 0x000ea80000300800 */
[----:B------:R-:W2:Y:S04]  /*1d650*/  LDL.LU R5, [R1+0x7f0] ;  /* 0x0007f00001057983 */ /* 0x000ea80000300800 */
[----:B-1----:R-:W2:Y:S04]  /*1d660*/  LDL.LU R4, [R1+0x7f4] ;  /* 0x0007f40001047983 */ /* 0x002ea80000300800 */
[----:B0-----:R-:W2:Y:S04]  /*1d670*/  LDL.LU R3, [R1+0x7f8] ;  /* 0x0007f80001037983 */ /* 0x001ea80000300800 */
[----:B------:R-:W2:Y:S04]  /*1d680*/  LDL.LU R2, [R1+0x7fc] ;  /* 0x0007fc0001027983 */ /* 0x000ea80000300800 */
[----:B------:R-:W2:Y:S04]  /*1d690*/  LDL R45, [R1+0x2c] ;  /* 0x00002c00012d7983 */ /* 0x000ea80000100800 */
[----:B------:R-:W2:Y:S04]  /*1d6a0*/  LDL R47, [R1+0x30] ;  /* 0x00003000012f7983 */ /* 0x000ea80000100800 */
[----:B------:R-:W2:Y:S04]  /*1d6b0*/  LDL R33, [R1+0x34] ;  /* 0x0000340001217983 */ /* 0x000ea80000100800 */
[----:B------:R-:W2:Y:S04]  /*1d6c0*/  LDL R35, [R1+0x38] ;  /* 0x0000380001237983 */ /* 0x000ea80000100800 */
[----:B------:R-:W2:Y:S04]  /*1d6d0*/  LDL R37, [R1+0x3c] ;  /* 0x00003c0001257983 */ /* 0x000ea80000100800 */
[----:B------:R-:W2:Y:S04]  /*1d6e0*/  LDL R39, [R1] ;  /* 0x0000000001277983 */ /* 0x000ea80000100800 */
[----:B------:R-:W2:Y:S04]  /*1d6f0*/  LDL R25, [R1+0x4] ;  /* 0x0000040001197983 */ /* 0x000ea80000100800 */
[----:B------:R-:W2:Y:S04]  /*1d700*/  LDL R30, [R1+0x8] ;  /* 0x00000800011e7983 */ /* 0x000ea80000100800 */
[----:B------:R-:W2:Y:S04]  /*1d710*/  LDL R28, [R1+0xc] ;  /* 0x00000c00011c7983 */ /* 0x000ea80000100800 */
[----:B------:R-:W2:Y:S04]  /*1d720*/  LDL R27, [R1+0x10] ;  /* 0x00001000011b7983 */ /* 0x000ea80000100800 */
[----:B------:R-:W2:Y:S04]  /*1d730*/  LDL R26, [R1+0x14] ;  /* 0x00001400011a7983 */ /* 0x000ea80000100800 */
[----:B------:R-:W2:Y:S01]  /*1d740*/  LDL R7, [R1+0x18] ;  /* 0x0000180001077983 */ /* 0x000ea20000100800 */
[----:B---3--:R-:W-:-:S03]  /*1d750*/  FADD R53, R52, R53 ;  /* 0x0000003534357221 */ /* 0x008fc60000000000 */
[----:B------:R-:W3:Y:S01]  /*1d760*/  LDL.LU R52, [R1+0xc48] ;  /* 0x000c480001347983 */ /* 0x000ee20000300800 */
[----:B----4-:R-:W-:-:S03]  /*1d770*/  FADD R55, R54, R55 ;  /* 0x0000003736377221 */ /* 0x010fc60000000000 */
[----:B------:R0:W-:Y:S01]  /*1d780*/  STL [R1+0x7d0], R53 ;  /* 0x0007d03501007387 */ /* 0x0001e20000100800 */
[----:B--2---:R-:W-:-:S03]  /*1d790*/  FADD R41, R40, R41 ;  /* 0x0000002928297221 */ /* 0x004fc60000000000 */
[----:B0-----:R-:W2:Y:S01]  /*1d7a0*/  LDL.LU R53, [R1+0xc44] ;  /* 0x000c440001357983 */ /* 0x001ea20000300800 */
[----:B------:R-:W-:-:S03]  /*1d7b0*/  FADD R43, R42, R43 ;  /* 0x0000002b2a2b7221 */ /* 0x000fc60000000000 */
[----:B------:R-:W4:Y:S04]  /*1d7c0*/  LDL.LU R54, [R1+0xc40] ;  /* 0x000c400001367983 */ /* 0x000f280000300800 */
[----:B------:R0:W-:Y:S01]  /*1d7d0*/  STL [R1+0x7d4], R55 ;  /* 0x0007d43701007387 */ /* 0x0001e20000100800 */
[----:B------:R-:W-:-:S01]  /*1d7e0*/  FADD R10, R44, R10 ;  /* 0x0000000a2c0a7221 */ /* 0x000fc20000000000 */
[----:B------:R-:W-:Y:S01]  /*1d7f0*/  FADD R9, R31, R9 ;  /* 0x000000091f097221 */ /* 0x000fe20000000000 */
[----:B------:R-:W-:-:S01]  /*1d800*/  FADD R8, R29, R8 ;  /* 0x000000081d087221 */ /* 0x000fc20000000000 */
[----:B0-----:R-:W4:Y:S04]  /*1d810*/  LDL.LU R55, [R1+0xc3c] ;  /* 0x000c3c0001377983 */ /* 0x001f280000300800 */
        /* <DEDUP_REMOVED lines=9> */
[----:B------:R-:W-:-:S02]  /*1d8b0*/  FADD R0, R46, R0 ;  /* 0x000000002e007221 */ /* 0x000fc40000000000 */
[----:B0-----:R-:W4:Y:S04]  /*1d8c0*/  LDL.LU R43, [R1+0xc2c] ;  /* 0x000c2c00012b7983 */ /* 0x001f280000300800 */
[----:B------:R-:W4:Y:S04]  /*1d8d0*/  LDL.LU R44, [R1+0xc28] ;  /* 0x000c2800012c7983 */ /* 0x000f280000300800 */
[----:B------:R0:W-:Y:S04]  /*1d8e0*/  STL [R1+0x7e0], R10 ;  /* 0x0007e00a01007387 */ /* 0x0001e80000100800 */
[----:B------:R1:W-:Y:S04]  /*1d8f0*/  STL [R1+0x7e4], R9 ;  /* 0x0007e40901007387 */ /* 0x0003e80000100800 */
[----:B------:R1:W-:Y:S01]  /*1d900*/  STL [R1+0x7e8], R8 ;  /* 0x0007e80801007387 */ /* 0x0003e20000100800 */
[----:B------:R-:W-:-:S03]  /*1d910*/  FADD R2, R32, R2 ;  /* 0x0000000220027221 */ /* 0x000fc60000000000 */
[----:B------:R1:W-:Y:S04]  /*1d920*/  STL [R1+0x7ec], R6 ;  /* 0x0007ec0601007387 */ /* 0x0003e80000100800 */
[----:B------:R1:W-:Y:S04]  /*1d930*/  STL [R1+0x7f0], R5 ;  /* 0x0007f00501007387 */ /* 0x0003e80000100800 */
[----:B------:R1:W-:Y:S04]  /*1d940*/  STL [R1+0x7f4], R4 ;  /* 0x0007f40401007387 */ /* 0x0003e80000100800 */
[----:B------:R-:W3:Y:S04]  /*1d950*/  LDL.LU R46, [R1+0x804] ;  /* 0x00080400012e7983 */ /* 0x000ee80000300800 */
[----:B------:R1:W-:Y:S04]  /*1d960*/  STL [R1+0x7f8], R3 ;  /* 0x0007f80301007387 */ /* 0x0003e80000100800 */
[----:B------:R-:W2:Y:S04]  /*1d970*/  LDL.LU R32, [R1+0x808] ;  /* 0x0008080001207983 */ /* 0x000ea80000300800 */
[----:B------:R1:W-:Y:S04]  /*1d980*/  STL [R1+0x7fc], R2 ;  /* 0x0007fc0201007387 */ /* 0x0003e80000100800 */
[----:B------:R-:W4:Y:S04]  /*1d990*/  LDL.LU R34, [R1+0x80c] ;  /* 0x00080c0001227983 */ /* 0x000f280000300800 */
[----:B------:R1:W-:Y:S04]  /*1d9a0*/  STL [R1+0x800], R0 ;  /* 0x0008000001007387 */ /* 0x0003e80000100800 */
[----:B------:R-:W4:Y:S04]  /*1d9b0*/  LDL.LU R36, [R1+0x810] ;  /* 0x0008100001247983 */ /* 0x000f280000300800 */
[----:B------:R-:W4:Y:S04]  /*1d9c0*/  LDL.LU R38, [R1+0x814] ;  /* 0x0008140001267983 */ /* 0x000f280000300800 */
[----:B------:R-:W4:Y:S04]  /*1d9d0*/  LDL.LU R24, [R1+0x818] ;  /* 0x0008180001187983 */ /* 0x000f280000300800 */
[----:B------:R-:W4:Y:S04]  /*1d9e0*/  LDL.LU R31, [R1+0x81c] ;  /* 0x00081c00011f7983 */ /* 0x000f280000300800 */
[----:B------:R-:W4:Y:S04]  /*1d9f0*/  LDL.LU R29, [R1+0x820] ;  /* 0x00082000011d7983 */ /* 0x000f280000300800 */
[----:B0-----:R-:W4:Y:S04]  /*1da00*/  LDL.LU R10, [R1+0x824] ;  /* 0x00082400010a7983 */ /* 0x001f280000300800 */
[----:B-1----:R-:W4:Y:S04]  /*1da10*/  LDL.LU R9, [R1+0x828] ;  /* 0x0008280001097983 */ /* 0x002f280000300800 */
[----:B------:R-:W4:Y:S04]  /*1da20*/  LDL.LU R8, [R1+0x82c] ;  /* 0x00082c0001087983 */ /* 0x000f280000300800 */
[----:B------:R-:W4:Y:S04]  /*1da30*/  LDL.LU R6, [R1+0x830] ;  /* 0x0008300001067983 */ /* 0x000f280000300800 */
[----:B------:R-:W4:Y:S04]  /*1da40*/  LDL.LU R5, [R1+0x834] ;  /* 0x0008340001057983 */ /* 0x000f280000300800 */
[----:B------:R-:W4:Y:S04]  /*1da50*/  LDL.LU R4, [R1+0x838] ;  /* 0x0008380001047983 */ /* 0x000f280000300800 */
[----:B------:R-:W4:Y:S04]  /*1da60*/  LDL.LU R3, [R1+0x83c] ;  /* 0x00083c0001037983 */ /* 0x000f280000300800 */
[----:B------:R-:W4:Y:S04]  /*1da70*/  LDL.LU R2, [R1+0x840] ;  /* 0x0008400001027983 */ /* 0x000f280000300800 */
[----:B------:R-:W4:Y:S01]  /*1da80*/  LDL.LU R0, [R1+0x844] ;  /* 0x0008440001007983 */ /* 0x000f220000300800 */
[----:B---3--:R-:W-:-:S03]  /*1da90*/  FADD R46, R45, R46 ;  /* 0x0000002e2d2e7221 */ /* 0x008fc60000000000 */
[----:B------:R-:W3:Y:S04]  /*1daa0*/  LDL.LU R45, [R1+0xc24] ;  /* 0x000c2400012d7983 */ /* 0x000ee80000300800 */
[----:B------:R0:W-:Y:S01]  /*1dab0*/  STL [R1+0x804], R46 ;  /* 0x0008042e01007387 */ /* 0x0001e20000100800 */
[----:B--2---:R-:W-:-:S03]  /*1dac0*/  FADD R32, R47, R32 ;  /* 0x000000202f207221 */ /* 0x004fc60000000000 */
[----:B0-----:R-:W2:Y:S01]  /*1dad0*/  LDL.LU R46, [R1+0xc20] ;  /* 0x000c2000012e7983 */ /* 0x001ea20000300800 */
[----:B----4-:R-:W-:-:S03]  /*1dae0*/  FADD R34, R33, R34 ;  /* 0x0000002221227221 */ /* 0x010fc60000000000 */
[----:B------:R-:W4:Y:S04]  /*1daf0*/  LDL.LU R47, [R1+0xc1c] ;  /* 0x000c1c00012f7983 */ /* 0x000f280000300800 */
[----:B------:R0:W-:Y:S01]  /*1db00*/  STL [R1+0x808], R32 ;  /* 0x0008082001007387 */ /* 0x0001e20000100800 */
[----:B------:R-:W-:-:S01]  /*1db10*/  FADD R36, R35, R36 ;  /* 0x0000002423247221 */ /* 0x000fc20000000000 */
[----:B------:R-:W-:Y:S02]  /*1db20*/  FADD R38, R37, R38 ;  /* 0x0000002625267221 */ /* 0x000fe40000000000 */
        /* <DEDUP_REMOVED lines=27> */
[----:B------:R1:W-:Y:S04]  /*1dce0*/  STL [R1+0x824], R10 ;  /* 0x0008240a01007387 */ /* 0x0003e80000100800 */
[----:B------:R1:W-:Y:S04]  /*1dcf0*/  STL [R1+0x828], R9 ;  /* 0x0008280901007387 */ /* 0x0003e80000100800 */
[----:B------:R1:W-:Y:S01]  /*1dd00*/  STL [R1+0x82c], R8 ;  /* 0x00082c0801007387 */ /* 0x0003e20000100800 */
[----:B------:R-:W-:-:S03]  /*1dd10*/  FADD R0, R227, R0 ;  /* 0x00000000e3007221 */ /* 0x000fc60000000000 */
[----:B------:R1:W-:Y:S04]  /*1dd20*/  STL [R1+0x830], R6 ;  /* 0x0008300601007387 */ /* 0x0003e80000100800 */
[----:B------:R1:W-:Y:S04]  /*1dd30*/  STL [R1+0x834], R5 ;  /* 0x0008340501007387 */ /* 0x0003e80000100800 */
[----:B------:R1:W-:Y:S04]  /*1dd40*/  STL [R1+0x838], R4 ;  /* 0x0008380401007387 */ /* 0x0003e80000100800 */
[----:B0-----:R-:W3:Y:S04]  /*1dd50*/  LDL.LU R31, [R1+0x848] ;  /* 0x00084800011f7983 */ /* 0x001ee80000300800 */
[----:B------:R0:W-:Y:S04]  /*1dd60*/  STL [R1+0x83c], R3 ;  /* 0x00083c0301007387 */ /* 0x0001e80000100800 */
[----:B------:R-:W2:Y:S04]  /*1dd70*/  LDL.LU R30, [R1+0x84c] ;  /* 0x00084c00011e7983 */ /* 0x000ea80000300800 */
[----:B------:R0:W-:Y:S04]  /*1dd80*/  STL [R1+0x840], R2 ;  /* 0x0008400201007387 */ /* 0x0001e80000100800 */
[----:B-1----:R-:W4:Y:S04]  /*1dd90*/  LDL.LU R29, [R1+0x850] ;  /* 0x00085000011d7983 */ /* 0x002f280000300800 */
[----:B------:R1:W-:Y:S04]  /*1dda0*/  STL [R1+0x844], R0 ;  /* 0x0008440001007387 */ /* 0x0003e80000100800 */
        /* <DEDUP_REMOVED lines=11> */
[----:B0-----:R-:W4:Y:S04]  /*1de60*/  LDL.LU R3, [R1+0x880] ;  /* 0x0008800001037983 */ /* 0x001f280000300800 */
[----:B------:R-:W4:Y:S04]  /*1de70*/  LDL.LU R2, [R1+0x884] ;  /* 0x0008840001027983 */ /* 0x000f280000300800 */
[----:B-1----:R-:W4:Y:S01]  /*1de80*/  LDL.LU R0, [R1+0x888] ;  /* 0x0008880001007983 */ /* 0x002f220000300800 */
[----:B---3--:R-:W-:-:S01]  /*1de90*/  FADD R31, R228, R31 ;  /* 0x0000001fe41f7221 */ /* 0x008fc20000000000 */
[----:B--2---:R-:W-:-:S04]  /*1dea0*/  FADD R30, R229, R30 ;  /* 0x0000001ee51e7221 */ /* 0x004fc80000000000 */
[----:B------:R0:W-:Y:S01]  /*1deb0*/  STL [R1+0x848], R31 ;  /* 0x0008481f01007387 */ /* 0x0001e20000100800 */
[----:B----4-:R-:W-:-:S03]  /*1dec0*/  FADD R29, R230, R29 ;  /* 0x0000001de61d7221 */ /* 0x010fc60000000000 */
[----:B------:R1:W-:Y:S01]  /*1ded0*/  STL [R1+0x84c], R30 ;  /* 0x00084c1e01007387 */ /* 0x0003e20000100800 */
[----:B------:R-:W-:-:S03]  /*1dee0*/  FADD R28, R231, R28 ;  /* 0x0000001ce71c7221 */ /* 0x000fc60000000000 */
        /* <DEDUP_REMOVED lines=24> */
[----:B0-----:R-:W4:Y:S01]  /*1e070*/  LDL.LU R31, [R1+0x88c] ;  /* 0x00088c00011f7983 */ /* 0x001f220000300800 */
[----:B------:R-:W-:-:S03]  /*1e080*/  FADD R0, R212, R0 ;  /* 0x00000000d4007221 */ /* 0x000fc60000000000 */
[----:B------:R0:W-:Y:S04]  /*1e090*/  STL [R1+0x880], R3 ;  /* 0x0008800301007387 */ /* 0x0001e80000100800 */
[----:B-1----:R-:W4:Y:S04]  /*1e0a0*/  LDL.LU R30, [R1+0x890] ;  /* 0x00089000011e7983 */ /* 0x002f280000300800 */
[----:B------:R1:W-:Y:S04]  /*1e0b0*/  STL [R1+0x884], R2 ;  /* 0x0008840201007387 */ /* 0x0003e80000100800 */
[----:B--2---:R-:W2:Y:S04]  /*1e0c0*/  LDL.LU R29, [R1+0x894] ;  /* 0x00089400011d7983 */ /* 0x004ea80000300800 */
[----:B------:R1:W-:Y:S04]  /*1e0d0*/  STL [R1+0x888], R0 ;  /* 0x0008880001007387 */ /* 0x0003e80000100800 */
[----:B---3--:R-:W3:Y:S04]  /*1e0e0*/  LDL.LU R28, [R1+0x898] ;  /* 0x00089800011c7983 */ /* 0x008ee80000300800 */
        /* <DEDUP_REMOVED lines=11> */
[----:B-1----:R-:W4:Y:S04]  /*1e1a0*/  LDL.LU R2, [R1+0x8c8] ;  /* 0x0008c80001027983 */ /* 0x002f280000300800 */
[----:B------:R-:W4:Y:S01]  /*1e1b0*/  LDL.LU R0, [R1+0x8cc] ;  /* 0x0008cc0001007983 */ /* 0x000f220000300800 */
[----:B------:R-:W-:-:S01]  /*1e1c0*/  FADD R31, R213, R31 ;  /* 0x0000001fd51f7221 */ /* 0x000fc20000000000 */
[----:B------:R-:W-:-:S04]  /*1e1d0*/  FADD R30, R214, R30 ;  /* 0x0000001ed61e7221 */ /* 0x000fc80000000000 */
[----:B------:R0:W-:Y:S01]  /*1e1e0*/  STL [R1+0x88c], R31 ;  /* 0x00088c1f01007387 */ /* 0x0001e20000100800 */
[----:B--2---:R-:W-:-:S03]  /*1e1f0*/  FADD R29, R215, R29 ;  /* 0x0000001dd71d7221 */ /* 0x004fc60000000000 */
[----:B------:R1:W-:Y:S01]  /*1e200*/  STL [R1+0x890], R30 ;  /* 0x0008901e01007387 */ /* 0x0003e20000100800 */
[----:B---3--:R-:W-:-:S03]  /*1e210*/  FADD R28, R200, R28 ;  /* 0x0000001cc81c7221 */ /* 0x008fc60000000000 */
        /* <DEDUP_REMOVED lines=455> */
[----:B------:R-:W-:Y:S01]  /*1fe90*/  STL [R1+0xaf0], R31 ;  /* 0x000af01f01007387 */ /* 0x000fe20000100800 */
[----:B--2---:R-:W-:-:S03]  /*1fea0*/  FADD R29, R48, R29 ;  /* 0x0000001d301d7221 */ /* 0x004fc60000000000 */
[----:B------:R-:W-:Y:S01]  /*1feb0*/  STL [R1+0xaf4], R30 ;  /* 0x000af41e01007387 */ /* 0x000fe20000100800 */
[----:B---3--:R-:W-:-:S03]  /*1fec0*/  FADD R28, R49, R28 ;  /* 0x0000001c311c7221 */ /* 0x008fc60000000000 */
[----:B------:R-:W-:Y:S01]  /*1fed0*/  STL [R1+0xaf8], R29 ;  /* 0x000af81d01007387 */ /* 0x000fe20000100800 */
[----:B----4-:R-:W-:-:S03]  /*1fee0*/  FADD R27, R50, R27 ;  /* 0x0000001b321b7221 */ /* 0x010fc60000000000 */
[----:B------:R-:W-:Y:S01]  /*1fef0*/  STL [R1+0xafc], R28 ;  /* 0x000afc1c01007387 */ /* 0x000fe20000100800 */
[----:B------:R-:W-:-:S03]  /*1ff00*/  FADD R26, R51, R26 ;  /* 0x0000001a331a7221 */ /* 0x000fc60000000000 */
[----:B------:R-:W-:Y:S01]  /*1ff10*/  STL [R1+0xb00], R27 ;  /* 0x000b001b01007387 */ /* 0x000fe20000100800 */
[----:B------:R-:W-:-:S03]  /*1ff20*/  FADD R11, R52, R11 ;  /* 0x0000000b340b7221 */ /* 0x000fc60000000000 */
[----:B------:R0:W-:Y:S01]  /*1ff30*/  STL [R1+0xb04], R26 ;  /* 0x000b041a01007387 */ /* 0x0001e20000100800 */
[----:B------:R-:W-:-:S03]  /*1ff40*/  FADD R10, R53, R10 ;  /* 0x0000000a350a7221 */ /* 0x000fc60000000000 */
[----:B------:R-:W-:Y:S01]  /*1ff50*/  STL [R1+0xb08], R11 ;  /* 0x000b080b01007387 */ /* 0x000fe20000100800 */
[----:B------:R-:W-:-:S03]  /*1ff60*/  FADD R9, R54, R9 ;  /* 0x0000000936097221 */ /* 0x000fc60000000000 */
[----:B------:R1:W-:Y:S01]  /*1ff70*/  STL [R1+0xb0c], R10 ;  /* 0x000b0c0a01007387 */ /* 0x0003e20000100800 */
[----:B------:R-:W-:-:S03]  /*1ff80*/  FADD R8, R55, R8 ;  /* 0x0000000837087221 */ /* 0x000fc60000000000 */
[----:B------:R2:W-:Y:S01]  /*1ff90*/  STL [R1+0xb10], R9 ;  /* 0x000b100901007387 */ /* 0x0005e20000100800 */
        /* <DEDUP_REMOVED lines=14> */
[----:B------:R-:W4:Y:S04]  /*20080*/  LDL.LU R27, [R1+0xb38] ;  /* 0x000b3800011b7983 */ /* 0x000f280000300800 */
[----:B------:R0:W-:Y:S04]  /*20090*/  STL [R1+0xb2c], R2 ;  /* 0x000b2c0201007387 */ /* 0x0001e80000100800 */
[----:B------:R-:W4:Y:S04]  /*200a0*/  LDL.LU R28, [R1+0xb3c] ;  /* 0x000b3c00011c7983 */ /* 0x000f280000300800 */
[----:B------:R0:W-:Y:S04]  /*200b0*/  STL [R1+0xb30], R0 ;  /* 0x000b300001007387 */ /* 0x0001e80000100800 */
[----:B------:R-:W4:Y:S04]  /*200c0*/  LDL.LU R29, [R1+0xb40] ;  /* 0x000b4000011d7983 */ /* 0x000f280000300800 */
[----:B------:R-:W4:Y:S04]  /*200d0*/  LDL.LU R30, [R1+0xb44] ;  /* 0x000b4400011e7983 */ /* 0x000f280000300800 */
[----:B------:R-:W4:Y:S04]  /*200e0*/  LDL.LU R31, [R1+0xb48] ;  /* 0x000b4800011f7983 */ /* 0x000f280000300800 */
[----:B-1----:R-:W4:Y:S04]  /*200f0*/  LDL.LU R10, [R1+0xb4c] ;  /* 0x000b4c00010a7983 */ /* 0x002f280000300800 */
[----:B--2---:R-:W2:Y:S04]  /*20100*/  LDL.LU R9, [R1+0xb50] ;  /* 0x000b500001097983 */ /* 0x004ea80000300800 */
[----:B---3--:R-:W3:Y:S04]  /*20110*/  LDL.LU R8, [R1+0xb54] ;  /* 0x000b540001087983 */ /* 0x008ee80000300800 */
[----:B----4-:R-:W4:Y:S04]  /*20120*/  LDL.LU R6, [R1+0xb58] ;  /* 0x000b580001067983 */ /* 0x010f280000300800 */
[----:B------:R-:W4:Y:S04]  /*20130*/  LDL.LU R5, [R1+0xb5c] ;  /* 0x000b5c0001057983 */ /* 0x000f280000300800 */
[----:B------:R-:W4:Y:S04]  /*20140*/  LDL.LU R4, [R1+0xb60] ;  /* 0x000b600001047983 */ /* 0x000f280000300800 */
[----:B0-----:R-:W4:Y:S04]  /*20150*/  LDL.LU R3, [R1+0xb64] ;  /* 0x000b640001037983 */ /* 0x001f280000300800 */
[----:B------:R-:W4:Y:S04]  /*20160*/  LDL.LU R2, [R1+0xb68] ;  /* 0x000b680001027983 */ /* 0x000f280000300800 */
[----:B------:R-:W4:Y:S04]  /*20170*/  LDL.LU R0, [R1+0xb6c] ;  /* 0x000b6c0001007983 */ /* 0x000f280000300800 */
[----:B------:R-:W4:Y:S04]  /*20180*/  LDL.LU R11, [R1+0xb70] ;  /* 0x000b7000010b7983 */ /* 0x000f280000300800 */
[----:B------:R-:W4:Y:S01]  /*20190*/  LDL.LU R7, [R1+0xb74] ;  /* 0x000b740001077983 */ /* 0x000f220000300800 */
[----:B------:R-:W-:-:S05]  /*201a0*/  FADD R26, R47, R26 ;  /* 0x0000001a2f1a7221 */ /* 0x000fca0000000000 */
[----:B------:R0:W-:Y:S01]  /*201b0*/  STL [R1+0xb34], R26 ;  /* 0x000b341a01007387 */ /* 0x0001e20000100800 */
[----:B------:R-:W-:-:S03]  /*201c0*/  FADD R27, R32, R27 ;  /* 0x0000001b201b7221 */ /* 0x000fc60000000000 */
[----:B0-----:R-:W4:Y:S01]  /*201d0*/  LDL.LU R26, [R1+0xbf0] ;  /* 0x000bf000011a7983 */ /* 0x001f220000300800 */
[----:B------:R-:W-:-:S03]  /*201e0*/  FADD R28, R33, R28 ;  /* 0x0000001c211c7221 */ /* 0x000fc60000000000 */
[----:B------:R0:W-:Y:S01]  /*201f0*/  STL [R1+0xb38], R27 ;  /* 0x000b381b01007387 */ /* 0x0001e20000100800 */
[----:B------:R-:W-:-:S01]  /*20200*/  FADD R29, R34, R29 ;  /* 0x0000001d221d7221 */ /* 0x000fc20000000000 */
[----:B------:R-:W-:Y:S02]  /*20210*/  FADD R30, R35, R30 ;  /* 0x0000001e231e7221 */ /* 0x000fe40000000000 */
[----:B0-----:R-:W4:Y:S01]  /*20220*/  LDL.LU R27, [R1+0xbec] ;  /* 0x000bec00011b7983 */ /* 0x001f220000300800 */
[----:B------:R-:W-:-:S03]  /*20230*/  FADD R31, R36, R31 ;  /* 0x0000001f241f7221 */ /* 0x000fc60000000000 */
[----:B------:R0:W-:Y:S04]  /*20240*/  STL [R1+0xb3c], R28 ;  /* 0x000b3c1c01007387 */ /* 0x0001e80000100800 */
[----:B0-----:R-:W4:Y:S04]  /*20250*/  LDL.LU R28, [R1+0xbe8] ;  /* 0x000be800011c7983 */ /* 0x001f280000300800 */
[----:B------:R0:W-:Y:S04]  /*20260*/  STL [R1+0xb40], R29 ;  /* 0x000b401d01007387 */ /* 0x0001e80000100800 */
[----:B0-----:R-:W4:Y:S04]  /*20270*/  LDL.LU R29, [R1+0xbe4] ;  /* 0x000be400011d7983 */ /* 0x001f280000300800 */
[----:B------:R0:W-:Y:S04]  /*20280*/  STL [R1+0xb44], R30 ;  /* 0x000b441e01007387 */ /* 0x0001e80000100800 */
[----:B0-----:R-:W4:Y:S04]  /*20290*/  LDL.LU R30, [R1+0xbe0] ;  /* 0x000be000011e7983 */ /* 0x001f280000300800 */
[----:B------:R0:W-:Y:S04]  /*202a0*/  STL [R1+0xb48], R31 ;  /* 0x000b481f01007387 */ /* 0x0001e80000100800 */
[----:B0-----:R-:W4:Y:S01]  /*202b0*/  LDL.LU R31, [R1+0xbdc] ;  /* 0x000bdc00011f7983 */ /* 0x001f220000300800 */
[----:B------:R-:W-:-:S01]  /*202c0*/  FADD R10, R37, R10 ;  /* 0x0000000a250a7221 */ /* 0x000fc20000000000 */
[----:B--2---:R-:W-:Y:S01]  /*202d0*/  FADD R9, R38, R9 ;  /* 0x0000000926097221 */ /* 0x004fe20000000000 */
[----:B---3--:R-:W-:-:S01]  /*202e0*/  FADD R8, R39, R8 ;  /* 0x0000000827087221 */ /* 0x008fc20000000000 */
[----:B----4-:R-:W-:-:S02]  /*202f0*/  FADD R6, R24, R6 ;  /* 0x0000000618067221 */ /* 0x010fc40000000000 */
[----:B------:R0:W-:Y:S01]  /*20300*/  STL [R1+0xb4c], R10 ;  /* 0x000b4c0a01007387 */ /* 0x0001e20000100800 */
[----:B------:R-:W-:-:S03]  /*20310*/  FADD R5, R25, R5 ;  /* 0x0000000519057221 */ /* 0x000fc60000000000 */
        /* <DEDUP_REMOVED lines=8> */
[----:B-1----:R0:W5:Y:S01]  /*203a0*/  LDL.LU R5, [R1+0xbc8] ;  /* 0x000bc80001057983 */ /* 0x0021620000300800 */
[----:B------:R-:W-:Y:S01]  /*203b0*/  UMOV UR4, URZ ;  /* 0x0000003f00047c82 */ /* 0x000fe20008000000 */
[----:B------:R-:W-:-:S05]  /*203c0*/  FADD R4, R26, R4 ;  /* 0x000000041a047221 */ /* 0x000fca0000000000 */
[----:B------:R1:W-:Y:S01]  /*203d0*/  STL [R1+0xb60], R4 ;  /* 0x000b600401007387 */ /* 0x0003e20000100800 */
[----:B------:R-:W-:-:S03]  /*203e0*/  FADD R3, R27, R3 ;  /* 0x000000031b037221 */ /* 0x000fc60000000000 */
[----:B-1----:R0:W5:Y:S04]  /*203f0*/  LDL.LU R4, [R1+0xbc4] ;  /* 0x000bc40001047983 */ /* 0x0021680000300800 */
        /* <DEDUP_REMOVED lines=8> */
[----:B-1----:R0:W5:Y:S01]  /*20480*/  LDL.LU R0, [R1+0xbb8] ;  /* 0x000bb80001007983 */ /* 0x0021620000300800 */
[----:B------:R-:W-:-:S05]  /*20490*/  FADD R7, R7, R31 ;  /* 0x0000001f07077221 */ /* 0x000fca0000000000 */
[----:B------:R1:W-:Y:S04]  /*204a0*/  STL [R1+0xb74], R7 ;  /* 0x000b740701007387 */ /* 0x0003e80000100800 */
[----:B------:R0:W-:Y:S01]  /*204b0*/  STL [R1+0xb70], R11 ;  /* 0x000b700b01007387 */ /* 0x0001e20000100800 */
[----:B-1----:R-:W-:-:S07]  /*204c0*/  IMAD.U32 R7, RZ, RZ, UR4 ;  /* 0x00000004ff077e24 */ /* 0x002fce000f8e00ff */
.L_x_24:
[----:B------:R-:W-:Y:S05]  /*204d0*/  @!P1 BRA `(.L_x_25) ;  /* 0x0000000000049947 */ /* 0x000fea0003800000 */
[----:B------:R-:W-:Y:S01]  /*204e0*/  BPT.TRAP 0x1 ;  /* 0x000000040000795c */ /* 0x000fe20000300000 */
.L_x_25:
[----:B0-----:R-:W2:Y:S01]  /*204f0*/  LDL R11, [R1+0xb9c] ;  /* 0x000b9c00010b7983 */ /* 0x001ea20000100800 */
[----:B-----5:R-:W-:Y:S02]  /*20500*/  R2UR UR6, R6 ;  /* 0x00000000060672ca */ /* 0x020fe400000e0000 */
[----:B------:R-:W-:-:S13]  /*20510*/  R2UR UR4, R10 ;  /* 0x000000000a0472ca */ /* 0x000fda00000e0000 */
[----:B------:R-:W-:-:S04]  /*20520*/  ULEA UR4, UR4, UR6, 0x3 ;  /* 0x0000000604047291 */ /* 0x000fc8000f8e183f */
[----:B------:R-:W-:-:S04]  /*20530*/  UIADD3 UR4, UR4, 0x20, URZ ;  /* 0x0000002004047890 */ /* 0x000fc8000fffe03f */
[----:B------:R-:W-:-:S09]  /*20540*/  UPRMT UR4, URZ, 0x654, UR4 ;  /* 0x000006543f047896 */ /* 0x000fd20008000004 */
[----:B------:R-:W-:Y:S01]  /*20550*/  SYNCS.ARRIVE.TRANS64.RED.A1T0 RZ, [UR4], RZ ;  /* 0x000000ffffff79a7 */ /* 0x000fe20008100404 */
[----:B--2---:R-:W-:-:S13]  /*20560*/  R2UR UR5, R11 ;  /* 0x000000000b0572ca */ /* 0x004fda00000e0000 */
[----:B------:R-:W-:-:S06]  /*20570*/  UISETP.GT.U32.AND UP0, UPT, UR5, 0x1, UPT ;  /* 0x000000010500788c */ /* 0x000fcc000bf04070 */
[----:B------:R-:W-:-:S13]  /*20580*/  PLOP3.LUT P0, PT, PT, PT, UP0, 0x80, 0x0 ;  /* 0x000000000000781c */ /* 0x000fda0003f0f008 */
[----:B------:R-:W-:Y:S05]  /*20590*/  @P0 BRA `(.L_x_26) ;  /* 0x0000000000040947 */ /* 0x000fea0003800000 */
[----:B------:R-:W-:Y:S01]  /*205a0*/  BPT.TRAP 0x1 ;  /* 0x000000040000795c */ /* 0x000fe20000300000 */
.L_x_26:
[----:B------:R-:W-:Y:S02]  /*205b0*/  R2UR UR4, R5 ;  /* 0x00000000050472ca */ /* 0x000fe400000e0000 */
[----:B------:R-:W-:Y:S02]  /*205c0*/  R2UR UR5, R10 ;  /* 0x000000000a0572ca */ /* 0x000fe400000e0000 */
[C---:B------:R-:W-:Y:S01]  /*205d0*/  ISETP.GT.AND P0, PT, R9.reuse, 0x1, PT ;  /* 0x000000010900780c */ /* 0x040fe20003f04270 */
[----:B------:R-:W-:-:S08]  /*205e0*/  VIADD R9, R9, 0xffffffff ;  /* 0xffffffff09097836 */ /* 0x000fd00000000000 */
[----:B------:R-:W-:Y:S02]  /*205f0*/  UIADD3 UR4, UR4, 0x1, URZ ;  /* 0x0000000104047890 */ /* 0x000fe4000fffe03f */
[----:B------:R-:W-:Y:S02]  /*20600*/  UIADD3 UR5, UR5, 0x1, URZ ;  /* 0x0000000105057890 */ /* 0x000fe4000fffe03f */
[----:B------:R-:W-:Y:S02]  /*20610*/  UISETP.NE.AND UP0, UPT, UR4, 0x4, UPT ;  /* 0x000000040400788c */ /* 0x000fe4000bf05270 */
[----:B------:R-:W-:Y:S02]  /*20620*/  UISETP.NE.AND UP1, UPT, UR5, 0x4, UPT ;  /* 0x000000040500788c */ /* 0x000fe4000bf25270 */
[----:B------:R-:W-:Y:S02]  /*20630*/  USEL UR6, UR4, URZ, UP0 ;  /* 0x0000003f04067287 */ /* 0x000fe40008000000 */
[----:B------:R-:W-:-:S02]  /*20640*/  USEL UR4, URZ, 0x1, UP0 ;  /* 0x000000013f047887 */ /* 0x000fc40008000000 */
[----:B------:R-:W-:Y:S02]  /*20650*/  USEL UR5, UR5, URZ, UP1 ;  /* 0x0000003f05057287 */ /* 0x000fe40008800000 */
[----:B------:R-:W-:Y:S02]  /*20660*/  IMAD.U32 R5, RZ, RZ, UR6 ;  /* 0x00000006ff057e24 */ /* 0x000fe4000f8e00ff */
[----:B------:R-:W-:Y:S01]  /*20670*/  LOP3.LUT R8, R8, UR4, RZ, 0x3c, !PT ;  /* 0x0000000408087c12 */ /* 0x000fe2000f8e3cff */
[----:B------:R-:W-:Y:S01]  /*20680*/  UMOV UR4, 0x1 ;  /* 0x0000000100047882 */ /* 0x000fe20000000000 */
[----:B------:R-:W-:Y:S01]  /*20690*/  IMAD.U32 R10, RZ, RZ, UR5 ;  /* 0x00000005ff0a7e24 */ /* 0x000fe2000f8e00ff */
[----:B------:R-:W-:Y:S06]  /*206a0*/  @P0 BRA `(.L_x_27) ;  /* 0xffffff1400dc0947 */ /* 0x000fec000383ffff */
.L_x_19:
[----:B------:R-:W-:-:S13]  /*206b0*/  R2UR UR4, R7 ;  /* 0x00000000070472ca */ /* 0x000fda00000e0000 */
[----:B------:R-:W-:-:S04]  /*206c0*/  UISETP.NE.AND UP0, UPT, UR4, URZ, UPT ;  /* 0x0000003f0400728c */ /* 0x000fc8000bf05270 */
[----:B------:R-:W-:-:S06]  /*206d0*/  USEL UR4, URZ, 0x1, !UP0 ;  /* 0x000000013f047887 */ /* 0x000fcc000c000000 */
[----:B------:R-:W-:-:S13]  /*206e0*/  ISETP.NE.AND P0, PT, RZ, UR4, PT ;  /* 0x00000004ff007c0c */ /* 0x000fda000bf05270 */
[----:B------:R-:W-:Y:S05]  /*206f0*/  @!P0 BRA `(.L_x_28) ;  /* 0x0000006c00f08947 */ /* 0x000fea0003800000 */
[----:B------:R-:W2:Y:S04]  /*20700*/  LDL.LU R7, [R1+0x428] ;  /* 0x0004280001077983 */ /* 0x000ea80000300800 */
[----:B------:R-:W3:Y:S04]  /*20710*/  LDL.LU R8, [R1+0x42c] ;  /* 0x00042c0001087983 */ /* 0x000ee80000300800 */
[----:B------:R-:W4:Y:S04]  /*20720*/  LDL.LU R5, [R1+0x430] ;  /* 0x0004300001057983 */ /* 0x000f280000300800 */
[----:B------:R-:W4:Y:S04]  /*20730*/  LDL.LU R9, [R1+0x434] ;  /* 0x0004340001097983 */ /* 0x000f280000300800 */
[----:B------:R-:W4:Y:S04]  /*20740*/  LDL.LU R10, [R1+0x438] ;  /* 0x00043800010a7983 */ /* 0x000f280000300800 */
[----:B------:R-:W4:Y:S04]  /*20750*/  LDL.LU R11, [R1+0x43c] ;  /* 0x00043c00010b7983 */ /* 0x000f280000300800 */
[----:B------:R0:W-:Y:S04]  /*20760*/  STL [R1+0xc94], R77 ;  /* 0x000c944d01007387 */ /* 0x0001e80000100800 */
[----:B0-----:R-:W4:Y:S04]  /*20770*/  LDL.LU R77, [R1+0x424] ;  /* 0x00042400014d7983 */ /* 0x001f280000300800 */
[----:B------:R0:W-:Y:S04]  /*20780*/  STL [R1+0xc90], R78 ;  /* 0x000c904e01007387 */ /* 0x0001e80000100800 */
[----:B0-----:R-:W4:Y:S04]  /*20790*/  LDL.LU R78, [R1+0x420] ;  /* 0x00042000014e7983 */ /* 0x001f280000300800 */
        /* <DEDUP_REMOVED lines=43> */
[----:B------:R0:W-:Y:S04]  /*20a50*/  STL [R1+0xbe0], R26 ;  /* 0x000be01a01007387 */ /* 0x0001e80000100800 */
        /* <DEDUP_REMOVED lines=19> */
[----:B--2---:R-:W-:-:S03]  /*20b90*/  FADD R14, R7, R14 ;  /* 0x0000000e070e7221 */ /* 0x004fc60000000000 */
[----:B------:R-:W2:Y:S01]  /*20ba0*/  LDL.LU R33, [R1+0x3e4] ;  /* 0x0003e40001217983 */ /* 0x000ea20000300800 */
[----:B---3--:R-:W-:-:S03]  /*20bb0*/  FADD R15, R8, R15 ;  /* 0x0000000f080f7221 */ /* 0x008fc60000000000 */
[----:B------:R-:W3:Y:S01]  /*20bc0*/  LDL.LU R32, [R1+0x3e8] ;  /* 0x0003e80001207983 */ /* 0x000ee20000300800 */
[----:B----4-:R-:W-:-:S03]  /*20bd0*/  FADD R16, R5, R16 ;  /* 0x0000001005107221 */ /* 0x010fc60000000000 */
[----:B------:R-:W3:Y:S01]  /*20be0*/  LDL.LU R47, [R1+0x440] ;  /* 0x00044000012f7983 */ /* 0x000ee20000300800 */
[----:B------:R-:W-:-:S03]  /*20bf0*/  FADD R17, R9, R17 ;  /* 0x0000001109117221 */ /* 0x000fc60000000000 */
[----:B------:R-:W4:Y:S01]  /*20c00*/  LDL.LU R46, [R1+0x3ec] ;  /* 0x0003ec00012e7983 */ /* 0x000f220000300800 */
[----:B------:R-:W-:-:S03]  /*20c10*/  FADD R18, R10, R18 ;  /* 0x000000120a127221 */ /* 0x000fc60000000000 */
[----:B------:R-:W4:Y:S01]  /*20c20*/  LDL.LU R45, [R1+0x444] ;  /* 0x00044400012d7983 */ /* 0x000f220000300800 */
[----:B------:R-:W-:-:S03]  /*20c30*/  FADD R19, R11, R19 ;  /* 0x000000130b137221 */ /* 0x000fc60000000000 */
[----:B------:R-:W2:Y:S04]  /*20c40*/  LDL.LU R44, [R1+0x3f0] ;  /* 0x0003f000012c7983 */ /* 0x000ea80000300800 */
[----:B------:R-:W2:Y:S04]  /*20c50*/  LDL.LU R43, [R1+0x448] ;  /* 0x00044800012b7983 */ /* 0x000ea80000300800 */
[----:B------:R-:W2:Y:S01]  /*20c60*/  LDL.LU R42, [R1+0x3f4] ;  /* 0x0003f400012a7983 */ /* 0x000ea20000300800 */
[----:B------:R-:W-:-:S03]  /*20c70*/  FADD R13, R77, R13 ;  /* 0x0000000d4d0d7221 */ /* 0x000fc60000000000 */
[----:B------:R-:W2:Y:S04]  /*20c80*/  LDL.LU R41, [R1+0x44c] ;  /* 0x00044c0001297983 */ /* 0x000ea80000300800 */
[----:B------:R-:W2:Y:S04]  /*20c90*/  LDL.LU R40, [R1+0x3f8] ;  /* 0x0003f80001287983 */ /* 0x000ea80000300800 */
[----:B------:R-:W2:Y:S04]  /*20ca0*/  LDL.LU R55, [R1+0x450] ;  /* 0x0004500001377983 */ /* 0x000ea80000300800 */
[----:B------:R-:W2:Y:S01]  /*20cb0*/  LDL.LU R54, [R1+0x3fc] ;  /* 0x0003fc0001367983 */ /* 0x000ea20000300800 */
[----:B------:R-:W-:-:S03]  /*20cc0*/  FADD R12, R78, R12 ;  /* 0x0000000c4e0c7221 */ /* 0x000fc60000000000 */
        /* <DEDUP_REMOVED lines=31> */
[----:B------:R-:W-:Y:S01]  /*20ec0*/  FADD R20, R26, R20 ;  /* 0x000000141a147221 */ /* 0x000fe20000000000 */
[----:B------:R-:W-:Y:S01]  /*20ed0*/  FADD R21, R25, R21 ;  /* 0x0000001519157221 */ /* 0x000fe20000000000 */
[----:B---3--:R-:W-:Y:S01]  /*20ee0*/  FADD R47, R32, R47 ;  /* 0x0000002f202f7221 */ /* 0x008fe20000000000 */
[----:B----4-:R-:W-:-:S04]  /*20ef0*/  FADD R45, R46, R45 ;  /* 0x0000002d2e2d7221 */ /* 0x010fc80000000000 */
[----:B------:R0:W-:Y:S01]  /*20f00*/  STL [R1+0x440], R47 ;  /* 0x0004402f01007387 */ /* 0x0001e20000100800 */
[----:B--2---:R-:W-:-:S03]  /*20f10*/  FADD R43, R44, R43 ;  /* 0x0000002b2c2b7221 */ /* 0x004fc60000000000 */
        /* <DEDUP_REMOVED lines=30> */
[----:B------:R4:W-:Y:S04]  /*21100*/  STL [R1+0x480], R79 ;  /* 0x0004804f01007387 */ /* 0x0009e80000100800 */
[----:B------:R4:W-:Y:S01]  /*21110*/  STL [R1+0x484], R77 ;  /* 0x0004844d01007387 */ /* 0x0009e20000100800 */
[----:B------:R-:W-:-:S03]  /*21120*/  FADD R8, R7, R8 ;  /* 0x0000000807087221 */ /* 0x000fc60000000000 */
[----:B-1----:R-:W4:Y:S04]  /*21130*/  LDL.LU R0, [R1+0x3bc] ;  /* 0x0003bc0001007983 */ /* 0x002f280000300800 */
[----:B------:R1:W-:Y:S01]  /*21140*/  STL [R1+0x488], R8 ;  /* 0x0004880801007387 */ /* 0x0003e20000100800 */
[----:B------:R-:W-:-:S03]  /*21150*/  FADD R9, R5, R9 ;  /* 0x0000000905097221 */ /* 0x000fc60000000000 */
[----:B------:R-:W4:Y:S04]  /*21160*/  LDL.LU R2, [R1+0x494] ;  /* 0x0004940001027983 */ /* 0x000f280000300800 */
[----:B------:R1:W-:Y:S01]  /*21170*/  STL [R1+0x48c], R9 ;  /* 0x00048c0901007387 */ /* 0x0003e20000100800 */
[----:B------:R-:W-:-:S03]  /*21180*/  FADD R11, R10, R11 ;  /* 0x0000000b0a0b7221 */ /* 0x000fc60000000000 */
[----:B------:R-:W4:Y:S04]  /*21190*/  LDL.LU R3, [R1+0x380] ;  /* 0x0003800001037983 */ /* 0x000f280000300800 */
[----:B------:R1:W-:Y:S04]  /*211a0*/  STL [R1+0x490], R11 ;  /* 0x0004900b01007387 */ /* 0x0003e80000100800 */
[----:B------:R-:W4:Y:S04]  /*211b0*/  LDL.LU R4, [R1+0x498] ;  /* 0x0004980001047983 */ /* 0x000f280000300800 */
[----:B------:R-:W4:Y:S04]  /*211c0*/  LDL.LU R6, [R1+0x384] ;  /* 0x0003840001067983 */ /* 0x000f280000300800 */
[----:B------:R-:W4:Y:S04]  /*211d0*/  LDL.LU R31, [R1+0x49c] ;  /* 0x00049c00011f7983 */ /* 0x000f280000300800 */
[----:B------:R-:W4:Y:S04]  /*211e0*/  LDL.LU R30, [R1+0x388] ;  /* 0x00038800011e7983 */ /* 0x000f280000300800 */
[----:B------:R-:W4:Y:S01]  /*211f0*/  LDL.LU R29, [R1+0x4a0] ;  /* 0x0004a000011d7983 */ /* 0x000f220000300800 */
[----:B------:R-:W-:-:S03]  /*21200*/  FADD R22, R24, R22 ;  /* 0x0000001618167221 */ /* 0x000fc60000000000 */
        /* <DEDUP_REMOVED lines=22> */
[----:B--2---:R-:W2:Y:S04]  /*21370*/  LDL.LU R45, [R1+0x4c0] ;  /* 0x0004c000012d7983 */ /* 0x004ea80000300800 */
[----:B------:R-:W2:Y:S04]  /*21380*/  LDL.LU R44, [R1+0x36c] ;  /* 0x00036c00012c7983 */ /* 0x000ea80000300800 */
[----:B---3--:R-:W3:Y:S04]  /*21390*/  LDL.LU R43, [R1+0x4c4] ;  /* 0x0004c400012b7983 */ /* 0x008ee80000300800 */
[----:B------:R-:W3:Y:S04]  /*213a0*/  LDL.LU R42, [R1+0x370] ;  /* 0x00037000012a7983 */ /* 0x000ee80000300800 */
        /* <DEDUP_REMOVED lines=30> */
[----:B-1----:R-:W4:Y:S04]  /*21590*/  LDL.LU R8, [R1+0x504] ;  /* 0x0005040001087983 */ /* 0x002f280000300800 */
[----:B------:R-:W4:Y:S04]  /*215a0*/  LDL.LU R5, [R1+0x330] ;  /* 0x0003300001057983 */ /* 0x000f280000300800 */
[----:B------:R-:W4:Y:S04]  /*215b0*/  LDL.LU R9, [R1+0x508] ;  /* 0x0005080001097983 */ /* 0x000f280000300800 */
[----:B------:R-:W4:Y:S04]  /*215c0*/  LDL.LU R10, [R1+0x334] ;  /* 0x00033400010a7983 */ /* 0x000f280000300800 */
[----:B------:R-:W4:Y:S01]  /*215d0*/  LDL.LU R11, [R1+0x50c] ;  /* 0x00050c00010b7983 */ /* 0x000f220000300800 */
[----:B------:R-:W-:-:S05]  /*215e0*/  FADD R2, R0, R2 ;  /* 0x0000000200027221 */ /* 0x000fca0000000000 */
[----:B------:R0:W-:Y:S01]  /*215f0*/  STL [R1+0x494], R2 ;  /* 0x0004940201007387 */ /* 0x0001e20000100800 */
[----:B------:R-:W-:Y:S01]  /*21600*/  FADD R4, R3, R4 ;  /* 0x0000000403047221 */ /* 0x000fe20000000000 */
[----:B------:R-:W-:-:S04]  /*21610*/  FADD R31, R6, R31 ;  /* 0x0000001f061f7221 */ /* 0x000fc80000000000 */
        /* <DEDUP_REMOVED lines=53> */
[----:B------:R-:W4:Y:S04]  /*21970*/  LDL.LU R0, [R1+0x338] ;  /* 0x0003380001007983 */ /* 0x000f280000300800 */
[----:B------:R4:W-:Y:S01]  /*21980*/  STL [R1+0x504], R8 ;  /* 0x0005040801007387 */ /* 0x0009e20000100800 */
[----:B------:R-:W-:-:S03]  /*21990*/  FADD R9, R5, R9 ;  /* 0x0000000905097221 */ /* 0x000fc60000000000 */
[----:B0-----:R-:W4:Y:S04]  /*219a0*/  LDL.LU R2, [R1+0x510] ;  /* 0x0005100001027983 */ /* 0x001f280000300800 */
[----:B------:R0:W-:Y:S01]  /*219b0*/  STL [R1+0x508], R9 ;  /* 0x0005080901007387 */ /* 0x0001e20000100800 */
[----:B------:R-:W-:-:S03]  /*219c0*/  FADD R11, R10, R11 ;  /* 0x0000000b0a0b7221 */ /* 0x000fc60000000000 */
[----:B------:R-:W4:Y:S04]  /*219d0*/  LDL.LU R3, [R1+0x33c] ;  /* 0x00033c0001037983 */ /* 0x000f280000300800 */
[----:B------:R0:W-:Y:S04]  /*219e0*/  STL [R1+0x50c], R11 ;  /* 0x00050c0b01007387 */ /* 0x0001e80000100800 */
        /* <DEDUP_REMOVED lines=556> */
[----:B------:R-:W-:Y:S01]  /*23cb0*/  STL [R1+0x700], R2 ;  /* 0x0007000201007387 */ /* 0x000fe20000100800 */
[----:B------:R-:W-:Y:S01]  /*23cc0*/  FADD R4, R3, R4 ;  /* 0x0000000403047221 */ /* 0x000fe20000000000 */
[----:B------:R-:W-:-:S04]  /*23cd0*/  FADD R31, R6, R31 ;  /* 0x0000001f061f7221 */ /* 0x000fc80000000000 */
[----:B------:R-:W-:Y:S01]  /*23ce0*/  STL [R1+0x704], R4 ;  /* 0x0007040401007387 */ /* 0x000fe20000100800 */
[----:B------:R-:W-:-:S03]  /*23cf0*/  FADD R29, R30, R29 ;  /* 0x0000001d1e1d7221 */ /* 0x000fc60000000000 */
[----:B------:R-:W-:Y:S01]  /*23d00*/  STL [R1+0x708], R31 ;  /* 0x0007081f01007387 */ /* 0x000fe20000100800 */
[----:B------:R-:W-:-:S03]  /*23d10*/  FADD R27, R28, R27 ;  /* 0x0000001b1c1b7221 */ /* 0x000fc60000000000 */
[----:B------:R-:W-:Y:S01]  /*23d20*/  STL [R1+0x70c], R29 ;  /* 0x00070c1d01007387 */ /* 0x000fe20000100800 */
[----:B------:R-:W-:-:S03]  /*23d30*/  FADD R25, R26, R25 ;  /* 0x000000191a197221 */ /* 0x000fc60000000000 */
        /* <DEDUP_REMOVED lines=44> */
[----:B------:R-:W-:Y:S04]  /*24000*/  STL [R1+0x768], R79 ;  /* 0x0007684f01007387 */ /* 0x000fe80000100800 */
[----:B------:R0:W-:Y:S01]  /*24010*/  STL [R1+0x76c], R77 ;  /* 0x00076c4d01007387 */ /* 0x0001e20000100800 */
[----:B------:R-:W-:-:S03]  /*24020*/  FADD R8, R7, R8 ;  /* 0x0000000807087221 */ /* 0x000fc60000000000 */
[----:B0-----:R-:W2:Y:S01]  /*24030*/  LDL.LU R77, [R1+0xa4] ;  /* 0x0000a400014d7983 */ /* 0x001ea20000300800 */
[----:B------:R-:W-:-:S03]  /*24040*/  FADD R9, R5, R9 ;  /* 0x0000000905097221 */ /* 0x000fc60000000000 */
[----:B------:R0:W-:Y:S04]  /*24050*/  STL [R1+0x770], R8 ;  /* 0x0007700801007387 */ /* 0x0001e80000100800 */
[----:B------:R-:W2:Y:S01]  /*24060*/  LDL.LU R78, [R1+0x77c] ;  /* 0x00077c00014e7983 */ /* 0x000ea20000300800 */
[----:B------:R-:W-:-:S03]  /*24070*/  FADD R11, R10, R11 ;  /* 0x0000000b0a0b7221 */ /* 0x000fc60000000000 */
[----:B------:R1:W-:Y:S04]  /*24080*/  STL [R1+0x774], R9 ;  /* 0x0007740901007387 */ /* 0x0003e80000100800 */
[----:B------:R-:W3:Y:S04]  /*24090*/  LDL.LU R79, [R1+0xa8] ;  /* 0x0000a800014f7983 */ /* 0x000ee80000300800 */
[----:B------:R4:W-:Y:S04]  /*240a0*/  STL [R1+0x778], R11 ;  /* 0x0007780b01007387 */ /* 0x0009e80000100800 */
        /* <DEDUP_REMOVED lines=54> */
[----:B0-----:R-:W3:Y:S04]  /*24410*/  LDL.LU R8, [R1+0x7ec] ;  /* 0x0007ec0001087983 */ /* 0x001ee80000300800 */
[----:B------:R-:W3:Y:S04]  /*24420*/  LDL.LU R5, [R1+0x58] ;  /* 0x0000580001057983 */ /* 0x000ee80000300800 */
[----:B-1----:R-:W3:Y:S04]  /*24430*/  LDL.LU R9, [R1+0x7f0] ;  /* 0x0007f00001097983 */ /* 0x002ee80000300800 */
[----:B------:R-:W3:Y:S04]  /*24440*/  LDL.LU R10, [R1+0x5c] ;  /* 0x00005c00010a7983 */ /* 0x000ee80000300800 */
[----:B----4-:R-:W4:Y:S01]  /*24450*/  LDL.LU R11, [R1+0x7f4] ;  /* 0x0007f400010b7983 */ /* 0x010f220000300800 */
[----:B--2---:R-:W-:-:S03]  /*24460*/  FADD R78, R77, R78 ;  /* 0x0000004e4d4e7221 */ /* 0x004fc60000000000 */
[----:B------:R-:W2:Y:S04]  /*24470*/  LDL.LU R77, [R1+0xc94] ;  /* 0x000c9400014d7983 */ /* 0x000ea80000300800 */
[----:B------:R0:W-:Y:S01]  /*24480*/  STL [R1+0x77c], R78 ;  /* 0x00077c4e01007387 */ /* 0x0001e20000100800 */
[----:B---3--:R-:W-:-:S03]  /*24490*/  FADD R64, R79, R64 ;  /* 0x000000404f407221 */ /* 0x008fc60000000000 */
[----:B0-----:R-:W3:Y:S04]  /*244a0*/  LDL.LU R78, [R1+0xc90] ;  /* 0x000c9000014e7983 */ /* 0x001ee80000300800 */
[----:B------:R-:W3:Y:S01]  /*244b0*/  LDL.LU R79, [R1+0xc8c] ;  /* 0x000c8c00014f7983 */ /* 0x000ee20000300800 */
[----:B------:R-:W-:-:S03]  /*244c0*/  FADD R66, R65, R66 ;  /* 0x0000004241427221 */ /* 0x000fc60000000000 */
[----:B------:R0:W-:Y:S01]  /*244d0*/  STL [R1+0x780], R64 ;  /* 0x0007804001007387 */ /* 0x0001e20000100800 */
[----:B------:R-:W-:-:S03]  /*244e0*/  FADD R68, R67, R68 ;  /* 0x0000004443447221 */ /* 0x000fc60000000000 */
[----:B0-----:R-:W3:Y:S04]  /*244f0*/  LDL.LU R64, [R1+0xc88] ;  /* 0x000c880001407983 */ /* 0x001ee80000300800 */
[----:B------:R-:W3:Y:S01]  /*24500*/  LDL.LU R65, [R1+0xc84] ;  /* 0x000c840001417983 */ /* 0x000ee20000300800 */
[----:B------:R-:W-:-:S03]  /*24510*/  FADD R70, R69, R70 ;  /* 0x0000004645467221 */ /* 0x000fc60000000000 */
[----:B------:R0:W-:Y:S01]  /*24520*/  STL [R1+0x784], R66 ;  /* 0x0007844201007387 */ /* 0x0001e20000100800 */
[----:B------:R-:W-:-:S03]  /*24530*/  FADD R56, R71, R56 ;  /* 0x0000003847387221 */ /* 0x000fc60000000000 */
[----:B0-----:R-:W3:Y:S04]  /*24540*/  LDL.LU R66, [R1+0xc80] ;  /* 0x000c800001427983 */ /* 0x001ee80000300800 */
[----:B------:R-:W3:Y:S04]  /*24550*/  LDL.LU R67, [R1+0xc7c] ;  /* 0x000c7c0001437983 */ /* 0x000ee80000300800 */
[----:B------:R0:W-:Y:S01]  /*24560*/  STL [R1+0x788], R68 ;  /* 0x0007884401007387 */ /* 0x0001e20000100800 */
[----:B------:R-:W-:Y:S01]  /*24570*/  FADD R58, R57, R58 ;  /* 0x0000003a393a7221 */ /* 0x000fe20000000000 */
[----:B------:R-:W-:-:S02]  /*24580*/  FADD R60, R59, R60 ;  /* 0x0000003c3b3c7221 */ /* 0x000fc40000000000 */
[----:B0-----:R-:W3:Y:S04]  /*24590*/  LDL.LU R68, [R1+0xc78] ;  /* 0x000c780001447983 */ /* 0x001ee80000300800 */
[----:B------:R-:W3:Y:S04]  /*245a0*/  LDL.LU R69, [R1+0xc74] ;  /* 0x000c740001457983 */ /* 0x000ee80000300800 */
[----:B------:R0:W-:Y:S01]  /*245b0*/  STL [R1+0x78c], R70 ;  /* 0x00078c4601007387 */ /* 0x0001e20000100800 */
[----:B------:R-:W-:-:S03]  /*245c0*/  FADD R62, R61, R62 ;  /* 0x0000003e3d3e7221 */ /* 0x000fc60000000000 */
        /* <DEDUP_REMOVED lines=28> */
[----:B------:R-:W-:Y:S01]  /*24790*/  FADD R6, R4, R6 ;  /* 0x0000000604067221 */ /* 0x000fe20000000000 */
[----:B------:R-:W-:Y:S01]  /*247a0*/  FADD R30, R31, R30 ;  /* 0x0000001e1f1e7221 */ /* 0x000fe20000000000 */
[----:B------:R-:W-:Y:S01]  /*247b0*/  FADD R28, R29, R28 ;  /* 0x0000001c1d1c7221 */ /* 0x000fe20000000000 */
        /* <DEDUP_REMOVED lines=14> */
[----:B------:R-:W-:Y:S04]  /*248a0*/  STL [R1+0x7b4], R0 ;  /* 0x0007b40001007387 */ /* 0x000fe80000100800 */
[----:B------:R-:W-:Y:S04]  /*248b0*/  STL [R1+0x7b8], R3 ;  /* 0x0007b80301007387 */ /* 0x000fe80000100800 */
[----:B------:R-:W-:Y:S01]  /*248c0*/  STL [R1+0x7bc], R6 ;  /* 0x0007bc0601007387 */ /* 0x000fe20000100800 */
[----:B------:R-:W-:-:S03]  /*248d0*/  FADD R46, R47, R46 ;  /* 0x0000002e2f2e7221 */ /* 0x000fc60000000000 */
[----:B------:R-:W-:Y:S01]  /*248e0*/  STL [R1+0x7c0], R30 ;  /* 0x0007c01e01007387 */ /* 0x000fe20000100800 */
[----:B------:R-:W-:-:S03]  /*248f0*/  FADD R44, R45, R44 ;  /* 0x0000002c2d2c7221 */ /* 0x000fc60000000000 */
[----:B------:R-:W-:Y:S01]  /*24900*/  STL [R1+0x7c4], R28 ;  /* 0x0007c41c01007387 */ /* 0x000fe20000100800 */
[----:B------:R-:W-:-:S03]  /*24910*/  FADD R42, R43, R42 ;  /* 0x0000002a2b2a7221 */ /* 0x000fc60000000000 */
[----:B------:R-:W-:Y:S04]  /*24920*/  STL [R1+0x7c8], R26 ;  /* 0x0007c81a01007387 */ /* 0x000fe80000100800 */
[----:B------:R-:W-:Y:S01]  /*24930*/  STL [R1+0x7cc], R24 ;  /* 0x0007cc1801007387 */ /* 0x000fe20000100800 */
[----:B------:R-:W-:-:S03]  /*24940*/  FADD R8, R7, R8 ;  /* 0x0000000807087221 */ /* 0x000fc60000000000 */
[----:B------:R-:W-:Y:S04]  /*24950*/  STL [R1+0x7d0], R38 ;  /* 0x0007d02601007387 */ /* 0x000fe80000100800 */
[----:B------:R-:W-:Y:S01]  /*24960*/  STL [R1+0x7d4], R36 ;  /* 0x0007d42401007387 */ /* 0x000fe20000100800 */
[----:B------:R-:W-:-:S03]  /*24970*/  FADD R9, R5, R9 ;  /* 0x0000000905097221 */ /* 0x000fc60000000000 */
[----:B------:R-:W-:Y:S04]  /*24980*/  STL [R1+0x7d8], R34 ;  /* 0x0007d82201007387 */ /* 0x000fe80000100800 */
[----:B------:R-:W-:Y:S01]  /*24990*/  STL [R1+0x7dc], R32 ;  /* 0x0007dc2001007387 */ /* 0x000fe20000100800 */
[----:B----4-:R-:W-:-:S03]  /*249a0*/  FADD R11, R10, R11 ;  /* 0x0000000b0a0b7221 */ /* 0x010fc60000000000 */
[----:B------:R-:W-:Y:S04]  /*249b0*/  STL [R1+0x7e0], R46 ;  /* 0x0007e02e01007387 */ /* 0x000fe80000100800 */
[----:B------:R-:W-:Y:S04]  /*249c0*/  STL [R1+0x7e4], R44 ;  /* 0x0007e42c01007387 */ /* 0x000fe80000100800 */
[----:B------:R0:W-:Y:S04]  /*249d0*/  STL [R1+0x7e8], R42 ;  /* 0x0007e82a01007387 */ /* 0x0001e80000100800 */
[----:B0-----:R-:W4:Y:S04]  /*249e0*/  LDL.LU R42, [R1+0x20] ;  /* 0x00002000012a7983 */ /* 0x001f280000300800 */
[----:B------:R0:W-:Y:S04]  /*249f0*/  STL [R1+0x7ec], R8 ;  /* 0x0007ec0801007387 */ /* 0x0001e80000100800 */
[----:B------:R-:W4:Y:S04]  /*24a00*/  LDL.LU R29, [R1+0x7f8] ;  /* 0x0007f800011d7983 */ /* 0x000f280000300800 */
[----:B------:R1:W-:Y:S04]  /*24a10*/  STL [R1+0x7f0], R9 ;  /* 0x0007f00901007387 */ /* 0x0003e80000100800 */
[----:B------:R-:W2:Y:S04]  /*24a20*/  LDL.LU R0, [R1+0x24] ;  /* 0x0000240001007983 */ /* 0x000ea80000300800 */
[----:B------:R1:W-:Y:S04]  /*24a30*/  STL [R1+0x7f4], R11 ;  /* 0x0007f40b01007387 */ /* 0x0003e80000100800 */
[----:B------:R-:W2:Y:S04]  /*24a40*/  LDL.LU R30, [R1+0x7fc] ;  /* 0x0007fc00011e7983 */ /* 0x000ea80000300800 */
        /* <DEDUP_REMOVED lines=10> */
[----:B------:R-:W3:Y:S04]  /*24af0*/  LDL.LU R43, [R1+0x3c] ;  /* 0x00003c00012b7983 */ /* 0x000ee80000300800 */
[----:B------:R-:W3:Y:S04]  /*24b00*/  LDL.LU R11, [R1+0x814] ;  /* 0x00081400010b7983 */ /* 0x000ee80000300800 */
[----:B------:R-:W3:Y:S04]  /*24b10*/  LDL.LU R44, [R1] ;  /* 0x00000000012c7983 */ /* 0x000ee80000300800 */
        /* <DEDUP_REMOVED lines=16> */
[----:B----4-:R-:W-:-:S03]  /*24c20*/  FADD R29, R42, R29 ;  /* 0x0000001d2a1d7221 */ /* 0x010fc60000000000 */
[----:B------:R-:W4:Y:S04]  /*24c30*/  LDL.LU R42, [R1+0xc20] ;  /* 0x000c2000012a7983 */ /* 0x000f280000300800 */
[----:B------:R0:W-:Y:S01]  /*24c40*/  STL [R1+0x7f8], R29 ;  /* 0x0007f81d01007387 */ /* 0x0001e20000100800 */
[----:B--2---:R-:W-:-:S03]  /*24c50*/  FADD R30, R0, R30 ;  /* 0x0000001e001e7221 */ /* 0x004fc60000000000 */
[----:B0-----:R-:W2:Y:S04]  /*24c60*/  LDL.LU R29, [R1+0x83c] ;  /* 0x00083c00011d7983 */ /* 0x001ea80000300800 */
[----:B------:R0:W-:Y:S01]  /*24c70*/  STL [R1+0x7fc], R30 ;  /* 0x0007fc1e01007387 */ /* 0x0001e20000100800 */
[----:B---3--:R-:W-:-:S03]  /*24c80*/  FADD R31, R2, R31 ;  /* 0x0000001f021f7221 */ /* 0x008fc60000000000 */
[----:B0-----:R-:W3:Y:S01]  /*24c90*/  LDL.LU R30, [R1+0x840] ;  /* 0x00084000011e7983 */ /* 0x001ee20000300800 */
[----:B------:R-:W-:-:S03]  /*24ca0*/  FADD R6, R3, R6 ;  /* 0x0000000603067221 */ /* 0x000fc60000000000 */
[----:B------:R0:W-:Y:S01]  /*24cb0*/  STL [R1+0x800], R31 ;  /* 0x0008001f01007387 */ /* 0x0001e20000100800 */
[----:B------:R-:W-:-:S03]  /*24cc0*/  FADD R7, R4, R7 ;  /* 0x0000000704077221 */ /* 0x000fc60000000000 */
[----:B0-----:R-:W4:Y:S04]  /*24cd0*/  LDL.LU R31, [R1+0x844] ;  /* 0x00084400011f7983 */ /* 0x001f280000300800 */
[----:B------:R0:W-:Y:S04]  /*24ce0*/  STL [R1+0x804], R6 ;  /* 0x0008040601007387 */ /* 0x0001e80000100800 */
[----:B0-----:R-:W4:Y:S04]  /*24cf0*/  LDL.LU R6, [R1+0x848] ;  /* 0x0008480001067983 */ /* 0x001f280000300800 */
[----:B------:R-:W4:Y:S04]  /*24d00*/  LDL.LU R4, [R1+0x84c] ;  /* 0x00084c0001047983 */ /* 0x000f280000300800 */
[----:B------:R-:W4:Y:S01]  /*24d10*/  LDL.LU R3, [R1+0x850] ;  /* 0x0008500001037983 */ /* 0x000f220000300800 */
[----:B------:R-:W-:Y:S01]  /*24d20*/  FADD R5, R8, R5 ;  /* 0x0000000508057221 */ /* 0x000fe20000000000 */
[----:B------:R-:W-:-:S02]  /*24d30*/  FADD R10, R9, R10 ;  /* 0x0000000a090a7221 */ /* 0x000fc40000000000 */
[----:B------:R0:W-:Y:S04]  /*24d40*/  STL [R1+0x808], R7 ;  /* 0x0008080701007387 */ /* 0x0001e80000100800 */
[----:B------:R-:W4:Y:S04]  /*24d50*/  LDL.LU R0, [R1+0x870] ;  /* 0x0008700001007983 */ /* 0x000f280000300800 */
[----:B------:R1:W-:Y:S01]  /*24d60*/  STL [R1+0x80c], R5 ;  /* 0x00080c0501007387 */ /* 0x0003e20000100800 */
[----:B------:R-:W-:-:S03]  /*24d70*/  FADD R11, R43, R11 ;  /* 0x0000000b2b0b7221 */ /* 0x000fc60000000000 */
[----:B------:R-:W4:Y:S04]  /*24d80*/  LDL.LU R2, [R1+0x874] ;  /* 0x0008740001027983 */ /* 0x000f280000300800 */
[----:B0-----:R-:W4:Y:S04]  /*24d90*/  LDL.LU R7, [R1+0x878] ;  /* 0x0008780001077983 */ /* 0x001f280000300800 */
[----:B------:R0:W-:Y:S01]  /*24da0*/  STL [R1+0x810], R10 ;  /* 0x0008100a01007387 */ /* 0x0001e20000100800 */
[----:B------:R-:W-:-:S03]  /*24db0*/  FADD R45, R44, R45 ;  /* 0x0000002d2c2d7221 */ /* 0x000fc60000000000 */
[----:B------:R-:W4:Y:S04]  /*24dc0*/  LDL.LU R8, [R1+0x87c] ;  /* 0x00087c0001087983 */ /* 0x000f280000300800 */
[----:B-1----:R-:W4:Y:S04]  /*24dd0*/  LDL.LU R5, [R1+0x880] ;  /* 0x0008800001057983 */ /* 0x002f280000300800 */
[----:B------:R-:W4:Y:S01]  /*24de0*/  LDL.LU R9, [R1+0x884] ;  /* 0x0008840001097983 */ /* 0x000f220000300800 */
[----:B------:R-:W-:-:S03]  /*24df0*/  FADD R47, R46, R47 ;  /* 0x0000002f2e2f7221 */ /* 0x000fc60000000000 */
[----:B0-----:R-:W4:Y:S04]  /*24e00*/  LDL.LU R10, [R1+0x888] ;  /* 0x00088800010a7983 */ /* 0x001f280000300800 */
[----:B------:R-:W4:Y:S04]  /*24e10*/  LDL.LU R43, [R1+0xc1c] ;  /* 0x000c1c00012b7983 */ /* 0x000f280000300800 */
[----:B------:R0:W-:Y:S01]  /*24e20*/  STL [R1+0x814], R11 ;  /* 0x0008140b01007387 */ /* 0x0001e20000100800 */
[----:B------:R-:W-:Y:S01]  /*24e30*/  FADD R33, R32, R33 ;  /* 0x0000002120217221 */ /* 0x000fe20000000000 */
[----:B------:R-:W-:-:S02]  /*24e40*/  FADD R35, R34, R35 ;  /* 0x0000002322237221 */ /* 0x000fc40000000000 */
[----:B0-----:R-:W4:Y:S04]  /*24e50*/  LDL.LU R11, [R1+0x88c] ;  /* 0x00088c00010b7983 */ /* 0x001f280000300800 */
[----:B------:R-:W4:Y:S04]  /*24e60*/  LDL.LU R44, [R1+0xc18] ;  /* 0x000c1800012c7983 */ /* 0x000f280000300800 */
[----:B------:R0:W-:Y:S01]  /*24e70*/  STL [R1+0x818], R45 ;  /* 0x0008182d01007387 */ /* 0x0001e20000100800 */
[----:B------:R-:W-:-:S03]  /*24e80*/  FADD R37, R36, R37 ;  /* 0x0000002524257221 */ /* 0x000fc60000000000 */
        /* <DEDUP_REMOVED lines=15> */
[----:B------:R0:W-:Y:S04]  /*24f80*/  STL [R1+0x828], R37 ;  /* 0x0008282501007387 */ /* 0x0001e80000100800 */
        /* <DEDUP_REMOVED lines=10> */
[----:B------:R0:W-:Y:S04]  /*25030*/  STL [R1+0x838], R28 ;  /* 0x0008381c01007387 */ /* 0x0001e80000100800 */
[----:B0-----:R-:W4:Y:S04]  /*25040*/  LDL.LU R28, [R1+0xbd8] ;  /* 0x000bd800011c7983 */ /* 0x001f280000300800 */
[----:B------:R-:W4:Y:S01]  /*25050*/  LDL.LU R224, [R1+0x86c] ;  /* 0x00086c0001e07983 */ /* 0x000f220000300800 */
[----:B--2---:R-:W-:-:S05]  /*25060*/  FADD R29, R225, R29 ;  /* 0x0000001de11d7221 */ /* 0x004fca0000000000 */
[----:B------:R0:W-:Y:S01]  /*25070*/  STL [R1+0x83c], R29 ;  /* 0x00083c1d01007387 */ /* 0x0001e20000100800 */
[----:B---3--:R-:W-:-:S03]  /*25080*/  FADD R30, R226, R30 ;  /* 0x0000001ee21e7221 */ /* 0x008fc60000000000 */
[----:B0-----:R-:W2:Y:S04]  /*25090*/  LDL.LU R29, [R1+0xbd4] ;  /* 0x000bd400011d7983 */ /* 0x001ea80000300800 */
[----:B------:R-:W3:Y:S04]  /*250a0*/  LDL.LU R225, [R1+0x868] ;  /* 0x0008680001e17983 */ /* 0x000ee80000300800 */
[----:B------:R0:W-:Y:S01]  /*250b0*/  STL [R1+0x840], R30 ;  /* 0x0008401e01007387 */ /* 0x0001e20000100800 */
[----:B----4-:R-:W-:-:S03]  /*250c0*/  FADD R31, R227, R31 ;  /* 0x0000001fe31f7221 */ /* 0x010fc60000000000 */
[----:B0-----:R-:W4:Y:S04]  /*250d0*/  LDL.LU R30, [R1+0xbd0] ;  /* 0x000bd000011e7983 */ /* 0x001f280000300800 */
[----:B------:R-:W2:Y:S01]  /*250e0*/  LDL.LU R226, [R1+0x864] ;  /* 0x0008640001e27983 */ /* 0x000ea20000300800 */
[----:B------:R-:W-:-:S03]  /*250f0*/  FADD R6, R228, R6 ;  /* 0x00000006e4067221 */ /* 0x000fc60000000000 */
[----:B------:R0:W-:Y:S01]  /*25100*/  STL [R1+0x844], R31 ;  /* 0x0008441f01007387 */ /* 0x0001e20000100800 */
[----:B------:R-:W-:Y:S01]  /*25110*/  FADD R4, R229, R4 ;  /* 0x00000004e5047221 */ /* 0x000fe20000000000 */
[----:B------:R-:W-:Y:S02]  /*25120*/  FADD R3, R230, R3 ;  /* 0x00000003e6037221 */ /* 0x000fe40000000000 */
[----:B0-----:R-:W4:Y:S04]  /*25130*/  LDL.LU R31, [R1+0xbcc] ;  /* 0x000bcc00011f7983 */ /* 0x001f280000300800 */
[----:B------:R-:W4:Y:S04]  /*25140*/  LDL.LU R227, [R1+0x860] ;  /* 0x0008600001e37983 */ /* 0x000f280000300800 */
[----:B------:R0:W-:Y:S04]  /*25150*/  STL [R1+0x848], R6 ;  /* 0x0008480601007387 */ /* 0x0001e80000100800 */
[----:B0-----:R0:W5:Y:S04]  /*25160*/  LDL.LU R6, [R1+0xbc8] ;  /* 0x000bc80001067983 */ /* 0x0011680000300800 */
[----:B------:R-:W4:Y:S04]  /*25170*/  LDL.LU R228, [R1+0x85c] ;  /* 0x00085c0001e47983 */ /* 0x000f280000300800 */
[----:B------:R1:W-:Y:S04]  /*25180*/  STL [R1+0x84c], R4 ;  /* 0x00084c0401007387 */ /* 0x0003e80000100800 */
[----:B-1----:R0:W5:Y:S04]  /*25190*/  LDL.LU R4, [R1+0xbc4] ;  /* 0x000bc40001047983 */ /* 0x0021680000300800 */
[----:B------:R-:W4:Y:S04]  /*251a0*/  LDL.LU R229, [R1+0x858] ;  /* 0x0008580001e57983 */ /* 0x000f280000300800 */
[----:B------:R1:W-:Y:S04]  /*251b0*/  STL [R1+0x850], R3 ;  /* 0x0008500301007387 */ /* 0x0003e80000100800 */
[----:B-1----:R0:W5:Y:S04]  /*251c0*/  LDL.LU R3, [R1+0xbc0] ;  /* 0x000bc00001037983 */ /* 0x0021680000300800 */
[----:B------:R-:W4:Y:S01]  /*251d0*/  LDL.LU R230, [R1+0x854] ;  /* 0x0008540001e67983 */ /* 0x000f220000300800 */
[----:B------:R-:W-:Y:S01]  /*251e0*/  FADD R0, R222, R0 ;  /* 0x00000000de007221 */ /* 0x000fe20000000000 */
[----:B------:R-:W-:Y:S01]  /*251f0*/  FADD R2, R223, R2 ;  /* 0x00000002df027221 */ /* 0x000fe20000000000 */
[----:B------:R-:W-:Y:S01]  /*25200*/  FADD R7, R208, R7 ;  /* 0x00000007d0077221 */ /* 0x000fe20000000000 */
[----:B------:R-:W-:Y:S01]  /*25210*/  FADD R8, R209, R8 ;  /* 0x00000008d1087221 */ /* 0x000fe20000000000 */
[----:B------:R-:W-:Y:S01]  /*25220*/  FADD R224, R221, R224 ;  /* 0x000000e0dde07221 */ /* 0x000fe20000000000 */
[----:B---3--:R-:W-:Y:S01]  /*25230*/  FADD R225, R220, R225 ;  /* 0x000000e1dce17221 */ /* 0x008fe20000000000 */
[----:B--2---:R-:W-:Y:S01]  /*25240*/  FADD R226, R219, R226 ;  /* 0x000000e2dbe27221 */ /* 0x004fe20000000000 */
[----:B----4-:R-:W-:Y:S01]  /*25250*/  FADD R227, R218, R227 ;  /* 0x000000e3dae37221 */ /* 0x010fe20000000000 */
[----:B------:R-:W-:Y:S01]  /*25260*/  FADD R228, R217, R228 ;  /* 0x000000e4d9e47221 */ /* 0x000fe20000000000 */
[----:B------:R-:W-:Y:S01]  /*25270*/  FADD R229, R216, R229 ;  /* 0x000000e5d8e57221 */ /* 0x000fe20000000000 */
[----:B------:R-:W-:-:S05]  /*25280*/  FADD R230, R231, R230 ;  /* 0x000000e6e7e67221 */ /* 0x000fca0000000000 */
        /* <DEDUP_REMOVED lines=9> */
[----:B------:R2:W-:Y:S04]  /*25320*/  STL [R1+0x878], R7 ;  /* 0x0008780701007387 */ /* 0x0005e80000100800 */
[----:B------:R3:W-:Y:S04]  /*25330*/  STL [R1+0x87c], R8 ;  /* 0x00087c0801007387 */ /* 0x0007e80000100800 */
[----:B-1----:R-:W4:Y:S01]  /*25340*/  LDL.LU R2, [R1+0x890] ;  /* 0x0008900001027983 */ /* 0x002f220000300800 */
[----:B------:R-:W-:Y:S01]  /*25350*/  FADD R5, R210, R5 ;  /* 0x00000005d2057221 */ /* 0x000fe20000000000 */
[----:B------:R-:W-:Y:S01]  /*25360*/  FADD R9, R211, R9 ;  /* 0x00000009d3097221 */ /* 0x000fe20000000000 */
[----:B------:R-:W-:Y:S01]  /*25370*/  FADD R10, R212, R10 ;  /* 0x0000000ad40a7221 */ /* 0x000fe20000000000 */
[----:B------:R-:W-:-:S02]  /*25380*/  FADD R11, R213, R11 ;  /* 0x0000000bd50b7221 */ /* 0x000fc40000000000 */
[----:B------:R1:W-:Y:S04]  /*25390*/  STL [R1+0x880], R5 ;  /* 0x0008800501007387 */ /* 0x0003e80000100800 */
[----:B------:R0:W-:Y:S04]  /*253a0*/  STL [R1+0x884], R9 ;  /* 0x0008840901007387 */ /* 0x0001e80000100800 */
[----:B------:R-:W4:Y:S04]  /*253b0*/  LDL.LU R0, [R1+0x894] ;  /* 0x0008940001007983 */ /* 0x000f280000300800 */
[----:B------:R0:W-:Y:S04]  /*253c0*/  STL [R1+0x888], R10 ;  /* 0x0008880a01007387 */ /* 0x0001e80000100800 */
[----:B------:R-:W4:Y:S04]  /*253d0*/  LDL.LU R213, [R1+0x89c] ;  /* 0x00089c0001d57983 */ /* 0x000f280000300800 */
[----:B------:R-:W4:Y:S04]  /*253e0*/  LDL.LU R212, [R1+0x8a0] ;  /* 0x0008a00001d47983 */ /* 0x000f280000300800 */
        /* <DEDUP_REMOVED lines=22> */
[----:B---3--:R-:W3:Y:S04]  /*25550*/  LDL.LU R8, [R1+0x8f8] ;  /* 0x0008f80001087983 */ /* 0x008ee80000300800 */
[----:B-1----:R-:W3:Y:S04]  /*25560*/  LDL.LU R5, [R1+0x8fc] ;  /* 0x0008fc0001057983 */ /* 0x002ee80000300800 */
[----:B0-----:R-:W3:Y:S04]  /*25570*/  LDL.LU R9, [R1+0x900] ;  /* 0x0009000001097983 */ /* 0x001ee80000300800 */
[----:B------:R-:W3:Y:S04]  /*25580*/  LDL.LU R10, [R1+0x904] ;  /* 0x00090400010a7983 */ /* 0x000ee80000300800 */
[----:B------:R-:W3:Y:S01]  /*25590*/  LDL.LU R11, [R1+0x908] ;  /* 0x00090800010b7983 */ /* 0x000ee20000300800 */
[----:B----4-:R-:W-:-:S05]  /*255a0*/  FADD R2, R214, R2 ;  /* 0x00000002d6027221 */ /* 0x010fca0000000000 */
[----:B------:R0:W-:Y:S04]  /*255b0*/  STL [R1+0x890], R2 ;  /* 0x0008900201007387 */ /* 0x0001e80000100800 */
[----:B0-----:R0:W5:Y:S04]  /*255c0*/  LDL.LU R2, [R1+0xbbc] ;  /* 0x000bbc0001027983 */ /* 0x0011680000300800 */
[----:B------:R-:W4:Y:S01]  /*255d0*/  LDL.LU R214, [R1+0x898] ;  /* 0x0008980001d67983 */ /* 0x000f220000300800 */
[----:B------:R-:W-:Y:S01]  /*255e0*/  FADD R0, R215, R0 ;  /* 0x00000000d7007221 */ /* 0x000fe20000000000 */
[----:B------:R-:W-:-:S04]  /*255f0*/  FADD R213, R201, R213 ;  /* 0x000000d5c9d57221 */ /* 0x000fc80000000000 */
[----:B------:R1:W-:Y:S01]  /*25600*/  STL [R1+0x894], R0 ;  /* 0x0008940001007387 */ /* 0x0003e20000100800 */
[----:B------:R-:W-:Y:S01]  /*25610*/  FADD R212, R202, R212 ;  /* 0x000000d4cad47221 */ /* 0x000fe20000000000 */
[----:B------:R-:W-:Y:S02]  /*25620*/  FADD R211, R203, R211 ;  /* 0x000000d3cbd37221 */ /* 0x000fe40000000000 */
[----:B-1----:R0:W5:Y:S01]  /*25630*/  LDL.LU R0, [R1+0xbb8] ;  /* 0x000bb80001007983 */ /* 0x0021620000300800 */
[----:B------:R-:W-:Y:S01]  /*25640*/  FADD R210, R204, R210 ;  /* 0x000000d2ccd27221 */ /* 0x000fe20000000000 */
        /* <DEDUP_REMOVED lines=18> */
[----:B--2---:R-:W-:Y:S01]  /*25770*/  FADD R7, R191, R7 ;  /* 0x00000007bf077221 */ /* 0x004fe20000000000 */
[----:B---3--:R-:W-:Y:S01]  /*25780*/  FADD R8, R176, R8 ;  /* 0x00000008b0087221 */ /* 0x008fe20000000000 */
[----:B------:R-:W-:Y:S01]  /*25790*/  FADD R5, R177, R5 ;  /* 0x00000005b1057221 */ /* 0x000fe20000000000 */
[----:B------:R-:W-:Y:S01]  /*257a0*/  FADD R9, R178, R9 ;  /* 0x00000009b2097221 */ /* 0x000fe20000000000 */
[----:B------:R-:W-:Y:S01]  /*257b0*/  FADD R10, R179, R10 ;  /* 0x0000000ab30a7221 */ /* 0x000fe20000000000 */
[----:B------:R-:W-:Y:S01]  /*257c0*/  FADD R11, R180, R11 ;  /* 0x0000000bb40b7221 */ /* 0x000fe20000000000 */
[----:B----4-:R-:W-:-:S05]  /*257d0*/  FADD R214, R200, R214 ;  /* 0x000000d6c8d67221 */ /* 0x010fca0000000000 */
[----:B------:R1:W-:Y:S04]  /*257e0*/  STL [R1+0x898], R214 ;  /* 0x000898d601007387 */ /* 0x0003e80000100800 */
        /* <DEDUP_REMOVED lines=25> */
[----:B------:R-:W4:Y:S04]  /*25980*/  LDL.LU R200, [R1+0x90c] ;  /* 0x00090c0001c87983 */ /* 0x000f280000300800 */
[----:B------:R0:W-:Y:S04]  /*25990*/  STL [R1+0x900], R9 ;  /* 0x0009000901007387 */ /* 0x0001e80000100800 */
[----:B------:R-:W4:Y:S04]  /*259a0*/  LDL.LU R215, [R1+0x910] ;  /* 0x0009100001d77983 */ /* 0x000f280000300800 */
[----:B------:R0:W-:Y:S04]  /*259b0*/  STL [R1+0x904], R10 ;  /* 0x0009040a01007387 */ /* 0x0001e80000100800 */
[----:B-1----:R-:W4:Y:S04]  /*259c0*/  LDL.LU R214, [R1+0x914] ;  /* 0x0009140001d67983 */ /* 0x002f280000300800 */
[----:B------:R1:W-:Y:S04]  /*259d0*/  STL [R1+0x908], R11 ;  /* 0x0009080b01007387 */ /* 0x0003e80000100800 */
[----:B--2---:R-:W2:Y:S04]  /*259e0*/  LDL.LU R213, [R1+0x918] ;  /* 0x0009180001d57983 */ /* 0x004ea80000300800 */
[----:B---3--:R-:W3:Y:S04]  /*259f0*/  LDL.LU R212, [R1+0x91c] ;  /* 0x00091c0001d47983 */ /* 0x008ee80000300800 */
[----:B----4-:R-:W4:Y:S04]  /*25a00*/  LDL.LU R211, [R1+0x920] ;  /* 0x0009200001d37983 */ /* 0x010f280000300800 */
        /* <DEDUP_REMOVED lines=24> */
[----:B-1----:R-:W4:Y:S01]  /*25b90*/  LDL.LU R11, [R1+0x984] ;  /* 0x00098400010b7983 */ /* 0x002f220000300800 */
[----:B------:R-:W-:Y:S01]  /*25ba0*/  FADD R200, R181, R200 ;  /* 0x000000c8b5c87221 */ /* 0x000fe20000000000 */
[----:B------:R-:W-:-:S04]  /*25bb0*/  FADD R215, R182, R215 ;  /* 0x000000d7b6d77221 */ /* 0x000fc80000000000 */
        /* <DEDUP_REMOVED lines=91> */
[----:B------:R-:W-:Y:S01]  /*26170*/  FADD R200, R148, R200 ;  /* 0x000000c894c87221 */ /* 0x000fe20000000000 */
        /* <DEDUP_REMOVED lines=335> */
[----:B------:R-:W-:Y:S01]  /*27670*/  FADD R10, R30, R10 ;  /* 0x0000000a1e0a7221 */ /* 0x000fe20000000000 */
[----:B------:R-:W-:-:S05]  /*27680*/  FADD R11, R11, R31 ;  /* 0x0000001f0b0b7221 */ /* 0x000fca0000000000 */
[----:B------:R0:W-:Y:S04]  /*27690*/  STL [R1+0xb74], R11 ;  /* 0x000b740b01007387 */ /* 0x0001e80000100800 */
[----:B------:R0:W-:Y:S04]  /*276a0*/  STL [R1+0xb6c], R9 ;  /* 0x000b6c0901007387 */ /* 0x0001e80000100800 */
[----:B------:R0:W-:Y:S02]  /*276b0*/  STL [R1+0xb70], R10 ;  /* 0x000b700a01007387 */ /* 0x0001e40000100800 */
.L_x_28:
[----:B0-----:R-:W0:Y:S02]  /*276c0*/  LDC R5, c[0x0][0x28c] ;  /* 0x0000a300ff057b82 */ /* 0x001e240000000800 */
[----:B0-----:R-:W-:-:S13]  /*276d0*/  ISETP.GE.AND P0, PT, R5, 0x1, PT ;  /* 0x000000010500780c */ /* 0x001fda0003f06270 */
[----:B------:R-:W-:Y:S05]  /*276e0*/  @!P0 BRA `(.L_x_29) ;  /* 0x0000000000648947 */ /* 0x000fea0003800000 */
[----:B------:R-:W2:Y:S02]  /*276f0*/  LDL R7, [R1+0xb98] ;  /* 0x000b980001077983 */ /* 0x000ea40000100800 */
[----:B--2---:R-:W-:-:S13]  /*27700*/  R2UR UR4, R7 ;  /* 0x00000000070472ca */ /* 0x004fda00000e0000 */
[----:B------:R-:W-:-:S06]  /*27710*/  UISETP.NE.AND UP0, UPT, UR4, 0x3, UPT ;  /* 0x000000030400788c */ /* 0x000fcc000bf05270 */
[----:B------:R-:W-:-:S13]  /*27720*/  PLOP3.LUT P0, PT, PT, PT, UP0, 0x80, 0x0 ;  /* 0x000000000000781c */ /* 0x000fda0003f0f008 */
[----:B------:R-:W-:Y:S05]  /*27730*/  @!P0 BRA `(.L_x_30) ;  /* 0x0000000000048947 */ /* 0x000fea0003800000 */
[----:B------:R-:W-:Y:S01]  /*27740*/  BPT.TRAP 0x1 ;  /* 0x000000040000795c */ /* 0x000fe20000300000 */
.L_x_30:
[----:B------:R-:W2:Y:S04]  /*27750*/  LDL R8, [R1+0xbb4] ;  /* 0x000bb40001087983 */ /* 0x000ea80000100800 */
[----:B------:R-:W3:Y:S04]  /*27760*/  LDL R7, [R1+0xbac] ;  /* 0x000bac0001077983 */ /* 0x000ee80000100800 */
[----:B------:R-:W4:Y:S01]  /*27770*/  LDL R5, [R1+0xb9c] ;  /* 0x000b9c0001057983 */ /* 0x000f220000100800 */
[----:B-----5:R-:W-:Y:S02]  /*27780*/  R2UR UR6, R6 ;  /* 0x00000000060672ca */ /* 0x020fe400000e0000 */
[----:B--2---:R-:W-:-:S02]  /*27790*/  R2UR UR8, R8 ;  /* 0x00000000080872ca */ /* 0x004fc400000e0000 */
[----:B---3--:R-:W-:Y:S02]  /*277a0*/  R2UR UR7, R7 ;  /* 0x00000000070772ca */ /* 0x008fe400000e0000 */
[----:B----4-:R-:W-:-:S09]  /*277b0*/  R2UR UR5, R5 ;  /* 0x00000000050572ca */ /* 0x010fd200000e0000 */
[----:B------:R-:W-:-:S04]  /*277c0*/  UISETP.LT.AND UP0, UPT, UR8, 0x1, UPT ;  /* 0x000000010800788c */ /* 0x000fc8000bf01270 */
[----:B------:R-:W-:-:S04]  /*277d0*/  USEL UR4, UR8, 0x1, UP0 ;  /* 0x0000000108047887 */ /* 0x000fc80008000000 */
[----:B------:R-:W-:Y:S02]  /*277e0*/  UIADD3 UR4, UR7, UR8, -UR4 ;  /* 0x0000000807047290 */ /* 0x000fe4000fffe804 */
[----:B------:R-:W-:Y:S02]  /*277f0*/  UISETP.GT.U32.AND UP0, UPT, UR5, 0x1, UPT ;  /* 0x000000010500788c */ /* 0x000fe4000bf04070 */
[----:B------:R-:W-:-:S04]  /*27800*/  USHF.L.U32 UR4, UR4, 0x3, URZ ;  /* 0x0000000304047899 */ /* 0x000fc8000800063f */
[----:B------:R-:W-:Y:S01]  /*27810*/  ULOP3.LUT UR4, UR4, 0x18, URZ, 0xc0, !UPT ;  /* 0x0000001804047892 */ /* 0x000fe2000f8ec03f */
[----:B------:R-:W-:-:S03]  /*27820*/  PLOP3.LUT P0, PT, PT, PT, UP0, 0x80, 0x0 ;  /* 0x000000000000781c */ /* 0x000fc60003f0f008 */
[----:B------:R-:W-:-:S04]  /*27830*/  UIADD3 UR4, UR6, 0x20, UR4 ;  /* 0x0000002006047890 */ /* 0x000fc8000fffe004 */
[----:B------:R-:W-:-:S09]  /*27840*/  UPRMT UR4, URZ, 0x654, UR4 ;  /* 0x000006543f047896 */ /* 0x000fd20008000004 */
[----:B------:R-:W-:Y:S01]  /*27850*/  SYNCS.ARRIVE.TRANS64.RED.A1T0 RZ, [UR4], RZ ;  /* 0x000000ffffff79a7 */ /* 0x000fe20008100404 */
[----:B------:R-:W-:Y:S05]  /*27860*/  @P0 BRA `(.L_x_29) ;  /* 0x0000000000040947 */ /* 0x000fea0003800000 */
[----:B------:R-:W-:Y:S01]  /*27870*/  BPT.TRAP 0x1 ;  /* 0x000000040000795c */ /* 0x000fe20000300000 */
.L_x_29:
[----:B------:R-:W2:Y:S01]  /*27880*/  LDL.LU R10, [R1+0xb88] ;  /* 0x000b8800010a7983 */ /* 0x000ea20000300800 */
[----:B------:R-:W0:Y:S01]  /*27890*/  LDC R8, c[0x0][0x288] ;  /* 0x0000a200ff087b82 */ /* 0x000e220000000800 */
[----:B------:R-:W-:Y:S01]  /*278a0*/  ULDC UR4, c[0x0][0x284] ;  /* 0x0000a10000047ab9 */ /* 0x000fe20000000800 */
[----:B------:R-:W-:Y:S01]  /*278b0*/  ULDC.64 UR8, c[0x0][0x5d0] ;  /* 0x0001740000087ab9 */ /* 0x000fe20000000a00 */
[----:B------:R-:W3:Y:S04]  /*278c0*/  LDL.LU R27, [R1+0xb84] ;  /* 0x000b8400011b7983 */ /* 0x000ee80000300800 */
[----:B------:R-:W4:Y:S01]  /*278d0*/  LDL R33, [R1+0xb80] ;  /* 0x000b800001217983 */ /* 0x000f220000100800 */
[----:B------:R-:W1:Y:S02]  /*278e0*/  S2R R9, SR_TID.X ;  /* 0x0000000000097919 */ /* 0x000e640000002100 */
[----:B-1----:R-:W-:-:S02]  /*278f0*/  SHF.R.U32.HI R7, RZ, 0x2, R9 ;  /* 0x00000002ff077819 */ /* 0x002fc40000011609 */
[----:B------:R-:W-:Y:S02]  /*27900*/  LOP3.LUT R25, R9, 0x60, RZ, 0xc0, !PT ;  /* 0x0000006009197812 */ /* 0x000fe400078ec0ff */
[----:B-----5:R-:W-:Y:S02]  /*27910*/  SHF.R.U32.HI R6, RZ, 0x7, R9 ;  /* 0x00000007ff067819 */ /* 0x020fe40000011609 */
[----:B------:R-:W-:Y:S02]  /*27920*/  LOP3.LUT R7, R7, 0x7, RZ, 0xc0, !PT ;  /* 0x0000000707077812 */ /* 0x000fe400078ec0ff */
[----:B------:R-:W-:Y:S02]  /*27930*/  SHF.R.U32.HI R25, RZ, 0x1, R25 ;  /* 0x00000001ff197819 */ /* 0x000fe40000011619 */
[----:B------:R-:W-:Y:S02]  /*27940*/  LOP3.LUT R6, R6, 0x1, RZ, 0xc0, !PT ;  /* 0x0000000106067812 */ /* 0x000fe400078ec0ff */
[----:B------:R-:W-:-:S03]  /*27950*/  IADD3 R5, RZ, -R25, -R7 ;  /* 0x80000019ff057210 */ /* 0x000fc60007ffe807 */
[C---:B------:R-:W-:Y:S02]  /*27960*/  IMAD.SHL.U32 R24, R6.reuse, 0x40, RZ ;  /* 0x0000004006187824 */ /* 0x040fe400078e00ff */
[----:B------:R-:W-:Y:S01]  /*27970*/  IMAD R5, R6, -0x40, R5 ;  /* 0xffffffc006057824 */ /* 0x000fe200078e0205 */
[C---:B------:R-:W-:Y:S01]  /*27980*/  LOP3.LUT R26, R9.reuse, 0x3, RZ, 0xc0, !PT ;  /* 0x00000003091a7812 */ /* 0x040fe200078ec0ff */
[----:B------:R-:W-:-:S04]  /*27990*/  IMAD.SHL.U32 R11, R9, 0x2, RZ ;  /* 0x00000002090b7824 */ /* 0x000fc800078e00ff */
[----:B0-----:R-:W-:Y:S01]  /*279a0*/  IMAD R26, R26, -0x2, R8 ;  /* 0xfffffffe1a1a7824 */ /* 0x001fe200078e0208 */
[----:B------:R-:W-:Y:S01]  /*279b0*/  LOP3.LUT R24, R24, 0x40, R7, 0xe2, !PT ;  /* 0x0000004018187812 */ /* 0x000fe200078ee207 */
[----:B--2---:R-:W-:Y:S02]  /*279c0*/  IMAD R10, R10, 0xf0, RZ ;  /* 0x000000f00a0a7824 */ /* 0x004fe400078e02ff */
[----:B---3--:R-:W-:-:S03]  /*279d0*/  IMAD.SHL.U32 R6, R27, 0x200, RZ ;  /* 0x000002001b067824 */ /* 0x008fc600078e00ff */
[----:B------:R-:W-:Y:S02]  /*279e0*/  ISETP.GE.AND P0, PT, R10, R8, PT ;  /* 0x000000080a00720c */ /* 0x000fe40003f06270 */
[----:B----4-:R-:W-:Y:S02]  /*279f0*/  R2UR UR5, R33 ;  /* 0x00000000210572ca */ /* 0x010fe400000e0000 */
[C---:B------:R-:W-:Y:S02]  /*27a00*/  IADD3 R5, -R6.reuse, UR4, R5 ;  /* 0x0000000406057c10 */ /* 0x040fe4000fffe105 */
[----:B------:R-:W-:Y:S01]  /*27a10*/  ISETP.GE.OR P0, PT, R6, UR4, P0 ;  /* 0x0000000406007c0c */ /* 0x000fe20008706670 */
[----:B------:R-:W-:Y:S02]  /*27a20*/  IMAD.MOV.U32 R6, RZ, RZ, -0x1 ;  /* 0xffffffffff067424 */ /* 0x000fe400078e00ff */
[----:B------:R-:W-:-:S03]  /*27a30*/  IMAD.IADD R26, R26, 0x1, -R10 ;  /* 0x000000011a1a7824 */ /* 0x000fc600078e0a0a */
[----:B------:R0:W-:Y:S01]  /*27a40*/  STL [R1+0xa4], R6 ;  /* 0x0000a40601007387 */ /* 0x0001e20000100800 */
[----:B------:R-:W-:Y:S02]  /*27a50*/  LOP3.LUT R10, R10, 0x6, R11, 0xf8, !PT ;  /* 0x000000060a0a7812 */ /* 0x000fe400078ef80b */
[----:B------:R-:W-:Y:S01]  /*27a60*/  USHF.R.S32.HI UR6, URZ, 0x1f, UR5 ;  /* 0x0000001f3f067899 */ /* 0x000fe20008011405 */
[----:B------:R-:W-:Y:S01]  /*27a70*/  IMAD.U32 R8, RZ, RZ, UR8 ;  /* 0x00000008ff087e24 */ /* 0x000fe2000f8e00ff */
[----:B------:R-:W-:Y:S02]  /*27a80*/  SHF.R.S32.HI R11, RZ, 0x1f, R10 ;  /* 0x0000001fff0b7819 */ /* 0x000fe4000001140a */
[----:B------:R-:W-:-:S04]  /*27a90*/  UIMAD UR4, UR6, UR8, URZ ;  /* 0x00000008060472a4 */ /* 0x000fc8000f8e023f */
[----:B------:R-:W-:Y:S02]  /*27aa0*/  UIMAD UR4, UR5, UR9, UR4 ;  /* 0x00000009050472a4 */ /* 0x000fe4000f8e0204 */
[----:B------:R-:W-:-:S04]  /*27ab0*/  IMAD.WIDE.U32 R8, R8, UR5, R10 ;  /* 0x0000000508087c25 */ /* 0x000fc8000f8e000a */
[----:B------:R-:W-:-:S04]  /*27ac0*/  IMAD.WIDE R28, R27, 0x200, RZ ;  /* 0x000002001b1c7825 */ /* 0x000fc800078e02ff */
[----:B------:R-:W-:Y:S01]  /*27ad0*/  VIADD R9, R9, UR4 ;  /* 0x0000000409097c36 */ /* 0x000fe20008000000 */
[----:B------:R-:W-:Y:S01]  /*27ae0*/  LOP3.LUT R24, R28, R24, R25, 0xfe, !PT ;  /* 0x000000181c187212 */ /* 0x000fe200078efe19 */
[----:B0-----:R-:W-:Y:S06]  /*27af0*/  @P0 BRA `(.L_x_31) ;  /* 0x000003b800c40947 */ /* 0x001fec0003800000 */
[----:B------:R-:W0:Y:S01]  /*27b00*/  LDC.64 R6, c[0x0][0x5c8] ;  /* 0x00017200ff067b82 */ /* 0x000e220000000a00 */
[----:B------:R-:W-:Y:S01]  /*27b10*/  FSETP.NEU.AND P0, PT, RZ, UR61, PT ;  /* 0x0000003dff007c0b */ /* 0x000fe2000bf0d000 */
[----:B------:R-:W-:Y:S01]  /*27b20*/  BSSY B0, `(.L_x_31) ;  /* 0x0003bae000007945 */ /* 0x000fe20003800000 */
[-C--:B0-----:R-:W-:Y:S02]  /*27b30*/  IMAD R27, R29, R6.reuse, RZ ;  /* 0x000000061d1b7224 */ /* 0x081fe400078e02ff */
[----:B------:R-:W-:-:S04]  /*27b40*/  IMAD.WIDE.U32 R8, R24, R6, R8 ;  /* 0x0000000618087225 */ /* 0x000fc800078e0008 */
[----:B------:R-:W-:-:S04]  /*27b50*/  IMAD R27, R24, R7, R27 ;  /* 0x00000007181b7224 */ /* 0x000fc800078e021b */
[----:B------:R-:W-:Y:S01]  /*27b60*/  IMAD.IADD R27, R9, 0x1, R27 ;  /* 0x00000001091b7824 */ /* 0x000fe200078e021b */
[----:B------:R-:W-:Y:S06]  /*27b70*/  @!P0 BRA `(.L_x_32) ;  /* 0x0000022400208947 */ /* 0x000fec0003800000 */
[----:B------:R-:W-:Y:S01]  /*27b80*/  ISETP.GE.AND P0, PT, R5, 0x189, PT ;  /* 0x000001890500780c */ /* 0x000fe20003f06270 */
[----:B------:R-:W-:Y:S01]  /*27b90*/  ULDC.64 UR4, c[0x0][0x5b8] ;  /* 0x00016e0000047ab9 */ /* 0x000fe20000000a00 */
[----:B------:R-:W-:Y:S01]  /*27ba0*/  R2UR UR7, R33 ;  /* 0x00000000210772ca */ /* 0x000fe200000e0000 */
[----:B------:R-:W2:Y:S01]  /*27bb0*/  LDL R50, [R1+0xb8c] ;  /* 0x000b8c0001327983 */ /* 0x000ea20000100800 */
[C---:B------:R-:W-:Y:S02]  /*27bc0*/  ISETP.LT.OR P4, PT, R26.reuse, 0x1, !P0 ;  /* 0x000000011a00780c */ /* 0x040fe40004781670 */
[----:B------:R-:W-:Y:S01]  /*27bd0*/  ISETP.LT.OR P1, PT, R26, 0x2, !P0 ;  /* 0x000000021a00780c */ /* 0x000fe20004721670 */
[----:B------:R-:W3:Y:S01]  /*27be0*/  LDL R41, [R1+0xba0] ;  /* 0x000ba00001297983 */ /* 0x000ee20000100800 */
[----:B------:R-:W-:Y:S02]  /*27bf0*/  R2UR UR11, R4 ;  /* 0x00000000040b72ca */ /* 0x000fe400000e0000 */
[----:B------:R-:W-:Y:S01]  /*27c00*/  ISETP.LT.OR P3, PT, R26, 0x9, !P0 ;  /* 0x000000091a00780c */ /* 0x000fe20004761670 */
[----:B------:R-:W4:Y:S01]  /*27c10*/  LDL R40, [R1+0xb94] ;  /* 0x000b940001287983 */ /* 0x000f220000100800 */
[----:B------:R-:W-:-:S02]  /*27c20*/  R2UR UR10, R3 ;  /* 0x00000000030a72ca */ /* 0x000fc400000e0000 */
[----:B------:R-:W-:Y:S02]  /*27c30*/  LOP3.LUT R0, R0, 0xfffffffd, RZ, 0xc0, !PT ;  /* 0xfffffffd00007812 */ /* 0x000fe400078ec0ff */
[----:B------:R-:W-:Y:S01]  /*27c40*/  LOP3.LUT R28, R28, 0xffefffff, RZ, 0xc0, !PT ;  /* 0xffefffff1c1c7812 */ /* 0x000fe200078ec0ff */
[----:B------:R-:W0:Y:S01]  /*27c50*/  @!P4 LDC.64 R34, c[0x0][0x5c0] ;  /* 0x00017000ff22cb82 */ /* 0x000e220000000a00 */
[----:B------:R-:W-:Y:S01]  /*27c60*/  @!P4 IMAD.MOV.U32 R36, RZ, RZ, R8 ;  /* 0x000000ffff24c224 */ /* 0x000fe200078e0008 */
[----:B------:R-:W-:Y:S01]  /*27c70*/  ISETP.GE.AND P5, PT, R5, 0x1, PT ;  /* 0x000000010500780c */ /* 0x000fe20003fa6270 */
[----:B------:R-:W-:Y:S01]  /*27c80*/  @!P4 IMAD.MOV.U32 R37, RZ, RZ, R27 ;  /* 0x000000ffff25c224 */ /* 0x000fe200078e001b */
[----:B------:R-:W-:Y:S01]  /*27c90*/  ULDC.64 UR8, c[0x0][0x208] ;  /* 0x0000820000087ab9 */ /* 0x000fe20000000a00 */
[----:B------:R-:W4:Y:S01]  /*27ca0*/  LDL R33, [R1+0xb90] ;  /* 0x000b900001217983 */ /* 0x000f220000100800 */
[----:B------:R-:W-:Y:S01]  /*27cb0*/  @!P4 IMAD R25, R7, 0x180, RZ ;  /* 0x000001800719c824 */ /* 0x000fe200078e02ff */
[----:B------:R-:W-:Y:S01]  /*27cc0*/  @P4 LOP3.LUT R0, R0, 0x2, RZ, 0xfc, !PT ;  /* 0x0000000200004812 */ /* 0x000fe200078efcff */
[----:B------:R-:W1:Y:S01]  /*27cd0*/  @!P1 LDC.64 R38, c[0x0][0x5c0] ;  /* 0x00017000ff269b82 */ /* 0x000e620000000a00 */
[----:B------:R-:W-:Y:S01]  /*27ce0*/  @!P4 IMAD.WIDE.U32 R36, R6, 0x180, R36 ;  /* 0x000001800624c825 */ /* 0x000fe200078e0024 */
[----:B------:R-:W-:Y:S01]  /*27cf0*/  @P1 LOP3.LUT R28, R28, 0x100000, RZ, 0xfc, !PT ;  /* 0x001000001c1c1812 */ /* 0x000fe200078efcff */
[----:B------:R-:W-:Y:S01]  /*27d00*/  STL [R1+0xbb8], R4 ;  /* 0x000bb80401007387 */ /* 0x000fe20000100800 */
[----:B------:R-:W-:Y:S01]  /*27d10*/  LOP3.LUT R0, R0, 0xfffffff7, RZ, 0xc0, !PT ;  /* 0xfffffff700007812 */ /* 0x000fe200078ec0ff */
[----:B------:R-:W-:Y:S01]  /*27d20*/  @!P4 IMAD.IADD R25, R37, 0x1, R25 ;  /* 0x000000012519c824 */ /* 0x000fe200078e0219 */
[----:B0-----:R-:W-:Y:S01]  /*27d30*/  @!P4 IADD3 R42, P0, P2, R36, UR11, R34 ;  /* 0x0000000b242acc10 */ /* 0x001fe2000fa1e022 */
[----:B------:R-:W-:Y:S01]  /*27d40*/  @!P1 IMAD.MOV.U32 R34, RZ, RZ, R8 ;  /* 0x000000ffff229224 */ /* 0x000fe200078e0008 */
[----:B------:R-:W0:Y:S01]  /*27d50*/  @!P3 LDC.64 R36, c[0x0][0x5c0] ;  /* 0x00017000ff24bb82 */ /* 0x000e220000000a00 */
[----:B------:R-:W-:Y:S01]  /*27d60*/  @P3 LOP3.LUT R0, R0, 0x8, RZ, 0xfc, !PT ;  /* 0x0000000800003812 */ /* 0x000fe200078efcff */
[----:B------:R-:W-:Y:S01]  /*27d70*/  STL [R1+0xbbc], R3 ;  /* 0x000bbc0301007387 */ /* 0x000fe20000100800 */
[----:B------:R-:W-:Y:S01]  /*27d80*/  @!P4 IADD3.X R43, R25, UR10, R35, P0, P2 ;  /* 0x0000000a192bcc10 */ /* 0x000fe200087e4423 */
[----:B------:R-:W-:Y:S01]  /*27d90*/  @!P1 IMAD.MOV.U32 R35, RZ, RZ, R27 ;  /* 0x000000ffff239224 */ /* 0x000fe200078e001b */
[----:B------:R-:W-:Y:S01]  /*27da0*/  LOP3.LUT R0, R0, 0xfffffffb, RZ, 0xc0, !PT ;  /* 0xfffffffb00007812 */ /* 0x000fe200078ec0ff */
[----:B------:R-:W-:-:S02]  /*27db0*/  @!P1 IMAD R25, R7, 0x180, RZ ;  /* 0x0000018007199824 */ /* 0x000fc400078e02ff */
[----:B------:R-:W-:-:S04]  /*27dc0*/  @!P1 IMAD.WIDE.U32 R34, R6, 0x180, R34 ;  /* 0x0000018006229825 */ /* 0x000fc800078e0022 */
[----:B------:R-:W-:Y:S01]  /*27dd0*/  @!P1 IMAD.IADD R25, R35, 0x1, R25 ;  /* 0x0000000123199824 */ /* 0x000fe200078e0219 */
[----:B-1----:R-:W-:Y:S01]  /*27de0*/  @!P1 IADD3 R44, P0, P2, R34, UR11, R38 ;  /* 0x0000000b222c9c10 */ /* 0x002fe2000fa1e026 */
[----:B------:R-:W-:Y:S02]  /*27df0*/  @!P3 IMAD.MOV.U32 R34, RZ, RZ, R8 ;  /* 0x000000ffff22b224 */ /* 0x000fe400078e0008 */
[----:B------:R-:W-:Y:S01]  /*27e00*/  @!P3 IMAD.MOV.U32 R35, RZ, RZ, R27 ;  /* 0x000000ffff23b224 */ /* 0x000fe200078e001b */
[----:B------:R-:W-:Y:S01]  /*27e10*/  @!P1 IADD3.X R45, R25, UR10, R39, P0, P2 ;  /* 0x0000000a192d9c10 */ /* 0x000fe200087e4427 */
[----:B------:R-:W-:Y:S01]  /*27e20*/  @!P3 IMAD R25, R7, 0x180, RZ ;  /* 0x000001800719b824 */ /* 0x000fe200078e02ff */
[----:B------:R-:W-:Y:S01]  /*27e30*/  ISETP.GE.AND P1, PT, R5, 0x189, PT ;  /* 0x000001890500780c */ /* 0x000fe20003f26270 */
[----:B------:R-:W-:-:S04]  /*27e40*/  @!P3 IMAD.WIDE.U32 R34, R6, 0x180, R34 ;  /* 0x000001800622b825 */ /* 0x000fc800078e0022 */
[----:B------:R-:W-:Y:S01]  /*27e50*/  @!P3 IMAD.IADD R25, R35, 0x1, R25 ;  /* 0x000000012319b824 */ /* 0x000fe200078e0219 */
[----:B0-----:R-:W-:-:S04]  /*27e60*/  @!P3 IADD3 R46, P0, P2, R34, UR11, R36 ;  /* 0x0000000b222ebc10 */ /* 0x001fc8000fa1e024 */
[----:B------:R-:W-:Y:S02]  /*27e70*/  @!P3 IADD3.X R47, R25, UR10, R37, P0, P2 ;  /* 0x0000000a192fbc10 */ /* 0x000fe400087e4425 */
[----:B------:R-:W-:-:S13]  /*27e80*/  ISETP.LT.OR P3, PT, R26, 0xa, !P1 ;  /* 0x0000000a1a00780c */ /* 0x000fda0004f61670 */
[----:B------:R-:W0:Y:S01]  /*27e90*/  @!P3 LDC.64 R34, c[0x0][0x5c0] ;  /* 0x00017000ff22bb82 */ /* 0x000e220000000a00 */
[----:B------:R-:W-:Y:S01]  /*27ea0*/  @!P3 IMAD.MOV.U32 R36, RZ, RZ, R8 ;  /* 0x000000ffff24b224 */ /* 0x000fe200078e0008 */
[----:B------:R-:W-:Y:S01]  /*27eb0*/  @P3 LOP3.LUT R0, R0, 0x4, RZ, 0xfc, !PT ;  /* 0x0000000400003812 */ /* 0x000fe200078efcff */
[----:B------:R-:W-:Y:S02]  /*27ec0*/  @!P3 IMAD.MOV.U32 R37, RZ, RZ, R27 ;  /* 0x000000ffff25b224 */ /* 0x000fe400078e001b */
[----:B------:R-:W-:Y:S02]  /*27ed0*/  @!P3 IMAD R25, R7, 0x180, RZ ;  /* 0x000001800719b824 */ /* 0x000fe400078e02ff */
[----:B------:R-:W-:-:S04]  /*27ee0*/  @!P3 IMAD.WIDE.U32 R36, R6, 0x180, R36 ;  /* 0x000001800624b825 */ /* 0x000fc800078e0024 */
[----:B------:R-:W-:Y:S01]  /*27ef0*/  @!P3 IMAD.IADD R25, R37, 0x1, R25 ;  /* 0x000000012519b824 */ /* 0x000fe200078e0219 */
[----:B0-----:R-:W-:-:S04]  /*27f00*/  @!P3 IADD3 R48, P0, P2, R36, UR11, R34 ;  /* 0x0000000b2430bc10 */ /* 0x001fc8000fa1e022 */
[----:B------:R-:W-:Y:S01]  /*27f10*/  @!P3 IADD3.X R49, R25, UR10, R35, P0, P2 ;  /* 0x0000000a1931bc10 */ /* 0x000fe200087e4423 */
[----:B------:R-:W-:Y:S01]  /*27f20*/  IMAD.U32 R25, RZ, RZ, UR4 ;  /* 0x00000004ff197e24 */ /* 0x000fe2000f8e00ff */
[----:B------:R-:W-:-:S03]  /*27f30*/  UIMAD UR4, UR6, UR4, URZ ;  /* 0x00000004060472a4 */ /* 0x000fc6000f8e023f */
[----:B------:R-:W-:Y:S01]  /*27f40*/  IMAD.WIDE.U32 R10, R25, UR7, R10 ;  /* 0x00000007190a7c25 */ /* 0x000fe2000f8e000a */
[----:B------:R-:W-:-:S03]  /*27f50*/  UIMAD UR4, UR7, UR5, UR4 ;  /* 0x00000005070472a4 */ /* 0x000fc6000f8e0204 */
[----:B------:R-:W-:Y:S01]  /*27f60*/  IMAD.MOV.U32 R34, RZ, RZ, R10 ;  /* 0x000000ffff227224 */ /* 0x000fe200078e000a */
[----:B------:R-:W-:Y:S02]  /*27f70*/  ULDC.64 UR6, c[0x0][0x5a8] ;  /* 0x00016a0000067ab9 */ /* 0x000fe40000000a00 */
[----:B------:R-:W-:Y:S01]  /*27f80*/  VIADD R35, R11, UR4 ;  /* 0x000000040b237c36 */ /* 0x000fe20008000000 */
[----:B------:R-:W-:Y:S02]  /*27f90*/  ULDC.64 UR4, c[0x0][0x5b0] ;  /* 0x00016c0000047ab9 */ /* 0x000fe40000000a00 */
[----:B------:R-:W-:Y:S02]  /*27fa0*/  IMAD R25, R29, UR4, RZ ;  /* 0x000000041d197c24 */ /* 0x000fe4000f8e02ff */
[----:B------:R-:W-:-:S04]  /*27fb0*/  IMAD.WIDE.U32 R10, R24, UR4, R34 ;  /* 0x00000004180a7c25 */ /* 0x000fc8000f8e0022 */
[----:B------:R-:W-:Y:S01]  /*27fc0*/  IMAD R25, R24, UR5, R25 ;  /* 0x0000000518197c24 */ /* 0x000fe2000f8e0219 */
[----:B------:R-:W-:-:S04]  /*27fd0*/  IADD3 R10, P0, R10, UR6, RZ ;  /* 0x000000060a0a7c10 */ /* 0x000fc8000ff1e0ff */
[--C-:B------:R-:W-:Y:S02]  /*27fe0*/  IADD3.X R11, R11, UR7, R25.reuse, P0, !PT ;  /* 0x000000070b0b7c10 */ /* 0x100fe400087fe419 */
[----:B------:R-:W-:Y:S02]  /*27ff0*/  ISETP.LT.OR P0, PT, R26, 0x1, !P5 ;  /* 0x000000011a00780c */ /* 0x000fe40006f01670 */
[----:B------:R-:W-:-:S11]  /*28000*/  PRMT R25, RZ, 0x7610, R25 ;  /* 0x00007610ff197816 */ /* 0x000fd60000000019 */
[----:B------:R-:W4:Y:S01]  /*28010*/  @!P0 LDG.E.U8 R25, desc[UR8][R10.64] ;  /* 0x000000080a198981 */ /* 0x000f22000c1e1100 */
[----:B------:R-:W0:Y:S02]  /*28020*/  @!P0 LDC.64 R36, c[0x0][0x5c0] ;  /* 0x00017000ff248b82 */ /* 0x000e240000000a00 */
[----:B0-----:R-:W-:-:S05]  /*28030*/  @!P0 IADD3 R36, P2, R8, R36, RZ ;  /* 0x0000002408248210 */ /* 0x001fca0007f5e0ff */
[----:B------:R-:W-:Y:S01]  /*28040*/  @!P0 IMAD.X R37, R27, 0x1, R37, P2 ;  /* 0x000000011b258824 */ /* 0x000fe200010e0625 */
[----:B--2---:R-:W-:Y:S02]  /*28050*/  R2UR UR15, R50 ;  /* 0x00000000320f72ca */ /* 0x004fe400000e0000 */
[----:B---3--:R-:W-:Y:S02]  /*28060*/  R2UR UR14, R41 ;  /* 0x00000000290e72ca */ /* 0x008fe400000e0000 */
[----:B----4-:R-:W-:Y:S02]  /*28070*/  R2UR UR13, R40 ;  /* 0x00000000280d72ca */ /* 0x010fe400000e0000 */
[----:B------:R-:W-:Y:S01]  /*28080*/  ISETP.GE.AND P3, PT, R5, 0x9, PT ;  /* 0x000000090500780c */ /* 0x000fe20003f66270 */
[----:B------:R-:W2:Y:S01]  /*28090*/  LDL.LU R40, [R1+0x440] ;  /* 0x0004400001287983 */ /* 0x000ea20000300800 */
[----:B------:R-:W-:Y:S02]  /*280a0*/  ISETP.LT.OR P6, PT, R26, 0x11, !P1 ;  /* 0x000000111a00780c */ /* 0x000fe40004fc1670 */
[----:B------:R-:W-:Y:S01]  /*280b0*/  LOP3.LUT R0, R0, 0xffffff7f, RZ, 0xc0, !PT ;  /* 0xffffff7f00007812 */ /* 0x000fe200078ec0ff */
[----:B------:R-:W3:Y:S01]  /*280c0*/  LDL.LU R58, [R1+0x444] ;  /* 0x00044400013a7983 */ /* 0x000ee20000300800 */
[----:B------:R-:W-:-:S02]  /*280d0*/  LOP3.LUT R28, R28, 0xfff7ffff, RZ, 0xc0, !PT ;  /* 0xfff7ffff1c1c7812 */ /* 0x000fc400078ec0ff */
[----:B------:R-:W-:Y:S01]  /*280e0*/  R2UR UR12, R33 ;  /* 0x00000000210c72ca */ /* 0x000fe200000e0000 */
[----:B------:R-:W4:Y:S01]  /*280f0*/  LDL.LU R41, [R1+0x448] ;  /* 0x0004480001297983 */ /* 0x000f220000300800 */
[----:B------:R-:W-:-:S04]  /*28100*/  LOP3.LUT R25, R25, 0xff, RZ, 0xc0, !PT ;  /* 0x000000ff19197812 */ /* 0x000fc800078ec0ff */
[----:B------:R-:W-:-:S05]  /*28110*/  F2FP.F16.E4M3.UNPACK_B R25, R25 ;  /* 0x00000019ff19723e */ /* 0x000fca00020006ff */
[----:B------:R-:W-:-:S05]  /*28120*/  HADD2.F32 R25, -RZ, R25.H0_H0 ;  /* 0x20000019ff197230 */ /* 0x000fca0000004100 */
[----:B------:R-:W-:-:S04]  /*28130*/  FMUL R25, R25, UR61 ;  /* 0x0000003d19197c20 */ /* 0x000fc80008400000 */
[----:B------:R-:W-:-:S05]  /*28140*/  FFMA R25, R12, UR60, R25 ;  /* 0x0000003c0c197c23 */ /* 0x000fca0008000019 */
[----:B------:R-:W-:-:S05]  /*28150*/  F2FP.SATFINITE.E4M3.F32.PACK_AB_MERGE_C R25, RZ, R25, RZ ;  /* 0x00000019ff19723e */ /* 0x000fca00048070ff */
[----:B------:R0:W-:Y:S01]  /*28160*/  @!P0 STG.E.U8 desc[UR8][R36.64], R25 ;  /* 0x0000001924008986 */ /* 0x0001e2000c101108 */
[----:B------:R-:W-:Y:S02]  /*28170*/  ISETP.LT.OR P0, PT, R26, 0x2, !P5 ;  /* 0x000000021a00780c */ /* 0x000fe40006f01670 */
[----:B------:R-:W-:-:S11]  /*28180*/  PRMT R12, RZ, 0x7610, R12 ;  /* 0x00007610ff0c7816 */ /* 0x000fd6000000000c */
[----:B------:R-:W2:Y:S01]  /*28190*/  @!P0 LDG.E.U8 R12, desc[UR8][R10.64+0x1] ;  /* 0x000001080a0c8981 */ /* 0x000ea2000c1e1100 */
[----:B0-----:R-:W0:Y:S02]  /*281a0*/  @!P0 LDC.64 R36, c[0x0][0x5c0] ;  /* 0x00017000ff248b82 */ /* 0x001e240000000a00 */
[----:B0-----:R-:W-:-:S05]  /*281b0*/  @!P0 IADD3 R36, P2, R8, R36, RZ ;  /* 0x0000002408248210 */ /* 0x001fca0007f5e0ff */
[----:B------:R-:W-:Y:S01]  /*281c0*/  @!P0 IMAD.X R37, R27, 0x1, R37, P2 ;  /* 0x000000011b258824 */ /* 0x000fe200010e0625 */
[----:B--2---:R-:W-:-:S04]  /*281d0*/  LOP3.LUT R12, R12, 0xff, RZ, 0xc0, !PT ;  /* 0x000000ff0c0c7812 */ /* 0x004fc800078ec0ff */
[----:B------:R-:W-:-:S05]  /*281e0*/  F2FP.F16.E4M3.UNPACK_B R12, R12 ;  /* 0x0000000cff0c723e */ /* 0x000fca00020006ff */
[----:B------:R-:W-:-:S05]  /*281f0*/  HADD2.F32 R12, -RZ, R12.H0_H0 ;  /* 0x2000000cff0c7230 */ /* 0x000fca0000004100 */
[----:B------:R-:W-:-:S04]  /*28200*/  FMUL R12, R12, UR61 ;  /* 0x0000003d0c0c7c20 */ /* 0x000fc80008400000 */
[----:B------:R-:W-:-:S05]  /*28210*/  FFMA R13, R13, UR60, R12 ;  /* 0x0000003c0d0d7c23 */ /* 0x000fca000800000c */
[----:B------:R-:W-:-:S05]  /*28220*/  F2FP.SATFINITE.E4M3.F32.PACK_AB_MERGE_C R13, RZ, R13, RZ ;  /* 0x0000000dff0d723e */ /* 0x000fca00048070ff */
[----:B------:R0:W-:Y:S01]  /*28230*/  @!P0 STG.E.U8 desc[UR8][R36.64+0x1], R13 ;  /* 0x0000010d24008986 */ /* 0x0001e2000c101108 */
[----:B------:R-:W-:-:S05]  /*28240*/  IADD3 R12, P0, R24, 0x8, RZ ;  /* 0x00000008180c7810 */ /* 0x000fca0007f1e0ff */
[----:B------:R-:W-:-:S04]  /*28250*/  IMAD.X R25, RZ, RZ, R29, P0 ;  /* 0x000000ffff197224 */ /* 0x000fc800000e061d */
[----:B------:R-:W-:-:S04]  /*28260*/  IMAD R25, R25, UR4, RZ ;  /* 0x0000000419197c24 */ /* 0x000fc8000f8e02ff */
[C---:B------:R-:W-:Y:S02]  /*28270*/  IMAD R25, R12.reuse, UR5, R25 ;  /* 0x000000050c197c24 */ /* 0x040fe4000f8e0219 */
[----:B0-----:R-:W-:-:S03]  /*28280*/  IMAD.WIDE.U32 R12, R12, UR4, R34 ;  /* 0x000000040c0c7c25 */ /* 0x001fc6000f8e0022 */
[----:B------:R-:W-:-:S04]  /*28290*/  IADD3 R12, P0, R12, UR6, RZ ;  /* 0x000000060c0c7c10 */ /* 0x000fc8000ff1e0ff */
[--C-:B------:R-:W-:Y:S02]  /*282a0*/  IADD3.X R13, R13, UR7, R25.reuse, P0, !PT ;  /* 0x000000070d0d7c10 */ /* 0x100fe400087fe419 */
[----:B------:R-:W-:Y:S02]  /*282b0*/  ISETP.LT.OR P0, PT, R26, 0x1, !P3 ;  /* 0x000000011a00780c */ /* 0x000fe40005f01670 */
[----:B------:R-:W-:-:S11]  /*282c0*/  PRMT R25, RZ, 0x7610, R25 ;  /* 0x00007610ff197816 */ /* 0x000fd60000000019 */
[----:B------:R-:W2:Y:S01]  /*282d0*/  @!P0 LDG.E.U8 R25, desc[UR8][R12.64] ;  /* 0x000000080c198981 */ /* 0x000ea2000c1e1100 */
[----:B------:R-:W0:Y:S02]  /*282e0*/  @!P0 LDC.64 R36, c[0x0][0x5c0] ;  /* 0x00017000ff248b82 */ /* 0x000e240000000a00 */
[----:B0-----:R-:W-:-:S04]  /*282f0*/  @!P0 IADD3 R36, P2, P4, R8, UR11, R36 ;  /* 0x0000000b08248c10 */ /* 0x001fc8000fc5e024 */
[----:B------:R-:W-:Y:S02]  /*28300*/  @!P0 IADD3.X R37, R27, UR10, R37, P2, P4 ;  /* 0x0000000a1b258c10 */ /* 0x000fe400097e8425 */
[----:B--2---:R-:W-:-:S04]  /*28310*/  LOP3.LUT R25, R25, 0xff, RZ, 0xc0, !PT ;  /* 0x000000ff19197812 */ /* 0x004fc800078ec0ff */
        /* <DEDUP_REMOVED lines=10> */
[----:B0-----:R-:W-:-:S04]  /*283c0*/  @!P0 IADD3 R36, P2, P4, R8, UR11, R36 ;  /* 0x0000000b08248c10 */ /* 0x001fc8000fc5e024 */
[----:B------:R-:W-:Y:S01]  /*283d0*/  @!P0 IADD3.X R37, R27, UR10, R37, P2, P4 ;  /* 0x0000000a1b258c10 */ /* 0x000fe200097e8425 */
[----:B------:R-:W-:Y:S01]  /*283e0*/  @!P6 IMAD R25, R7, 0x180, RZ ;  /* 0x000001800719e824 */ /* 0x000fe200078e02ff */
[----:B--2---:R-:W-:-:S04]  /*283f0*/  LOP3.LUT R14, R14, 0xff, RZ, 0xc0, !PT ;  /* 0x000000ff0e0e7812 */ /* 0x004fc800078ec0ff */
[----:B------:R-:W-:-:S05]  /*28400*/  F2FP.F16.E4M3.UNPACK_B R14, R14 ;  /* 0x0000000eff0e723e */ /* 0x000fca00020006ff */
[----:B------:R-:W-:-:S05]  /*28410*/  HADD2.F32 R14, -RZ, R14.H0_H0 ;  /* 0x2000000eff0e7230 */ /* 0x000fca0000004100 */
[----:B------:R-:W-:-:S04]  /*28420*/  FMUL R14, R14, UR61 ;  /* 0x0000003d0e0e7c20 */ /* 0x000fc80008400000 */
[----:B------:R-:W-:-:S05]  /*28430*/  FFMA R15, R15, UR60, R14 ;  /* 0x0000003c0f0f7c23 */ /* 0x000fca000800000e */
[----:B------:R-:W-:-:S05]  /*28440*/  F2FP.SATFINITE.E4M3.F32.PACK_AB_MERGE_C R15, RZ, R15, RZ ;  /* 0x0000000fff0f723e */ /* 0x000fca00048070ff */
[----:B------:R0:W-:Y:S02]  /*28450*/  @!P0 STG.E.U8 desc[UR8][R36.64+0x1], R15 ;  /* 0x0000010f24008986 */ /* 0x0001e4000c101108 */
[----:B0-----:R-:W0:Y:S01]  /*28460*/  @!P6 LDC.64 R14, c[0x0][0x5c0] ;  /* 0x00017000ff0eeb82 */ /* 0x001e220000000a00 */
[----:B------:R-:W-:Y:S02]  /*28470*/  @!P6 IMAD.MOV.U32 R36, RZ, RZ, R8 ;  /* 0x000000ffff24e224 */ /* 0x000fe400078e0008 */
[----:B------:R-:W-:Y:S02]  /*28480*/  @!P6 IMAD.MOV.U32 R37, RZ, RZ, R27 ;  /* 0x000000ffff25e224 */ /* 0x000fe400078e001b */
[----:B------:R-:W-:-:S04]  /*28490*/  @!P6 IMAD.WIDE.U32 R36, R6, 0x180, R36 ;  /* 0x000001800624e825 */ /* 0x000fc800078e0024 */
[----:B------:R-:W-:Y:S01]  /*284a0*/  @!P6 IMAD.IADD R25, R37, 0x1, R25 ;  /* 0x000000012519e824 */ /* 0x000fe200078e0219 */
[----:B0-----:R-:W-:-:S04]  /*284b0*/  @!P6 IADD3 R56, P0, P2, R36, UR11, R14 ;  /* 0x0000000b2438ec10 */ /* 0x001fc8000fa1e00e */
[----:B------:R-:W-:Y:S02]  /*284c0*/  @!P6 IADD3.X R57, R25, UR10, R15, P0, P2 ;  /* 0x0000000a1939ec10 */ /* 0x000fe400087e440f */
[----:B------:R-:W-:Y:S02]  /*284d0*/  ISETP.LT.OR P0, PT, R26, 0x9, !P5 ;  /* 0x000000091a00780c */ /* 0x000fe40006f01670 */
[----:B------:R-:W-:-:S11]  /*284e0*/  PRMT R14, RZ, 0x7610, R14 ;  /* 0x00007610ff0e7816 */ /* 0x000fd6000000000e */
[----:B------:R-:W2:Y:S02]  /*284f0*/  @!P0 LDG.E.U8 R14, desc[UR8][R10.64+0x8] ;  /* 0x000008080a0e8981 */ /* 0x000ea4000c1e1100 */
[----:B--2---:R-:W-:-:S04]  /*28500*/  LOP3.LUT R14, R14, 0xff, RZ, 0xc0, !PT ;  /* 0x000000ff0e0e7812 */ /* 0x004fc800078ec0ff */
[----:B------:R-:W-:-:S05]  /*28510*/  F2FP.F16.E4M3.UNPACK_B R14, R14 ;  /* 0x0000000eff0e723e */ /* 0x000fca00020006ff */
[----:B------:R-:W-:-:S05]  /*28520*/  HADD2.F32 R14, -RZ, R14.H0_H0 ;  /* 0x2000000eff0e7230 */ /* 0x000fca0000004100 */
[----:B------:R-:W-:-:S04]  /*28530*/  FMUL R14, R14, UR61 ;  /* 0x0000003d0e0e7c20 */ /* 0x000fc80008400000 */
[----:B------:R-:W-:Y:S02]  /*28540*/  FFMA R16, R16, UR60, R14 ;  /* 0x0000003c10107c23 */ /* 0x000fe4000800000e */
[----:B------:R-:W0:Y:S03]  /*28550*/  @!P0 LDC.64 R14, c[0x0][0x5c0] ;  /* 0x00017000ff0e8b82 */ /* 0x000e260000000a00 */
[----:B------:R-:W-:Y:S02]  /*28560*/  F2FP.SATFINITE.E4M3.F32.PACK_AB_MERGE_C R16, RZ, R16, RZ ;  /* 0x00000010ff10723e */ /* 0x000fe400048070ff */
[----:B0-----:R-:W-:-:S05]  /*28570*/  @!P0 IADD3 R14, P2, R8, R14, RZ ;  /* 0x0000000e080e8210 */ /* 0x001fca0007f5e0ff */
[----:B------:R-:W-:-:S05]  /*28580*/  @!P0 IMAD.X R15, R27, 0x1, R15, P2 ;  /* 0x000000011b0f8824 */ /* 0x000fca00010e060f */
[----:B------:R0:W-:Y:S01]  /*28590*/  @!P0 STG.E.U8 desc[UR8][R14.64+0x8], R16 ;  /* 0x000008100e008986 */ /* 0x0001e2000c101108 */
[----:B------:R-:W-:Y:S02]  /*285a0*/  ISETP.LT.OR P0, PT, R26, 0xa, !P5 ;  /* 0x0000000a1a00780c */ /* 0x000fe40006f01670 */
[----:B0-----:R-:W-:-:S11]  /*285b0*/  PRMT R16, RZ, 0x7610, R16 ;  /* 0x00007610ff107816 */ /* 0x001fd60000000010 */
[----:B------:R-:W0:Y:S01]  /*285c0*/  @!P0 LDC.64 R14, c[0x0][0x5c0] ;  /* 0x00017000ff0e8b82 */ /* 0x000e220000000a00 */
[----:B------:R-:W2:Y:S01]  /*285d0*/  @!P0 LDG.E.U8 R16, desc[UR8][R10.64+0x9] ;  /* 0x000009080a108981 */ /* 0x000ea2000c1e1100 */
        /* <DEDUP_REMOVED lines=9> */
[----:B------:R-:W-:-:S13]  /*28670*/  ISETP.LT.OR P0, PT, R26, 0x9, !P3 ;  /* 0x000000091a00780c */ /* 0x000fda0005f01670 */
[----:B0-----:R-:W0:Y:S02]  /*28680*/  @!P0 LDC.64 R14, c[0x0][0x5c0] ;  /* 0x00017000ff0e8b82 */ /* 0x001e240000000a00 */
[--C-:B0-----:R-:W-:Y:S02]  /*28690*/  @!P0 IADD3 R36, P2, P4, R8, UR11, R14.reuse ;  /* 0x0000000b08248c10 */ /* 0x101fe4000fc5e00e */
[----:B------:R-:W-:-:S06]  /*286a0*/  PRMT R14, RZ, 0x7610, R14 ;  /* 0x00007610ff0e7816 */ /* 0x000fcc000000000e */
[----:B------:R-:W2:Y:S01]  /*286b0*/  @!P0 LDG.E.U8 R14, desc[UR8][R12.64+0x8] ;  /* 0x000008080c0e8981 */ /* 0x000ea2000c1e1100 */
[----:B------:R-:W-:Y:S02]  /*286c0*/  @!P0 IADD3.X R37, R27, UR10, R15, P2, P4 ;  /* 0x0000000a1b258c10 */ /* 0x000fe400097e840f */
[----:B------:R-:W-:Y:S02]  /*286d0*/  ISETP.LT.OR P4, PT, R26, 0xa, !P3 ;  /* 0x0000000a1a00780c */ /* 0x000fe40005f81670 */
[----:B------:R-:W-:Y:S02]  /*286e0*/  @P6 LOP3.LUT R0, R0, 0x80, RZ, 0xfc, !PT ;  /* 0x0000008000006812 */ /* 0x000fe400078efcff */
[----:B--2---:R-:W-:-:S04]  /*286f0*/  LOP3.LUT R14, R14, 0xff, RZ, 0xc0, !PT ;  /* 0x000000ff0e0e7812 */ /* 0x004fc800078ec0ff */
[----:B------:R-:W-:-:S05]  /*28700*/  F2FP.F16.E4M3.UNPACK_B R14, R14 ;  /* 0x0000000eff0e723e */ /* 0x000fca00020006ff */
[----:B------:R-:W-:-:S05]  /*28710*/  HADD2.F32 R14, -RZ, R14.H0_H0 ;  /* 0x2000000eff0e7230 */ /* 0x000fca0000004100 */
[----:B------:R-:W-:-:S04]  /*28720*/  FMUL R14, R14, UR61 ;  /* 0x0000003d0e0e7c20 */ /* 0x000fc80008400000 */
[----:B------:R-:W-:Y:S02]  /*28730*/  FFMA R18, R18, UR60, R14 ;  /* 0x0000003c12127c23 */ /* 0x000fe4000800000e */
[----:B------:R-:W0:Y:S03]  /*28740*/  @!P4 LDC.64 R14, c[0x0][0x5c0] ;  /* 0x00017000ff0ecb82 */ /* 0x000e260000000a00 */
[----:B------:R-:W-:-:S05]  /*28750*/  F2FP.SATFINITE.E4M3.F32.PACK_AB_MERGE_C R18, RZ, R18, RZ ;  /* 0x00000012ff12723e */ /* 0x000fca00048070ff */
[----:B------:R1:W-:Y:S01]  /*28760*/  @!P0 STG.E.U8 desc[UR8][R36.64+0x8], R18 ;  /* 0x0000081224008986 */ /* 0x0003e2000c101108 */
[----:B0-----:R-:W-:-:S04]  /*28770*/  @!P4 IADD3 R16, P2, P5, R8, UR11, R14 ;  /* 0x0000000b0810cc10 */ /* 0x001fc8000fd5e00e */
[----:B------:R-:W-:Y:S02]  /*28780*/  @!P4 IADD3.X R17, R27, UR10, R15, P2, P5 ;  /* 0x0000000a1b11cc10 */ /* 0x000fe400097ea40f */
[----:B------:R-:W-:-:S04]  /*28790*/  ISETP.GE.AND P2, PT, R5, 0x81, PT ;  /* 0x000000810500780c */ /* 0x000fc80003f46270 */
[----:B------:R-:W-:-:S13]  /*287a0*/  ISETP.LT.OR P0, PT, R26, 0x1, !P2 ;  /* 0x000000011a00780c */ /* 0x000fda0005701670 */
[----:B------:R-:W1:Y:S02]  /*287b0*/  @!P0 LDC.64 R14, c[0x0][0x5c0] ;  /* 0x00017000ff0e8b82 */ /* 0x000e640000000a00 */
[--C-:B-1----:R-:W-:Y:S02]  /*287c0*/  @!P0 IADD3 R36, P5, P6, R8, UR15, R14.reuse ;  /* 0x0000000f08248c10 */ /* 0x102fe4000febe00e */
[----:B------:R-:W-:-:S06]  /*287d0*/  PRMT R14, RZ, 0x7610, R14 ;  /* 0x00007610ff0e7816 */ /* 0x000fcc000000000e */
[----:B------:R-:W2:Y:S01]  /*287e0*/  @!P4 LDG.E.U8 R14, desc[UR8][R12.64+0x9] ;  /* 0x000009080c0ec981 */ /* 0x000ea2000c1e1100 */
        /* <DEDUP_REMOVED lines=9> */
[----:B0-----:R-:W-:-:S04]  /*28880*/  IMAD.X R16, RZ, RZ, R29, P4 ;  /* 0x000000ffff107224 */ /* 0x001fc800020e061d */
[----:B------:R-:W-:-:S04]  /*28890*/  IMAD R16, R16, UR4, RZ ;  /* 0x0000000410107c24 */ /* 0x000fc8000f8e02ff */
[C---:B------:R-:W-:Y:S02]  /*288a0*/  IMAD R16, R14.reuse, UR5, R16 ;  /* 0x000000050e107c24 */ /* 0x040fe4000f8e0210 */
[----:B------:R-:W-:-:S03]  /*288b0*/  IMAD.WIDE.U32 R14, R14, UR4, R34 ;  /* 0x000000040e0e7c25 */ /* 0x000fc6000f8e0022 */
[----:B------:R-:W-:-:S04]  /*288c0*/  IADD3 R14, P4, R14, UR6, RZ ;  /* 0x000000060e0e7c10 */ /* 0x000fc8000ff9e0ff */
[--C-:B------:R-:W-:Y:S02]  /*288d0*/  IADD3.X R15, R15, UR7, R16.reuse, P4, !PT ;  /* 0x000000070f0f7c10 */ /* 0x100fe4000a7fe410 */
[----:B------:R-:W-:-:S06]  /*288e0*/  PRMT R16, RZ, 0x7610, R16 ;  /* 0x00007610ff107816 */ /* 0x000fcc0000000010 */
[----:B------:R-:W2:Y:S01]  /*288f0*/  @!P0 LDG.E.U8 R16, desc[UR8][R14.64] ;  /* 0x000000080e108981 */ /* 0x000ea2000c1e1100 */
[----:B------:R-:W-:Y:S02]  /*28900*/  ISETP.LT.OR P4, PT, R26, 0x2, !P2 ;  /* 0x000000021a00780c */ /* 0x000fe40005781670 */
[----:B------:R-:W-:Y:S02]  /*28910*/  @P3 LOP3.LUT R28, R28, 0x80000, RZ, 0xfc, !PT ;  /* 0x000800001c1c3812 */ /* 0x000fe400078efcff */
[----:B------:R-:W-:Y:S01]  /*28920*/  ISETP.GE.AND P3, PT, R5, 0x89, PT ;  /* 0x000000890500780c */ /* 0x000fe20003f66270 */
[----:B------:R-:W-:Y:S02]  /*28930*/  IMAD.U32 R19, RZ, RZ, UR11 ;  /* 0x0000000bff137e24 */ /* 0x000fe4000f8e00ff */
[----:B------:R-:W-:Y:S01]  /*28940*/  IMAD.U32 R18, RZ, RZ, UR10 ;  /* 0x0000000aff127e24 */ /* 0x000fe2000f8e00ff */
        /* <DEDUP_REMOVED lines=8> */
[----:B------:R-:W-:Y:S02]  /*289d0*/  ISETP.LT.OR P0, PT, R26, 0x1, !P3 ;  /* 0x000000011a00780c */ /* 0x000fe40005f01670 */
[----:B0-----:R-:W-:-:S04]  /*289e0*/  @!P4 IADD3 R16, P5, P6, R8, UR15, R16 ;  /* 0x0000000f0810cc10 */ /* 0x001fc8000febe010 */
[----:B------:R-:W-:-:S07]  /*289f0*/  @!P4 IADD3.X R17, R27, UR14, R17, P5, P6 ;  /* 0x0000000e1b11cc10 */ /* 0x000fce000afec411 */
[----:B-1----:R-:W-:-:S04]  /*28a00*/  @!P0 IADD3 R20, P5, P6, R19, UR15, R8 ;  /* 0x0000000f13148c10 */ /* 0x002fc8000febe008 */
[----:B------:R-:W-:Y:S02]  /*28a10*/  @!P0 IADD3.X R25, R18, UR14, R27, P5, P6 ;  /* 0x0000000e12198c10 */ /* 0x000fe4000afec41b */
[----:B------:R-:W-:-:S06]  /*28a20*/  PRMT R18, RZ, 0x7610, R18 ;  /* 0x00007610ff127816 */ /* 0x000fcc0000000012 */
[----:B------:R-:W2:Y:S02]  /*28a30*/  @!P4 LDG.E.U8 R18, desc[UR8][R14.64+0x1] ;  /* 0x000001080e12c981 */ /* 0x000ea4000c1e1100 */
[----:B--2---:R-:W-:-:S04]  /*28a40*/  LOP3.LUT R18, R18, 0xff, RZ, 0xc0, !PT ;  /* 0x000000ff12127812 */ /* 0x004fc800078ec0ff */
[----:B------:R-:W-:-:S05]  /*28a50*/  F2FP.F16.E4M3.UNPACK_B R18, R18 ;  /* 0x00000012ff12723e */ /* 0x000fca00020006ff */
[----:B------:R-:W-:-:S05]  /*28a60*/  HADD2.F32 R18, -RZ, R18.H0_H0 ;  /* 0x20000012ff127230 */ /* 0x000fca0000004100 */
[----:B------:R-:W-:-:S04]  /*28a70*/  FMUL R18, R18, UR61 ;  /* 0x0000003d12127c20 */ /* 0x000fc80008400000 */
[----:B------:R-:W-:-:S05]  /*28a80*/  FFMA R21, R21, UR60, R18 ;  /* 0x0000003c15157c23 */ /* 0x000fca0008000012 */
[----:B------:R-:W-:-:S05]  /*28a90*/  F2FP.SATFINITE.E4M3.F32.PACK_AB_MERGE_C R21, RZ, R21, RZ ;  /* 0x00000015ff15723e */ /* 0x000fca00048070ff */
[----:B------:R0:W-:Y:S02]  /*28aa0*/  @!P4 STG.E.U8 desc[UR8][R16.64+0x1], R21 ;  /* 0x000001151000c986 */ /* 0x0001e4000c101108 */
[----:B0-----:R-:W-:-:S05]  /*28ab0*/  IADD3 R16, P4, R24, 0x88, RZ ;  /* 0x0000008818107810 */ /* 0x001fca0007f9e0ff */
[----:B------:R-:W-:-:S04]  /*28ac0*/  IMAD.X R18, RZ, RZ, R29, P4 ;  /* 0x000000ffff127224 */ /* 0x000fc800020e061d */
[----:B------:R-:W-:-:S04]  /*28ad0*/  IMAD R18, R18, UR4, RZ ;  /* 0x0000000412127c24 */ /* 0x000fc8000f8e02ff */
[C---:B------:R-:W-:Y:S02]  /*28ae0*/  IMAD R18, R16.reuse, UR5, R18 ;  /* 0x0000000510127c24 */ /* 0x040fe4000f8e0212 */
[----:B------:R-:W-:-:S03]  /*28af0*/  IMAD.WIDE.U32 R16, R16, UR4, R34 ;  /* 0x0000000410107c25 */ /* 0x000fc6000f8e0022 */
[----:B------:R-:W-:-:S04]  /*28b00*/  IADD3 R16, P4, R16, UR6, RZ ;  /* 0x0000000610107c10 */ /* 0x000fc8000ff9e0ff */
[----:B------:R-:W-:Y:S02]  /*28b10*/  IADD3.X R17, R17, UR7, R18, P4, !PT ;  /* 0x0000000711117c10 */ /* 0x000fe4000a7fe412 */
[----:B------:R-:W0:Y:S02]  /*28b20*/  @!P0 LDC.64 R18, c[0x0][0x5c0] ;  /* 0x00017000ff128b82 */ /* 0x000e240000000a00 */
[----:B0-----:R-:W-:Y:S02]  /*28b30*/  @!P0 IADD3 R18, P4, R20, R18, RZ ;  /* 0x0000001214128210 */ /* 0x001fe40007f9e0ff */
[----:B------:R-:W-:-:S06]  /*28b40*/  PRMT R20, RZ, 0x7610, R20 ;  /* 0x00007610ff147816 */ /* 0x000fcc0000000014 */
[----:B------:R-:W2:Y:S01]  /*28b50*/  @!P0 LDG.E.U8 R20, desc[UR8][R16.64] ;  /* 0x0000000810148981 */ /* 0x000ea2000c1e1100 */
[----:B------:R-:W-:Y:S01]  /*28b60*/  @!P0 IMAD.X R19, R25, 0x1, R19, P4 ;  /* 0x0000000119138824 */ /* 0x000fe200020e0613 */
[----:B------:R-:W-:Y:S02]  /*28b70*/  ISETP.LT.OR P4, PT, R26, 0x2, !P3 ;  /* 0x000000021a00780c */ /* 0x000fe40005f81670 */
[----:B------:R-:W-:-:S04]  /*28b80*/  LOP3.LUT R28, R28, 0xffbfffff, RZ, 0xc0, !PT ;  /* 0xffbfffff1c1c7812 */ /* 0x000fc800078ec0ff */
[----:B------:R-:W-:Y:S02]  /*28b90*/  @P2 LOP3.LUT R28, R28, 0x400000, RZ, 0xfc, !PT ;  /* 0x004000001c1c2812 */ /* 0x000fe400078efcff */
[----:B------:R-:W-:-:S05]  /*28ba0*/  ISETP.LT.OR P2, PT, R26, 0x12, !P1 ;  /* 0x000000121a00780c */ /* 0x000fca0004f41670 */
[----:B------:R-:W0:Y:S01]  /*28bb0*/  @!P4 LDC.64 R36, c[0x0][0x5c0] ;  /* 0x00017000ff24cb82 */ /* 0x000e220000000a00 */
[----:B------:R-:W-:-:S05]  /*28bc0*/  IMAD.U32 R21, RZ, RZ, UR11 ;  /* 0x0000000bff157e24 */ /* 0x000fca000f8e00ff */
[----:B------:R-:W-:Y:S02]  /*28bd0*/  @!P4 IADD3 R21, P5, P6, R21, UR15, R8 ;  /* 0x0000000f1515cc10 */ /* 0x000fe4000febe008 */
[----:B--2---:R-:W-:-:S04]  /*28be0*/  LOP3.LUT R20, R20, 0xff, RZ, 0xc0, !PT ;  /* 0x000000ff14147812 */ /* 0x004fc800078ec0ff */
[----:B------:R-:W-:-:S05]  /*28bf0*/  F2FP.F16.E4M3.UNPACK_B R20, R20 ;  /* 0x00000014ff14723e */ /* 0x000fca00020006ff */
[----:B------:R-:W-:-:S05]  /*28c00*/  HADD2.F32 R20, -RZ, R20.H0_H0 ;  /* 0x20000014ff147230 */ /* 0x000fca0000004100 */
[----:B------:R-:W-:-:S04]  /*28c10*/  FMUL R20, R20, UR61 ;  /* 0x0000003d14147c20 */ /* 0x000fc80008400000 */
[----:B------:R-:W-:-:S05]  /*28c20*/  FFMA R22, R22, UR60, R20 ;  /* 0x0000003c16167c23 */ /* 0x000fca0008000014 */
[----:B------:R-:W-:-:S05]  /*28c30*/  F2FP.SATFINITE.E4M3.F32.PACK_AB_MERGE_C R22, RZ, R22, RZ ;  /* 0x00000016ff16723e */ /* 0x000fca00048070ff */
[----:B------:R1:W-:Y:S01]  /*28c40*/  @!P0 STG.E.U8 desc[UR8][R18.64], R22 ;  /* 0x0000001612008986 */ /* 0x0003e2000c101108 */
[----:B------:R-:W-:Y:S01]  /*28c50*/  IMAD.U32 R20, RZ, RZ, UR10 ;  /* 0x0000000aff147e24 */ /* 0x000fe2000f8e00ff */
[----:B-1----:R-:W1:Y:S04]  /*28c60*/  @!P2 LDC.64 R18, c[0x0][0x5c0] ;  /* 0x00017000ff12ab82 */ /* 0x002e680000000a00 */
[--C-:B------:R-:W-:Y:S01]  /*28c70*/  @!P4 IADD3.X R25, R20, UR14, R27.reuse, P5, P6 ;  /* 0x0000000e1419cc10 */ /* 0x100fe2000afec41b */
[----:B------:R-:W-:Y:S01]  /*28c80*/  @!P2 IMAD.MOV.U32 R20, RZ, RZ, R8 ;  /* 0x000000ffff14a224 */ /* 0x000fe200078e0008 */
[----:B0-----:R-:W-:Y:S01]  /*28c90*/  @!P4 IADD3 R36, P0, R21, R36, RZ ;  /* 0x000000241524c210 */ /* 0x001fe20007f1e0ff */
[----:B------:R-:W-:Y:S02]  /*28ca0*/  @!P2 IMAD.MOV.U32 R21, RZ, RZ, R27 ;  /* 0x000000ffff15a224 */ /* 0x000fe400078e001b */
[----:B------:R-:W-:-:S03]  /*28cb0*/  @!P2 IMAD.WIDE.U32 R20, R6, 0x180, R20 ;  /* 0x000001800614a825 */ /* 0x000fc600078e0014 */
[--C-:B-1----:R-:W-:Y:S02]  /*28cc0*/  @!P2 IADD3 R52, P5, P6, R20, UR11, R18.reuse ;  /* 0x0000000b1434ac10 */ /* 0x102fe4000febe012 */
[----:B------:R-:W-:-:S06]  /*28cd0*/  PRMT R18, RZ, 0x7610, R18 ;  /* 0x00007610ff127816 */ /* 0x000fcc0000000012 */
[----:B------:R-:W2:Y:S01]  /*28ce0*/  @!P4 LDG.E.U8 R18, desc[UR8][R16.64+0x1] ;  /* 0x000001081012c981 */ /* 0x000ea2000c1e1100 */
[----:B------:R-:W-:-:S04]  /*28cf0*/  @!P2 IMAD R22, R7, 0x180, RZ ;  /* 0x000001800716a824 */ /* 0x000fc800078e02ff */
[----:B------:R-:W-:-:S05]  /*28d00*/  @!P2 IMAD.IADD R21, R21, 0x1, R22 ;  /* 0x000000011515a824 */ /* 0x000fca00078e0216 */
[----:B------:R-:W-:Y:S02]  /*28d10*/  @!P2 IADD3.X R53, R21, UR10, R19, P5, P6 ;  /* 0x0000000a1535ac10 */ /* 0x000fe4000afec413 */
[----:B------:R-:W-:Y:S01]  /*28d20*/  ISETP.LT.OR P6, PT, R26, 0x19, !P1 ;  /* 0x000000191a00780c */ /* 0x000fe20004fc1670 */
[----:B------:R-:W-:Y:S01]  /*28d30*/  @!P4 IMAD.X R37, R25, 0x1, R37, P0 ;  /* 0x000000011925c824 */ /* 0x000fe200000e0625 */
[----:B------:R-:W-:-:S11]  /*28d40*/  LOP3.LUT R0, R0, 0xffffffef, RZ, 0xc0, !PT ;  /* 0xffffffef00007812 */ /* 0x000fd600078ec0ff */
[----:B------:R-:W-:Y:S02]  /*28d50*/  @!P6 IMAD.MOV.U32 R20, RZ, RZ, R8 ;  /* 0x000000ffff14e224 */ /* 0x000fe400078e0008 */
[----:B------:R-:W-:Y:S02]  /*28d60*/  @!P6 IMAD.MOV.U32 R21, RZ, RZ, R27 ;  /* 0x000000ffff15e224 */ /* 0x000fe400078e001b */
[----:B------:R-:W-:Y:S02]  /*28d70*/  @!P6 IMAD R22, R7, 0x180, RZ ;  /* 0x000001800716e824 */ /* 0x000fe400078e02ff */
[----:B------:R-:W-:Y:S01]  /*28d80*/  @!P6 IMAD.WIDE.U32 R20, R6, 0x180, R20 ;  /* 0x000001800614e825 */ /* 0x000fe200078e0014 */
[----:B------:R-:W-:-:S03]  /*28d90*/  @P2 LOP3.LUT R0, R0, 0x10, RZ, 0xfc, !PT ;  /* 0x0000001000002812 */ /* 0x000fc600078efcff */
[----:B------:R-:W-:Y:S01]  /*28da0*/  @!P6 IMAD.IADD R21, R21, 0x1, R22 ;  /* 0x000000011515e824 */ /* 0x000fe200078e0216 */
[----:B------:R-:W-:Y:S02]  /*28db0*/  LOP3.LUT P2, RZ, R28, 0x400000, RZ, 0xc0, !PT ;  /* 0x004000001cff7812 */ /* 0x000fe4000784c0ff */
[----:B--2---:R-:W-:-:S04]  /*28dc0*/  LOP3.LUT R18, R18, 0xff, RZ, 0xc0, !PT ;  /* 0x000000ff12127812 */ /* 0x004fc800078ec0ff */
[----:B------:R-:W-:-:S05]  /*28dd0*/  F2FP.F16.E4M3.UNPACK_B R18, R18 ;  /* 0x00000012ff12723e */ /* 0x000fca00020006ff */
[----:B------:R-:W-:-:S05]  /*28de0*/  HADD2.F32 R18, -RZ, R18.H0_H0 ;  /* 0x20000012ff127230 */ /* 0x000fca0000004100 */
[----:B------:R-:W-:-:S04]  /*28df0*/  FMUL R18, R18, UR61 ;  /* 0x0000003d12127c20 */ /* 0x000fc80008400000 */
[----:B------:R-:W-:Y:S02]  /*28e00*/  FFMA R23, R23, UR60, R18 ;  /* 0x0000003c17177c23 */ /* 0x000fe40008000012 */
[----:B------:R-:W0:Y:S03]  /*28e10*/  @!P6 LDC.64 R18, c[0x0][0x5c0] ;  /* 0x00017000ff12eb82 */ /* 0x000e260000000a00 */
[----:B------:R-:W-:-:S05]  /*28e20*/  F2FP.SATFINITE.E4M3.F32.PACK_AB_MERGE_C R23, RZ, R23, RZ ;  /* 0x00000017ff17723e */ /* 0x000fca00048070ff */
[----:B------:R-:W-:Y:S01]  /*28e30*/  @!P4 STG.E.U8 desc[UR8][R36.64+0x1], R23 ;  /* 0x000001172400c986 */ /* 0x000fe2000c101108 */
[----:B0-----:R-:W-:-:S04]  /*28e40*/  @!P6 IADD3 R54, P0, P4, R20, UR11, R18 ;  /* 0x0000000b1436ec10 */ /* 0x001fc8000fc1e012 */
[----:B------:R-:W-:Y:S02]  /*28e50*/  @!P6 IADD3.X R55, R21, UR10, R19, P0, P4 ;  /* 0x0000000a1537ec10 */ /* 0x000fe400087e8413 */
[----:B------:R-:W-:Y:S02]  /*28e60*/  ISETP.LT.OR P0, PT, R26, 0x9, !P2 ;  /* 0x000000091a00780c */ /* 0x000fe40005701670 */
[----:B------:R-:W-:-:S11]  /*28e70*/  PRMT R18, RZ, 0x7610, R18 ;  /* 0x00007610ff127816 */ /* 0x000fd60000000012 */
[----:B------:R-:W2:Y:S01]  /*28e80*/  @!P0 LDG.E.U8 R18, desc[UR8][R14.64+0x8] ;  /* 0x000008080e128981 */ /* 0x000ea2000c1e1100 */
[----:B------:R-:W-:Y:S02]  /*28e90*/  PRMT R20, RZ, 0x7610, R20 ;  /* 0x00007610ff147816 */ /* 0x000fe40000000014 */
[----:B--2---:R-:W-:-:S04]  /*28ea0*/  LOP3.LUT R18, R18, 0xff, RZ, 0xc0, !PT ;  /* 0x000000ff12127812 */ /* 0x004fc800078ec0ff */
[----:B------:R-:W-:-:S05]  /*28eb0*/  F2FP.F16.E4M3.UNPACK_B R18, R18 ;  /* 0x00000012ff12723e */ /* 0x000fca00020006ff */
[----:B------:R-:W-:-:S05]  /*28ec0*/  HADD2.F32 R18, -RZ, R18.H0_H0 ;  /* 0x20000012ff127230 */ /* 0x000fca0000004100 */
[----:B------:R-:W-:-:S04]  /*28ed0*/  FMUL R18, R18, UR61 ;  /* 0x0000003d12127c20 */ /* 0x000fc80008400000 */
[----:B------:R-:W-:Y:S02]  /*28ee0*/  FFMA R232, R232, UR60, R18 ;  /* 0x0000003ce8e87c23 */ /* 0x000fe40008000012 */
[----:B------:R-:W0:Y:S03]  /*28ef0*/  @!P0 LDC.64 R18, c[0x0][0x5c0] ;  /* 0x00017000ff128b82 */ /* 0x000e260000000a00 */
[----:B------:R-:W-:Y:S02]  /*28f00*/  F2FP.SATFINITE.E4M3.F32.PACK_AB_MERGE_C R232, RZ, R232, RZ ;  /* 0x000000e8ffe8723e */ /* 0x000fe400048070ff */
[----:B0-----:R-:W-:-:S04]  /*28f10*/  @!P0 IADD3 R18, P4, P5, R8, UR15, R18 ;  /* 0x0000000f08128c10 */ /* 0x001fc8000fd9e012 */
[----:B------:R-:W-:-:S05]  /*28f20*/  @!P0 IADD3.X R19, R27, UR14, R19, P4, P5 ;  /* 0x0000000e1b138c10 */ /* 0x000fca000a7ea413 */
[----:B------:R0:W-:Y:S01]  /*28f30*/  @!P0 STG.E.U8 desc[UR8][R18.64+0x8], R232 ;  /* 0x000008e812008986 */ /* 0x0001e2000c101108 */
[----:B------:R-:W-:-:S13]  /*28f40*/  ISETP.LT.OR P0, PT, R26, 0xa, !P2 ;  /* 0x0000000a1a00780c */ /* 0x000fda0005701670 */
[----:B------:R-:W2:Y:S01]  /*28f50*/  @!P0 LDG.E.U8 R20, desc[UR8][R14.64+0x9] ;  /* 0x000009080e148981 */ /* 0x000ea2000c1e1100 */
[----:B0-----:R-:W0:Y:S02]  /*28f60*/  @!P0 LDC.64 R18, c[0x0][0x5c0] ;  /* 0x00017000ff128b82 */ /* 0x001e240000000a00 */
        /* <DEDUP_REMOVED lines=9> */
[----:B------:R-:W-:Y:S01]  /*29000*/  ISETP.LT.OR P0, PT, R26, 0x9, !P3 ;  /* 0x000000091a00780c */ /* 0x000fe20005f01670 */
[----:B0-----:R-:W-:Y:S02]  /*29010*/  IMAD.U32 R19, RZ, RZ, UR11 ;  /* 0x0000000bff137e24 */ /* 0x001fe4000f8e00ff */
[----:B------:R-:W-:-:S10]  /*29020*/  IMAD.U32 R18, RZ, RZ, UR10 ;  /* 0x0000000aff127e24 */ /* 0x000fd4000f8e00ff */
[----:B------:R-:W-:-:S04]  /*29030*/  @!P0 IADD3 R20, P4, P5, R19, UR15, R8 ;  /* 0x0000000f13148c10 */ /* 0x000fc8000fd9e008 */
[----:B------:R-:W-:Y:S02]  /*29040*/  @!P0 IADD3.X R21, R18, UR14, R27, P4, P5 ;  /* 0x0000000e12158c10 */ /* 0x000fe4000a7ea41b */
[----:B------:R-:W0:Y:S02]  /*29050*/  @!P0 LDC.64 R18, c[0x0][0x5c0] ;  /* 0x00017000ff128b82 */ /* 0x000e240000000a00 */
[----:B0-----:R-:W-:Y:S02]  /*29060*/  @!P0 IADD3 R18, P4, R20, R18, RZ ;  /* 0x0000001214128210 */ /* 0x001fe40007f9e0ff */
[----:B------:R-:W-:-:S06]  /*29070*/  PRMT R20, RZ, 0x7610, R20 ;  /* 0x00007610ff147816 */ /* 0x000fcc0000000014 */
[----:B------:R-:W2:Y:S01]  /*29080*/  @!P0 LDG.E.U8 R20, desc[UR8][R16.64+0x8] ;  /* 0x0000080810148981 */ /* 0x000ea2000c1e1100 */
[----:B------:R-:W-:Y:S01]  /*29090*/  LOP3.LUT R28, R28, 0xffdfffff, RZ, 0xc0, !PT ;  /* 0xffdfffff1c1c7812 */ /* 0x000fe200078ec0ff */
[----:B------:R-:W-:Y:S01]  /*290a0*/  @!P0 IMAD.X R19, R21, 0x1, R19, P4 ;  /* 0x0000000115138824 */ /* 0x000fe200020e0613 */
[----:B------:R-:W-:Y:S02]  /*290b0*/  ISETP.LT.OR P4, PT, R26, 0xa, !P3 ;  /* 0x0000000a1a00780c */ /* 0x000fe40005f81670 */
[----:B------:R-:W-:Y:S02]  /*290c0*/  @P2 LOP3.LUT R28, R28, 0x200000, RZ, 0xfc, !PT ;  /* 0x002000001c1c2812 */ /* 0x000fe400078efcff */
[----:B------:R-:W-:Y:S01]  /*290d0*/  ISETP.GE.AND P2, PT, R5, 0x101, PT ;  /* 0x000001010500780c */ /* 0x000fe20003f46270 */
[----:B------:R-:W-:Y:S01]  /*290e0*/  IMAD.U32 R21, RZ, RZ, UR11 ;  /* 0x0000000bff157e24 */ /* 0x000fe2000f8e00ff */
[----:B------:R-:W-:-:S04]  /*290f0*/  LOP3.LUT R0, R0, 0xffffffbf, RZ, 0xc0, !PT ;  /* 0xffffffbf00007812 */ /* 0x000fc800078ec0ff */
[----:B------:R-:W-:-:S03]  /*29100*/  @P6 LOP3.LUT R0, R0, 0x40, RZ, 0xfc, !PT ;  /* 0x0000004000006812 */ /* 0x000fc600078efcff */
        /* <DEDUP_REMOVED lines=9> */
[----:B------:R-:W-:-:S05]  /*291a0*/  IMAD.U32 R20, RZ, RZ, UR10 ;  /* 0x0000000aff147e24 */ /* 0x000fca000f8e00ff */
[----:B------:R-:W-:Y:S02]  /*291b0*/  @!P4 IADD3.X R25, R20, UR14, R27, P5, P6 ;  /* 0x0000000e1419cc10 */ /* 0x000fe4000afec41b */
[----:B------:R-:W1:Y:S08]  /*291c0*/  @!P4 LDC.64 R20, c[0x0][0x5c0] ;  /* 0x00017000ff14cb82 */ /* 0x000e700000000a00 */
[----:B0-----:R-:W0:Y:S01]  /*291d0*/  @!P0 LDC.64 R18, c[0x0][0x5c0] ;  /* 0x00017000ff128b82 */ /* 0x001e220000000a00 */
[----:B-1----:R-:W-:-:S02]  /*291e0*/  @!P4 IADD3 R20, P5, R22, R20, RZ ;  /* 0x000000141614c210 */ /* 0x002fc40007fbe0ff */
[--C-:B0-----:R-:W-:Y:S02]  /*291f0*/  @!P0 IADD3 R22, P3, P6, R8, UR13, R18.reuse ;  /* 0x0000000d08168c10 */ /* 0x101fe4000fe7e012 */
[----:B------:R-:W-:-:S06]  /*29200*/  PRMT R18, RZ, 0x7610, R18 ;  /* 0x00007610ff127816 */ /* 0x000fcc0000000012 */
[----:B------:R-:W2:Y:S01]  /*29210*/  @!P4 LDG.E.U8 R18, desc[UR8][R16.64+0x9] ;  /* 0x000009081012c981 */ /* 0x000ea2000c1e1100 */
[----:B------:R-:W-:Y:S01]  /*29220*/  @!P4 IMAD.X R21, R25, 0x1, R21, P5 ;  /* 0x000000011915c824 */ /* 0x000fe200028e0615 */
        /* <DEDUP_REMOVED lines=18> */
[----:B------:R-:W-:Y:S02]  /*29350*/  ISETP.GE.AND P3, PT, R5, 0x109, PT ;  /* 0x000001090500780c */ /* 0x000fe40003f66270 */
        /* <DEDUP_REMOVED lines=8> */
[----:B------:R-:W-:Y:S01]  /*293e0*/  ISETP.LT.OR P0, PT, R26, 0x1, !P3 ;  /* 0x000000011a00780c */ /* 0x000fe20005f01670 */
[----:B-1----:R-:W-:Y:S01]  /*293f0*/  IMAD.U32 R23, RZ, RZ, UR11 ;  /* 0x0000000bff177e24 */ /* 0x002fe2000f8e00ff */
[----:B0-----:R-:W-:Y:S01]  /*29400*/  @!P4 IADD3 R20, P5, P6, R8, UR13, R20 ;  /* 0x0000000d0814cc10 */ /* 0x001fe2000febe014 */
[----:B------:R-:W-:-:S03]  /*29410*/  IMAD.U32 R22, RZ, RZ, UR10 ;  /* 0x0000000aff167e24 */ /* 0x000fc6000f8e00ff */
[----:B------:R-:W-:-:S07]  /*29420*/  @!P4 IADD3.X R21, R27, UR12, R21, P5, P6 ;  /* 0x0000000c1b15cc10 */ /* 0x000fce000afec415 */
[----:B------:R-:W-:-:S04]  /*29430*/  @!P0 IADD3 R25, P5, P6, R23, UR13, R8 ;  /* 0x0000000d17198c10 */ /* 0x000fc8000febe008 */
        /* <DEDUP_REMOVED lines=21> */
[C---:B------:R-:W-:Y:S01]  /*29590*/  ISETP.LT.OR P2, PT, R26.reuse, 0x1a, !P1 ;  /* 0x0000001a1a00780c */ /* 0x040fe20004f41670 */
[----:B------:R-:W-:Y:S01]  /*295a0*/  @!P0 IMAD.X R23, R33, 0x1, R23, P4 ;  /* 0x0000000121178824 */ /* 0x000fe200020e0617 */
[----:B------:R-:W-:Y:S01]  /*295b0*/  ISETP.LT.OR P4, PT, R26, 0x2, !P3 ;  /* 0x000000021a00780c */ /* 0x000fe20005f81670 */
[----:B------:R-:W-:-:S10]  /*295c0*/  IMAD.U32 R33, RZ, RZ, UR11 ;  /* 0x0000000bff217e24 */ /* 0x000fd4000f8e00ff */
[----:B------:R-:W-:Y:S02]  /*295d0*/  @!P2 IMAD.MOV.U32 R37, RZ, RZ, R27 ;  /* 0x000000ffff25a224 */ /* 0x000fe400078e001b */
[----:B------:R-:W-:Y:S01]  /*295e0*/  @!P4 IADD3 R33, P5, P6, R33, UR13, R8 ;  /* 0x0000000d2121cc10 */ /* 0x000fe2000febe008 */
[----:B------:R-:W0:Y:S01]  /*295f0*/  @!P4 LDC.64 R38, c[0x0][0x5c0] ;  /* 0x00017000ff26cb82 */ /* 0x000e220000000a00 */
[----:B--2---:R-:W-:-:S04]  /*29600*/  LOP3.LUT R25, R25, 0xff, RZ, 0xc0, !PT ;  /* 0x000000ff19197812 */ /* 0x004fc800078ec0ff */
[----:B------:R-:W-:-:S05]  /*29610*/  F2FP.F16.E4M3.UNPACK_B R25, R25 ;  /* 0x00000019ff19723e */ /* 0x000fca00020006ff */
[----:B------:R-:W-:-:S05]  /*29620*/  HADD2.F32 R25, -RZ, R25.H0_H0 ;  /* 0x20000019ff197230 */ /* 0x000fca0000004100 */
[----:B------:R-:W-:-:S04]  /*29630*/  FMUL R25, R25, UR61 ;  /* 0x0000003d19197c20 */ /* 0x000fc80008400000 */
[----:B------:R-:W-:-:S05]  /*29640*/  FFMA R36, R40, UR60, R25 ;  /* 0x0000003c28247c23 */ /* 0x000fca0008000019 */
[----:B------:R-:W-:-:S05]  /*29650*/  F2FP.SATFINITE.E4M3.F32.PACK_AB_MERGE_C R36, RZ, R36, RZ ;  /* 0x00000024ff24723e */ /* 0x000fca00048070ff */
[----:B------:R1:W-:Y:S02]  /*29660*/  @!P0 STG.E.U8 desc[UR8][R22.64], R36 ;  /* 0x0000002416008986 */ /* 0x0003e4000c101108 */
[----:B-1----:R-:W1:Y:S01]  /*29670*/  @!P2 LDC.64 R22, c[0x0][0x5c0] ;  /* 0x00017000ff16ab82 */ /* 0x002e620000000a00 */
[----:B------:R-:W-:Y:S02]  /*29680*/  @!P2 IMAD.MOV.U32 R36, RZ, RZ, R8 ;  /* 0x000000ffff24a224 */ /* 0x000fe400078e0008 */
[----:B------:R-:W-:Y:S02]  /*29690*/  IMAD.U32 R25, RZ, RZ, UR10 ;  /* 0x0000000aff197e24 */ /* 0x000fe4000f8e00ff */
[----:B------:R-:W-:-:S03]  /*296a0*/  @!P2 IMAD.WIDE.U32 R36, R6, 0x180, R36 ;  /* 0x000001800624a825 */ /* 0x000fc600078e0024 */
[----:B------:R-:W-:Y:S02]  /*296b0*/  @!P4 IADD3.X R40, R25, UR12, R27, P5, P6 ;  /* 0x0000000c1928cc10 */ /* 0x000fe4000afec41b */
[--C-:B-1----:R-:W-:Y:S02]  /*296c0*/  @!P2 IADD3 R50, P5, P6, R36, UR11, R22.reuse ;  /* 0x0000000b2432ac10 */ /* 0x102fe4000febe016 */
[----:B------:R-:W-:-:S06]  /*296d0*/  PRMT R22, RZ, 0x7610, R22 ;  /* 0x00007610ff167816 */ /* 0x000fcc0000000016 */
[----:B------:R-:W2:Y:S01]  /*296e0*/  @!P4 LDG.E.U8 R22, desc[UR8][R20.64+0x1] ;  /* 0x000001081416c981 */ /* 0x000ea2000c1e1100 */
[----:B------:R-:W-:-:S04]  /*296f0*/  @!P2 IMAD R25, R7, 0x180, RZ ;  /* 0x000001800719a824 */ /* 0x000fc800078e02ff */
[----:B------:R-:W-:Y:S01]  /*29700*/  @!P2 IMAD.IADD R25, R37, 0x1, R25 ;  /* 0x000000012519a824 */ /* 0x000fe200078e0219 */
[----:B0-----:R-:W-:-:S04]  /*29710*/  @!P4 IADD3 R38, P0, R33, R38, RZ ;  /* 0x000000262126c210 */ /* 0x001fc80007f1e0ff */
[----:B------:R-:W-:Y:S02]  /*29720*/  @!P2 IADD3.X R51, R25, UR10, R23, P5, P6 ;  /* 0x0000000a1933ac10 */ /* 0x000fe4000afec417 */
[----:B------:R-:W-:Y:S01]  /*29730*/  ISETP.LT.OR P5, PT, R26, 0x21, !P1 ;  /* 0x000000211a00780c */ /* 0x000fe20004fa1670 */
[----:B------:R-:W-:Y:S01]  /*29740*/  @!P4 IMAD.X R39, R40, 0x1, R39, P0 ;  /* 0x000000012827c824 */ /* 0x000fe200000e0627 */
[----:B------:R-:W-:-:S11]  /*29750*/  ISETP.GE.AND P6, PT, R5, 0x101, PT ;  /* 0x000001010500780c */ /* 0x000fd60003fc6270 */
[----:B------:R-:W-:Y:S02]  /*29760*/  @!P5 IMAD.MOV.U32 R36, RZ, RZ, R8 ;  /* 0x000000ffff24d224 */ /* 0x000fe400078e0008 */
[----:B------:R-:W-:Y:S02]  /*29770*/  @!P5 IMAD.MOV.U32 R37, RZ, RZ, R27 ;  /* 0x000000ffff25d224 */ /* 0x000fe400078e001b */
[----:B------:R-:W-:Y:S02]  /*29780*/  @!P5 IMAD R25, R7, 0x180, RZ ;  /* 0x000001800719d824 */ /* 0x000fe400078e02ff */
[----:B------:R-:W-:-:S04]  /*29790*/  @!P5 IMAD.WIDE.U32 R36, R6, 0x180, R36 ;  /* 0x000001800624d825 */ /* 0x000fc800078e0024 */
[----:B------:R-:W-:Y:S01]  /*297a0*/  @!P5 IMAD.IADD R25, R37, 0x1, R25 ;  /* 0x000000012519d824 */ /* 0x000fe200078e0219 */
[----:B--2---:R-:W-:-:S04]  /*297b0*/  LOP3.LUT R22, R22, 0xff, RZ, 0xc0, !PT ;  /* 0x000000ff16167812 */ /* 0x004fc800078ec0ff */
[----:B------:R-:W-:-:S05]  /*297c0*/  F2FP.F16.E4M3.UNPACK_B R22, R22 ;  /* 0x00000016ff16723e */ /* 0x000fca00020006ff */
[----:B------:R-:W-:-:S05]  /*297d0*/  HADD2.F32 R22, -RZ, R22.H0_H0 ;  /* 0x20000016ff167230 */ /* 0x000fca0000004100 */
[----:B------:R-:W-:-:S04]  /*297e0*/  FMUL R22, R22, UR61 ;  /* 0x0000003d16167c20 */ /* 0x000fc80008400000 */
[----:B---3--:R-:W-:Y:S01]  /*297f0*/  FFMA R22, R58, UR60, R22 ;  /* 0x0000003c3a167c23 */ /* 0x008fe20008000016 */
[----:B------:R-:W-:Y:S01]  /*29800*/  LOP3.LUT R0, R0, 0xfffffffe, RZ, 0xc0, !PT ;  /* 0xfffffffe00007812 */ /* 0x000fe200078ec0ff */
[----:B------:R-:W2:Y:S03]  /*29810*/  LDL.LU R58, [R1+0x44c] ;  /* 0x00044c00013a7983 */ /* 0x000ea60000300800 */
[----:B------:R-:W-:-:S05]  /*29820*/  F2FP.SATFINITE.E4M3.F32.PACK_AB_MERGE_C R22, RZ, R22, RZ ;  /* 0x00000016ff16723e */ /* 0x000fca00048070ff */
[----:B------:R0:W-:Y:S02]  /*29830*/  @!P4 STG.E.U8 desc[UR8][R38.64+0x1], R22 ;  /* 0x000001162600c986 */ /* 0x0001e4000c101108 */
[----:B0-----:R-:W0:Y:S02]  /*29840*/  @!P5 LDC.64 R22, c[0x0][0x5c0] ;  /* 0x00017000ff16db82 */ /* 0x001e240000000a00 */
[----:B0-----:R-:W-:-:S04]  /*29850*/  @!P5 IADD3 R64, P0, P4, R36, UR11, R22 ;  /* 0x0000000b2440dc10 */ /* 0x001fc8000fc1e016 */
[----:B------:R-:W-:Y:S02]  /*29860*/  @!P5 IADD3.X R65, R25, UR10, R23, P0, P4 ;  /* 0x0000000a1941dc10 */ /* 0x000fe400087e8417 */
[----:B------:R-:W-:Y:S02]  /*29870*/  ISETP.LT.OR P0, PT, R26, 0x9, !P6 ;  /* 0x000000091a00780c */ /* 0x000fe40007701670 */
[----:B------:R-:W-:-:S11]  /*29880*/  PRMT R22, RZ, 0x7610, R22 ;  /* 0x00007610ff167816 */ /* 0x000fd60000000016 */
[----:B------:R-:W3:Y:S01]  /*29890*/  @!P0 LDG.E.U8 R22, desc[UR8][R18.64+0x8] ;  /* 0x0000080812168981 */ /* 0x000ee2000c1e1100 */
[----:B------:R-:W-:-:S04]  /*298a0*/  @P2 LOP3.LUT R0, R0, 0x1, RZ, 0xfc, !PT ;  /* 0x0000000100002812 */ /* 0x000fc800078efcff */
[----:B------:R-:W-:-:S04]  /*298b0*/  LOP3.LUT R0, R0, 0xfffff7ff, RZ, 0xc0, !PT ;  /* 0xfffff7ff00007812 */ /* 0x000fc800078ec0ff */
[----:B------:R-:W-:Y:S02]  /*298c0*/  @P5 LOP3.LUT R0, R0, 0x800, RZ, 0xfc, !PT ;  /* 0x0000080000005812 */ /* 0x000fe400078efcff */
[----:B---3--:R-:W-:-:S04]  /*298d0*/  LOP3.LUT R22, R22, 0xff, RZ, 0xc0, !PT ;  /* 0x000000ff16167812 */ /* 0x008fc800078ec0ff */
[----:B------:R-:W-:-:S05]  /*298e0*/  F2FP.F16.E4M3.UNPACK_B R22, R22 ;  /* 0x00000016ff16723e */ /* 0x000fca00020006ff */
[----:B------:R-:W-:-:S05]  /*298f0*/  HADD2.F32 R22, -RZ, R22.H0_H0 ;  /* 0x20000016ff167230 */ /* 0x000fca0000004100 */
[----:B------:R-:W-:-:S04]  /*29900*/  FMUL R22, R22, UR61 ;  /* 0x0000003d16167c20 */ /* 0x000fc80008400000 */
[----:B----4-:R-:W-:Y:S02]  /*29910*/  FFMA R25, R41, UR60, R22 ;  /* 0x0000003c29197c23 */ /* 0x010fe40008000016 */
[----:B------:R-:W0:Y:S01]  /*29920*/  @!P0 LDC.64 R22, c[0x0][0x5c0] ;  /* 0x00017000ff168b82 */ /* 0x000e220000000a00 */
[----:B------:R-:W3:Y:S02]  /*29930*/  LDL.LU R41, [R1+0x450] ;  /* 0x0004500001297983 */ /* 0x000ee40000300800 */
[----:B------:R-:W-:Y:S02]  /*29940*/  F2FP.SATFINITE.E4M3.F32.PACK_AB_MERGE_C R25, RZ, R25, RZ ;  /* 0x00000019ff19723e */ /* 0x000fe400048070ff */
[----:B0-----:R-:W-:-:S04]  /*29950*/  @!P0 IADD3 R22, P4, P5, R8, UR13, R22 ;  /* 0x0000000d08168c10 */ /* 0x001fc8000fd9e016 */
[----:B------:R-:W-:-:S05]  /*29960*/  @!P0 IADD3.X R23, R27, UR12, R23, P4, P5 ;  /* 0x0000000c1b178c10 */ /* 0x000fca000a7ea417 */
[----:B------:R0:W-:Y:S01]  /*29970*/  @!P0 STG.E.U8 desc[UR8][R22.64+0x8], R25 ;  /* 0x0000081916008986 */ /* 0x0001e2000c101108 */
[----:B------:R-:W-:Y:S02]  /*29980*/  ISETP.LT.OR P0, PT, R26, 0xa, !P6 ;  /* 0x0000000a1a00780c */ /* 0x000fe40007701670 */
[----:B0-----:R-:W-:-:S11]  /*29990*/  PRMT R25, RZ, 0x7610, R25 ;  /* 0x00007610ff197816 */ /* 0x001fd60000000019 */
[----:B------:R-:W0:Y:S01]  /*299a0*/  @!P0 LDC.64 R22, c[0x0][0x5c0] ;  /* 0x00017000ff168b82 */ /* 0x000e220000000a00 */
[----:B------:R-:W4:Y:S01]  /*299b0*/  @!P0 LDG.E.U8 R25, desc[UR8][R18.64+0x9] ;  /* 0x0000090812198981 */ /* 0x000f22000c1e1100 */
[----:B0-----:R-:W-:-:S04]  /*299c0*/  @!P0 IADD3 R22, P4, P5, R8, UR13, R22 ;  /* 0x0000000d08168c10 */ /* 0x001fc8000fd9e016 */
[----:B------:R-:W-:Y:S02]  /*299d0*/  @!P0 IADD3.X R23, R27, UR12, R23, P4, P5 ;  /* 0x0000000c1b178c10 */ /* 0x000fe4000a7ea417 */
[----:B----4-:R-:W-:-:S04]  /*299e0*/  LOP3.LUT R25, R25, 0xff, RZ, 0xc0, !PT ;  /* 0x000000ff19197812 */ /* 0x010fc800078ec0ff */
[----:B------:R-:W-:-:S05]  /*299f0*/  F2FP.F16.E4M3.UNPACK_B R25, R25 ;  /* 0x00000019ff19723e */ /* 0x000fca00020006ff */
[----:B------:R-:W-:-:S05]  /*29a00*/  HADD2.F32 R25, -RZ, R25.H0_H0 ;  /* 0x20000019ff197230 */ /* 0x000fca0000004100 */
[----:B------:R-:W-:-:S04]  /*29a10*/  FMUL R25, R25, UR61 ;  /* 0x0000003d19197c20 */ /* 0x000fc80008400000 */
[----:B--2---:R-:W-:Y:S02]  /*29a20*/  FFMA R25, R58, UR60, R25 ;  /* 0x0000003c3a197c23 */ /* 0x004fe40008000019 */
[----:B------:R-:W2:Y:S03]  /*29a30*/  LDL.LU R58, [R1+0x454] ;  /* 0x00045400013a7983 */ /* 0x000ea60000300800 */
        /* <DEDUP_REMOVED lines=10> */
[----:B------:R-:W4:Y:S01]  /*29ae0*/  @!P0 LDG.E.U8 R25, desc[UR8][R20.64+0x8] ;  /* 0x0000080814198981 */ /* 0x000f22000c1e1100 */
[----:B------:R-:W-:Y:S01]  /*29af0*/  @!P0 IMAD.X R23, R33, 0x1, R23, P4 ;  /* 0x0000000121178824 */ /* 0x000fe200020e0617 */
[----:B------:R-:W-:Y:S01]  /*29b00*/  ISETP.LT.OR P4, PT, R26, 0xa, !P3 ;  /* 0x0000000a1a00780c */ /* 0x000fe20005f81670 */
[----:B------:R-:W-:-:S12]  /*29b10*/  IMAD.U32 R33, RZ, RZ, UR11 ;  /* 0x0000000bff217e24 */ /* 0x000fd8000f8e00ff */
[----:B------:R-:W-:Y:S02]  /*29b20*/  @!P4 IADD3 R33, P5, P6, R33, UR13, R8 ;  /* 0x0000000d2121cc10 */ /* 0x000fe4000febe008 */
[----:B----4-:R-:W-:-:S04]  /*29b30*/  LOP3.LUT R25, R25, 0xff, RZ, 0xc0, !PT ;  /* 0x000000ff19197812 */ /* 0x010fc800078ec0ff */
[----:B------:R-:W-:-:S05]  /*29b40*/  F2FP.F16.E4M3.UNPACK_B R25, R25 ;  /* 0x00000019ff19723e */ /* 0x000fca00020006ff */
[----:B------:R-:W-:-:S05]  /*29b50*/  HADD2.F32 R25, -RZ, R25.H0_H0 ;  /* 0x20000019ff197230 */ /* 0x000fca0000004100 */
[----:B------:R-:W-:-:S04]  /*29b60*/  FMUL R25, R25, UR61 ;  /* 0x0000003d19197c20 */ /* 0x000fc80008400000 */
[----:B---3--:R-:W-:Y:S02]  /*29b70*/  FFMA R36, R41, UR60, R25 ;  /* 0x0000003c29247c23 */ /* 0x008fe40008000019 */
[----:B------:R-:W3:Y:S03]  /*29b80*/  LDL.LU R41, [R1+0x458] ;  /* 0x0004580001297983 */ /* 0x000ee60000300800 */
[----:B------:R-:W-:Y:S01]  /*29b90*/  F2FP.SATFINITE.E4M3.F32.PACK_AB_MERGE_C R36, RZ, R36, RZ ;  /* 0x00000024ff24723e */ /* 0x000fe200048070ff */
[----:B------:R-:W-:Y:S01]  /*29ba0*/  IMAD.U32 R25, RZ, RZ, UR10 ;  /* 0x0000000aff197e24 */ /* 0x000fe2000f8e00ff */
[----:B------:R-:W-:Y:S01]  /*29bb0*/  ISETP.LT.OR P3, PT, R26, 0x22, !P1 ;  /* 0x000000221a00780c */ /* 0x000fe20004f61670 */
[----:B------:R-:W4:Y:S04]  /*29bc0*/  LDL.LU R60, [R1+0x45c] ;  /* 0x00045c00013c7983 */ /* 0x000f280000300800 */
[----:B------:R0:W-:Y:S01]  /*29bd0*/  @!P0 STG.E.U8 desc[UR8][R22.64+0x8], R36 ;  /* 0x0000082416008986 */ /* 0x0001e2000c101108 */
[----:B------:R-:W-:-:S02]  /*29be0*/  @!P4 IADD3.X R25, R25, UR12, R27, P5, P6 ;  /* 0x0000000c1919cc10 */ /* 0x000fc4000afec41b */
[----:B------:R-:W-:Y:S01]  /*29bf0*/  ISETP.LT.OR P1, PT, R26, 0x29, !P1 ;  /* 0x000000291a00780c */ /* 0x000fe20004f21670 */
[----:B------:R-:W4:Y:S01]  /*29c00*/  LDL.LU R66, [R1+0x460] ;  /* 0x0004600001427983 */ /* 0x000f220000300800 */
[----:B------:R-:W-:-:S03]  /*29c10*/  LOP3.LUT R0, R0, 0xfffffeff, RZ, 0xc0, !PT ;  /* 0xfffffeff00007812 */ /* 0x000fc600078ec0ff */
[----:B------:R-:W4:Y:S01]  /*29c20*/  LDL.LU R67, [R1+0x464] ;  /* 0x0004640001437983 */ /* 0x000f220000300800 */
[----:B0-----:R-:W0:Y:S02]  /*29c30*/  @!P4 LDC.64 R22, c[0x0][0x5c0] ;  /* 0x00017000ff16cb82 */ /* 0x001e240000000a00 */
[----:B0-----:R-:W-:-:S05]  /*29c40*/  @!P4 IADD3 R22, P0, R33, R22, RZ ;  /* 0x000000162116c210 */ /* 0x001fca0007f1e0ff */
[----:B------:R-:W-:Y:S01]  /*29c50*/  @!P4 IMAD.X R23, R25, 0x1, R23, P0 ;  /* 0x000000011917c824 */ /* 0x000fe200000e0617 */
[----:B------:R-:W-:-:S06]  /*29c60*/  PRMT R25, RZ, 0x7610, R25 ;  /* 0x00007610ff197816 */ /* 0x000fcc0000000019 */
[----:B------:R-:W2:Y:S01]  /*29c70*/  @!P4 LDG.E.U8 R25, desc[UR8][R20.64+0x9] ;  /* 0x000009081419c981 */ /* 0x000ea2000c1e1100 */
[----:B------:R-:W-:Y:S02]  /*29c80*/  ISETP.GE.AND P0, PT, R5, 0x181, PT ;  /* 0x000001810500780c */ /* 0x000fe40003f06270 */
        /* <DEDUP_REMOVED lines=8> */
[----:B0-----:R-:W0:Y:S01]  /*29d10*/  @!P4 LDC.64 R22, c[0x0][0x5c0] ;  /* 0x00017000ff16cb82 */ /* 0x001e220000000a00 */
[----:B------:R-:W-:Y:S02]  /*29d20*/  @!P4 IMAD.MOV.U32 R36, RZ, RZ, R8 ;  /* 0x000000ffff24c224 */ /* 0x000fe400078e0008 */
[----:B------:R-:W-:Y:S02]  /*29d30*/  @!P4 IMAD.MOV.U32 R37, RZ, RZ, R27 ;  /* 0x000000ffff25c224 */ /* 0x000fe400078e001b */
[----:B------:R-:W-:-:S04]  /*29d40*/  @!P4 IMAD.WIDE.U32 R36, R6, 0x180, R36 ;  /* 0x000001800624c825 */ /* 0x000fc800078e0024 */
[----:B------:R-:W-:Y:S01]  /*29d50*/  @!P4 IMAD R25, R7, 0x180, RZ ;  /* 0x000001800719c824 */ /* 0x000fe200078e02ff */
[----:B0-----:R-:W-:-:S04]  /*29d60*/  @!P4 IADD3 R36, P5, R36, R22, RZ ;  /* 0x000000162424c210 */ /* 0x001fc80007fbe0ff */
[----:B------:R-:W-:Y:S02]  /*29d70*/  @!P4 IADD3.X R37, R23, R37, R25, P5, !PT ;  /* 0x000000251725c210 */ /* 0x000fe40002ffe419 */
[----:B------:R-:W-:-:S05]  /*29d80*/  IADD3 R22, P5, R24, 0x180, RZ ;  /* 0x0000018018167810 */ /* 0x000fca0007fbe0ff */
[----:B------:R-:W-:-:S04]  /*29d90*/  IMAD.X R25, RZ, RZ, R29, P5 ;  /* 0x000000ffff197224 */ /* 0x000fc800028e061d */
[----:B------:R-:W-:-:S04]  /*29da0*/  IMAD R25, R25, UR4, RZ ;  /* 0x0000000419197c24 */ /* 0x000fc8000f8e02ff */
[C---:B------:R-:W-:Y:S02]  /*29db0*/  IMAD R25, R22.reuse, UR5, R25 ;  /* 0x0000000516197c24 */ /* 0x040fe4000f8e0219 */
[----:B------:R-:W-:-:S03]  /*29dc0*/  IMAD.WIDE.U32 R22, R22, UR4, R34 ;  /* 0x0000000416167c25 */ /* 0x000fc6000f8e0022 */
[----:B------:R-:W-:-:S04]  /*29dd0*/  IADD3 R22, P5, R22, UR6, RZ ;  /* 0x0000000616167c10 */ /* 0x000fc8000ffbe0ff */
[--C-:B------:R-:W-:Y:S02]  /*29de0*/  IADD3.X R23, R23, UR7, R25.reuse, P5, !PT ;  /* 0x0000000717177c10 */ /* 0x100fe4000affe419 */
[----:B------:R-:W-:-:S06]  /*29df0*/  PRMT R25, RZ, 0x7610, R25 ;  /* 0x00007610ff197816 */ /* 0x000fcc0000000019 */
[----:B------:R-:W2:Y:S02]  /*29e00*/  @!P4 LDG.E.U8 R25, desc[UR8][R22.64] ;  /* 0x000000081619c981 */ /* 0x000ea4000c1e1100 */
[----:B--2---:R-:W-:-:S04]  /*29e10*/  LOP3.LUT R25, R25, 0xff, RZ, 0xc0, !PT ;  /* 0x000000ff19197812 */ /* 0x004fc800078ec0ff */
[----:B------:R-:W-:-:S05]  /*29e20*/  F2FP.F16.E4M3.UNPACK_B R25, R25 ;  /* 0x00000019ff19723e */ /* 0x000fca00020006ff */
[----:B------:R-:W-:-:S05]  /*29e30*/  HADD2.F32 R25, -RZ, R25.H0_H0 ;  /* 0x20000019ff197230 */ /* 0x000fca0000004100 */
[----:B------:R-:W-:-:S04]  /*29e40*/  FMUL R25, R25, UR61 ;  /* 0x0000003d19197c20 */ /* 0x000fc80008400000 */
[----:B---3--:R-:W-:-:S05]  /*29e50*/  FFMA R25, R41, UR60, R25 ;  /* 0x0000003c29197c23 */ /* 0x008fca0008000019 */
        /* <DEDUP_REMOVED lines=10> */
[----:B------:R-:W0:Y:S01]  /*29f00*/  @!P3 LDC.64 R36, c[0x0][0x5c0] ;  /* 0x00017000ff24bb82 */ /* 0x000e220000000a00 */
[----:B------:R-:W-:Y:S02]  /*29f10*/  @!P3 IMAD.MOV.U32 R38, RZ, RZ, R8 ;  /* 0x000000ffff26b224 */ /* 0x000fe400078e0008 */
[----:B------:R-:W-:Y:S02]  /*29f20*/  @!P3 IMAD.MOV.U32 R39, RZ, RZ, R27 ;  /* 0x000000ffff27b224 */ /* 0x000fe400078e001b */
[----:B------:R-:W-:Y:S02]  /*29f30*/  @!P3 IMAD R25, R7, 0x180, RZ ;  /* 0x000001800719b824 */ /* 0x000fe400078e02ff */
[----:B------:R-:W-:-:S04]  /*29f40*/  @!P3 IMAD.WIDE.U32 R38, R6, 0x180, R38 ;  /* 0x000001800626b825 */ /* 0x000fc800078e0026 */
[----:B------:R-:W-:Y:S01]  /*29f50*/  @!P3 IMAD.IADD R25, R39, 0x1, R25 ;  /* 0x000000012719b824 */ /* 0x000fe200078e0219 */
[----:B0-----:R-:W-:-:S04]  /*29f60*/  @!P3 IADD3 R58, P5, P6, R38, UR11, R36 ;  /* 0x0000000b263abc10 */ /* 0x001fc8000febe024 */
[----:B------:R-:W-:Y:S02]  /*29f70*/  @!P3 IADD3.X R59, R25, UR10, R37, P5, P6 ;  /* 0x0000000a193bbc10 */ /* 0x000fe4000afec425 */
[----:B------:R-:W-:Y:S01]  /*29f80*/  PRMT R25, RZ, 0x7610, R25 ;  /* 0x00007610ff197816 */ /* 0x000fe20000000019 */
[----:B------:R-:W0:Y:S05]  /*29f90*/  @!P1 LDC.64 R36, c[0x0][0x5c0] ;  /* 0x00017000ff249b82 */ /* 0x000e2a0000000a00 */
[----:B------:R-:W2:Y:S01]  /*29fa0*/  @!P4 LDG.E.U8 R25, desc[UR8][R22.64+0x1] ;  /* 0x000001081619c981 */ /* 0x000ea2000c1e1100 */
[----:B------:R-:W-:Y:S02]  /*29fb0*/  @!P1 IMAD.MOV.U32 R38, RZ, RZ, R8 ;  /* 0x000000ffff269224 */ /* 0x000fe400078e0008 */
[----:B------:R-:W-:-:S02]  /*29fc0*/  @!P1 IMAD.MOV.U32 R39, RZ, RZ, R27 ;  /* 0x000000ffff279224 */ /* 0x000fc400078e001b */
[----:B------:R-:W-:Y:S01]  /*29fd0*/  @!P1 IMAD.WIDE.U32 R38, R6, 0x180, R38 ;  /* 0x0000018006269825 */ /* 0x000fe200078e0026 */
[----:B------:R-:W-:-:S04]  /*29fe0*/  @P3 LOP3.LUT R0, R0, 0x100, RZ, 0xfc, !PT ;  /* 0x0000010000003812 */ /* 0x000fc800078efcff */
[C---:B------:R-:W-:Y:S02]  /*29ff0*/  LOP3.LUT P3, RZ, R0.reuse, 0x2, RZ, 0xc0, !PT ;  /* 0x0000000200ff7812 */ /* 0x040fe4000786c0ff */
[----:B------:R-:W-:-:S04]  /*2a000*/  LOP3.LUT R0, R0, 0xfffffbff, RZ, 0xc0, !PT ;  /* 0xfffffbff00007812 */ /* 0x000fc800078ec0ff */
[----:B------:R-:W-:-:S04]  /*2a010*/  @P1 LOP3.LUT R0, R0, 0x400, RZ, 0xfc, !PT ;  /* 0x0000040000001812 */ /* 0x000fc800078efcff */
[----:B------:R-:W-:Y:S02]  /*2a020*/  LOP3.LUT R0, R0, 0xfffffdff, RZ, 0xc0, !PT ;  /* 0xfffffdff00007812 */ /* 0x000fe400078ec0ff */
[----:B--2---:R-:W-:-:S04]  /*2a030*/  LOP3.LUT R25, R25, 0xff, RZ, 0xc0, !PT ;  /* 0x000000ff19197812 */ /* 0x004fc800078ec0ff */
[----:B------:R-:W-:-:S05]  /*2a040*/  F2FP.F16.E4M3.UNPACK_B R25, R25 ;  /* 0x00000019ff19723e */ /* 0x000fca00020006ff */
[----:B------:R-:W-:-:S05]  /*2a050*/  HADD2.F32 R25, -RZ, R25.H0_H0 ;  /* 0x20000019ff197230 */ /* 0x000fca0000004100 */
[----:B------:R-:W-:-:S04]  /*2a060*/  FMUL R25, R25, UR61 ;  /* 0x0000003d19197c20 */ /* 0x000fc80008400000 */
[----:B----4-:R-:W-:Y:S01]  /*2a070*/  FFMA R33, R60, UR60, R25 ;  /* 0x0000003c3c217c23 */ /* 0x010fe20008000019 */
[----:B------:R-:W-:Y:S01]  /*2a080*/  @!P1 IMAD R25, R7, 0x180, RZ ;  /* 0x0000018007199824 */ /* 0x000fe200078e02ff */
[----:B0-----:R-:W-:-:S03]  /*2a090*/  @!P1 IADD3 R60, P5, P6, R38, UR11, R36 ;  /* 0x0000000b263c9c10 */ /* 0x001fc6000febe024 */
[----:B------:R-:W-:-:S05]  /*2a0a0*/  @!P1 IMAD.IADD R25, R39, 0x1, R25 ;  /* 0x0000000127199824 */ /* 0x000fca00078e0219 */
[----:B------:R-:W-:Y:S02]  /*2a0b0*/  @!P1 IADD3.X R61, R25, UR10, R37, P5, P6 ;  /* 0x0000000a193d9c10 */ /* 0x000fe4000afec425 */
[----:B------:R-:W-:-:S04]  /*2a0c0*/  ISETP.GE.AND P6, PT, R5, 0x189, PT ;  /* 0x000001890500780c */ /* 0x000fc80003fc6270 */
[----:B------:R-:W-:-:S13]  /*2a0d0*/  ISETP.LT.OR P1, PT, R26, 0x2a, !P6 ;  /* 0x0000002a1a00780c */ /* 0x000fda0007721670 */
[----:B------:R-:W0:Y:S01]  /*2a0e0*/  @!P1 LDC.64 R36, c[0x0][0x5c0] ;  /* 0x00017000ff249b82 */ /* 0x000e220000000a00 */
[----:B------:R-:W-:Y:S02]  /*2a0f0*/  @!P1 IMAD.MOV.U32 R38, RZ, RZ, R8 ;  /* 0x000000ffff269224 */ /* 0x000fe400078e0008 */
[----:B------:R-:W-:Y:S01]  /*2a100*/  @!P1 IMAD.MOV.U32 R39, RZ, RZ, R27 ;  /* 0x000000ffff279224 */ /* 0x000fe200078e001b */
[----:B------:R-:W-:Y:S01]  /*2a110*/  F2FP.SATFINITE.E4M3.F32.PACK_AB_MERGE_C R33, RZ, R33, RZ ;  /* 0x00000021ff21723e */ /* 0x000fe200048070ff */
[----:B------:R-:W-:Y:S02]  /*2a120*/  @!P1 IMAD R25, R7, 0x180, RZ ;  /* 0x0000018007199824 */ /* 0x000fe400078e02ff */
[----:B------:R-:W-:Y:S02]  /*2a130*/  @!P1 IMAD.WIDE.U32 R38, R6, 0x180, R38 ;  /* 0x0000018006269825 */ /* 0x000fe400078e0026 */
[----:B------:R1:W-:Y:S02]  /*2a140*/  @!P4 STG.E.U8 desc[UR8][R40.64+0x1], R33 ;  /* 0x000001212800c986 */ /* 0x0003e4000c101108 */
[----:B------:R-:W-:Y:S01]  /*2a150*/  @!P1 IMAD.IADD R25, R39, 0x1, R25 ;  /* 0x0000000127199824 */ /* 0x000fe200078e0219 */
[----:B------:R-:W-:-:S02]  /*2a160*/  @P1 LOP3.LUT R0, R0, 0x200, RZ, 0xfc, !PT ;  /* 0x0000020000001812 */ /* 0x000fc400078efcff */
[----:B0-----:R-:W-:-:S04]  /*2a170*/  @!P1 IADD3 R62, P4, P5, R38, UR11, R36 ;  /* 0x0000000b263e9c10 */ /* 0x001fc8000fd9e024 */
[----:B------:R-:W-:Y:S02]  /*2a180*/  @!P1 IADD3.X R63, R25, UR10, R37, P4, P5 ;  /* 0x0000000a193f9c10 */ /* 0x000fe4000a7ea425 */
[----:B------:R-:W-:Y:S02]  /*2a190*/  ISETP.LT.OR P1, PT, R26, 0x31, !P6 ;  /* 0x000000311a00780c */ /* 0x000fe40007721670 */
[----:B-1----:R-:W-:-:S11]  /*2a1a0*/  IADD3 R33, P4, R24, 0x188, RZ ;  /* 0x0000018818217810 */ /* 0x002fd60007f9e0ff */
[----:B------:R-:W0:Y:S01]  /*2a1b0*/  @!P1 LDC.64 R24, c[0x0][0x5c0] ;  /* 0x00017000ff189b82 */ /* 0x000e220000000a00 */
[----:B------:R-:W-:Y:S02]  /*2a1c0*/  @!P1 IMAD.MOV.U32 R36, RZ, RZ, R8 ;  /* 0x000000ffff249224 */ /* 0x000fe400078e0008 */
[----:B------:R-:W-:Y:S02]  /*2a1d0*/  @!P1 IMAD.MOV.U32 R37, RZ, RZ, R27 ;  /* 0x000000ffff259224 */ /* 0x000fe400078e001b */
[----:B------:R-:W-:Y:S02]  /*2a1e0*/  @!P1 IMAD R38, R7, 0x180, RZ ;  /* 0x0000018007269824 */ /* 0x000fe400078e02ff */
[----:B------:R-:W-:-:S04]  /*2a1f0*/  @!P1 IMAD.WIDE.U32 R36, R6, 0x180, R36 ;  /* 0x0000018006249825 */ /* 0x000fc800078e0024 */
[----:B------:R-:W-:Y:S02]  /*2a200*/  IMAD.X R39, RZ, RZ, R29, P4 ;  /* 0x000000ffff277224 */ /* 0x000fe400020e061d */
[----:B------:R-:W-:Y:S02]  /*2a210*/  @!P1 IMAD.IADD R37, R37, 0x1, R38 ;  /* 0x0000000125259824 */ /* 0x000fe400078e0226 */
[----:B------:R-:W-:Y:S01]  /*2a220*/  IMAD.WIDE.U32 R34, R33, UR4, R34 ;  /* 0x0000000421227c25 */ /* 0x000fe2000f8e0022 */
[----:B0-----:R-:W-:-:S03]  /*2a230*/  @!P1 IADD3 R74, P4, P5, R36, UR11, R24 ;  /* 0x0000000b244a9c10 */ /* 0x001fc6000fd9e018 */
[----:B------:R-:W-:Y:S01]  /*2a240*/  IMAD R24, R39, UR4, RZ ;  /* 0x0000000427187c24 */ /* 0x000fe2000f8e02ff */
[----:B------:R-:W-:-:S03]  /*2a250*/  @!P1 IADD3.X R75, R37, UR10, R25, P4, P5 ;  /* 0x0000000a254b9c10 */ /* 0x000fc6000a7ea419 */
[----:B------:R-:W-:Y:S01]  /*2a260*/  IMAD R33, R33, UR5, R24 ;  /* 0x0000000521217c24 */ /* 0x000fe2000f8e0218 */
[----:B------:R-:W-:-:S04]  /*2a270*/  IADD3 R24, P4, R34, UR6, RZ ;  /* 0x0000000622187c10 */ /* 0x000fc8000ff9e0ff */
[--C-:B------:R-:W-:Y:S02]  /*2a280*/  IADD3.X R25, R35, UR7, R33.reuse, P4, !PT ;  /* 0x0000000723197c10 */ /* 0x100fe4000a7fe421 */
[----:B------:R-:W-:-:S06]  /*2a290*/  PRMT R33, RZ, 0x7610, R33 ;  /* 0x00007610ff217816 */ /* 0x000fcc0000000021 */
[----:B------:R-:W2:Y:S01]  /*2a2a0*/  @!P3 LDG.E.U8 R33, desc[UR8][R24.64] ;  /* 0x000000081821b981 */ /* 0x000ea2000c1e1100 */
[----:B------:R-:W-:-:S04]  /*2a2b0*/  LOP3.LUT R0, R0, 0xffefffff, RZ, 0xc0, !PT ;  /* 0xffefffff00007812 */ /* 0x000fc800078ec0ff */
[----:B------:R-:W-:Y:S02]  /*2a2c0*/  @P1 LOP3.LUT R0, R0, 0x100000, RZ, 0xfc, !PT ;  /* 0x0010000000001812 */ /* 0x000fe400078efcff */
[----:B------:R-:W-:-:S13]  /*2a2d0*/  ISETP.LT.OR P1, PT, R26, 0x32, !P6 ;  /* 0x000000321a00780c */ /* 0x000fda0007721670 */
[----:B------:R-:W0:Y:S01]  /*2a2e0*/  @!P1 LDC.64 R34, c[0x0][0x5c0] ;  /* 0x00017000ff229b82 */ /* 0x000e220000000a00 */
[----:B------:R-:W-:Y:S02]  /*2a2f0*/  @!P1 IMAD.MOV.U32 R36, RZ, RZ, R8 ;  /* 0x000000ffff249224 */ /* 0x000fe400078e0008 */
[----:B------:R-:W-:Y:S02]  /*2a300*/  @!P1 IMAD.MOV.U32 R37, RZ, RZ, R27 ;  /* 0x000000ffff259224 */ /* 0x000fe400078e001b */
[----:B------:R-:W-:Y:S01]  /*2a310*/  @!P1 IMAD.WIDE.U32 R36, R6, 0x180, R36 ;  /* 0x0000018006249825 */ /* 0x000fe200078e0024 */
[----:B------:R-:W-:-:S04]  /*2a320*/  LOP3.LUT R0, R0, 0xfff7ffff, RZ, 0xc0, !PT ;  /* 0xfff7ffff00007812 */ /* 0x000fc800078ec0ff */
[----:B------:R-:W-:Y:S02]  /*2a330*/  @P1 LOP3.LUT R0, R0, 0x80000, RZ, 0xfc, !PT ;  /* 0x0008000000001812 */ /* 0x000fe400078efcff */
[----:B0-----:R-:W-:Y:S02]  /*2a340*/  @!P1 IADD3 R70, P4, P5, R36, UR11, R34 ;  /* 0x0000000b24469c10 */ /* 0x001fe4000fd9e022 */
[----:B--2---:R-:W-:-:S04]  /*2a350*/  LOP3.LUT R33, R33, 0xff, RZ, 0xc0, !PT ;  /* 0x000000ff21217812 */ /* 0x004fc800078ec0ff */
[----:B------:R-:W-:-:S05]  /*2a360*/  F2FP.F16.E4M3.UNPACK_B R33, R33 ;  /* 0x00000021ff21723e */ /* 0x000fca00020006ff */
[----:B------:R-:W-:-:S05]  /*2a370*/  HADD2.F32 R33, -RZ, R33.H0_H0 ;  /* 0x20000021ff217230 */ /* 0x000fca0000004100 */
[----:B------:R-:W-:-:S04]  /*2a380*/  FMUL R33, R33, UR61 ;  /* 0x0000003d21217c20 */ /* 0x000fc80008400000 */
[----:B------:R-:W-:Y:S01]  /*2a390*/  FFMA R38, R66, UR60, R33 ;  /* 0x0000003c42267c23 */ /* 0x000fe20008000021 */
[----:B------:R-:W-:Y:S01]  /*2a3a0*/  @!P1 IMAD R33, R7, 0x180, RZ ;  /* 0x0000018007219824 */ /* 0x000fe200078e02ff */
[----:B------:R-:W2:Y:S03]  /*2a3b0*/  LDL.LU R66, [R1+0x468] ;  /* 0x0004680001427983 */ /* 0x000ea60000300800 */
[----:B------:R-:W-:-:S05]  /*2a3c0*/  @!P1 IMAD.IADD R33, R37, 0x1, R33 ;  /* 0x0000000125219824 */ /* 0x000fca00078e0221 */
[----:B------:R-:W-:Y:S02]  /*2a3d0*/  @!P1 IADD3.X R71, R33, UR10, R35, P4, P5 ;  /* 0x0000000a21479c10 */ /* 0x000fe4000a7ea423 */
[----:B------:R-:W-:Y:S02]  /*2a3e0*/  LOP3.LUT P1, RZ, R28, 0x100000, RZ, 0xc0, !PT ;  /* 0x001000001cff7812 */ /* 0x000fe4000782c0ff */
[----:B------:R-:W-:Y:S02]  /*2a3f0*/  F2FP.SATFINITE.E4M3.F32.PACK_AB_MERGE_C R35, RZ, R38, RZ ;  /* 0x00000026ff23723e */ /* 0x000fe400048070ff */
[----:B------:R-:W-:-:S03]  /*2a400*/  PRMT R33, RZ, 0x7610, R33 ;  /* 0x00007610ff217816 */ /* 0x000fc60000000021 */
[----:B------:R0:W-:Y:S06]  /*2a410*/  @!P3 STG.E.U8 desc[UR8][R42.64], R35 ;  /* 0x000000232a00b986 */ /* 0x0001ec000c101108 */
[----:B------:R-:W3:Y:S01]  /*2a420*/  @!P1 LDG.E.U8 R33, desc[UR8][R24.64+0x1] ;  /* 0x0000010818219981 */ /* 0x000ee2000c1e1100 */
[----:B------:R-:W-:Y:S02]  /*2a430*/  ISETP.LT.OR P3, PT, R26, 0x39, !P6 ;  /* 0x000000391a00780c */ /* 0x000fe40007761670 */
[----:B---3--:R-:W-:-:S04]  /*2a440*/  LOP3.LUT R33, R33, 0xff, RZ, 0xc0, !PT ;  /* 0x000000ff21217812 */ /* 0x008fc800078ec0ff */
[----:B------:R-:W-:-:S05]  /*2a450*/  F2FP.F16.E4M3.UNPACK_B R33, R33 ;  /* 0x00000021ff21723e */ /* 0x000fca00020006ff */
[----:B------:R-:W-:-:S05]  /*2a460*/  HADD2.F32 R33, -RZ, R33.H0_H0 ;  /* 0x20000021ff217230 */ /* 0x000fca0000004100 */
[----:B------:R-:W-:-:S04]  /*2a470*/  FMUL R33, R33, UR61 ;  /* 0x0000003d21217c20 */ /* 0x000fc80008400000 */
[----:B------:R-:W-:Y:S01]  /*2a480*/  FFMA R33, R67, UR60, R33 ;  /* 0x0000003c43217c23 */ /* 0x000fe20008000021 */
[----:B------:R-:W-:Y:S01]  /*2a490*/  LOP3.LUT R0, R0, 0xfeffffff, RZ, 0xc0, !PT ;  /* 0xfeffffff00007812 */ /* 0x000fe200078ec0ff */
[----:B------:R-:W3:Y:S03]  /*2a4a0*/  LDL.LU R67, [R1+0x46c] ;  /* 0x00046c0001437983 */ /* 0x000ee60000300800 */
[----:B------:R-:W-:-:S05]  /*2a4b0*/  F2FP.SATFINITE.E4M3.F32.PACK_AB_MERGE_C R33, RZ, R33, RZ ;  /* 0x00000021ff21723e */ /* 0x000fca00048070ff */
[----:B------:R1:W-:Y:S01]  /*2a4c0*/  @!P1 STG.E.U8 desc[UR8][R44.64+0x1], R33 ;  /* 0x000001212c009986 */ /* 0x0003e2000c101108 */
[----:B------:R-:W-:-:S13]  /*2a4d0*/  ISETP.LT.OR P1, PT, R26, 0x9, !P0 ;  /* 0x000000091a00780c */ /* 0x000fda0004721670 */
[----:B0-----:R-:W0:Y:S01]  /*2a4e0*/  @!P1 LDC.64 R34, c[0x0][0x5c0] ;  /* 0x00017000ff229b82 */ /* 0x001e220000000a00 */
[----:B------:R-:W-:Y:S02]  /*2a4f0*/  @!P1 IMAD.MOV.U32 R36, RZ, RZ, R8 ;  /* 0x000000ffff249224 */ /* 0x000fe400078e0008 */
[----:B------:R-:W-:Y:S02]  /*2a500*/  @!P1 IMAD.MOV.U32 R37, RZ, RZ, R27 ;  /* 0x000000ffff259224 */ /* 0x000fe400078e001b */
[----:B------:R-:W-:-:S04]  /*2a510*/  @!P1 IMAD.WIDE.U32 R36, R6, 0x180, R36 ;  /* 0x0000018006249825 */ /* 0x000fc800078e0024 */
[----:B-1----:R-:W-:Y:S01]  /*2a520*/  @!P1 IMAD R33, R7, 0x180, RZ ;  /* 0x0000018007219824 */ /* 0x002fe200078e02ff */
        /* <DEDUP_REMOVED lines=10> */
[----:B------:R-:W-:-:S06]  /*2a5d0*/  PRMT R33, RZ, 0x7610, R33 ;  /* 0x00007610ff217816 */ /* 0x000fcc0000000021 */
[----:B------:R-:W4:Y:S01]  /*2a5e0*/  @!P1 LDG.E.U8 R33, desc[UR8][R22.64+0x8] ;  /* 0x0000080816219981 */ /* 0x000f22000c1e1100 */
[----:B------:R-:W-:Y:S02]  /*2a5f0*/  @P3 LOP3.LUT R0, R0, 0x1000000, RZ, 0xfc, !PT ;  /* 0x0100000000003812 */ /* 0x000fe400078efcff */
[----:B------:R-:W-:Y:S02]  /*2a600*/  ISETP.LT.OR P3, PT, R26, 0x3a, !P6 ;  /* 0x0000003a1a00780c */ /* 0x000fe40007761670 */
[----:B----4-:R-:W-:-:S04]  /*2a610*/  LOP3.LUT R33, R33, 0xff, RZ, 0xc0, !PT ;  /* 0x000000ff21217812 */ /* 0x010fc800078ec0ff */
[----:B------:R-:W-:-:S05]  /*2a620*/  F2FP.F16.E4M3.UNPACK_B R33, R33 ;  /* 0x00000021ff21723e */ /* 0x000fca00020006ff */
[----:B------:R-:W-:-:S05]  /*2a630*/  HADD2.F32 R33, -RZ, R33.H0_H0 ;  /* 0x20000021ff217230 */ /* 0x000fca0000004100 */
[----:B------:R-:W-:-:S04]  /*2a640*/  FMUL R33, R33, UR61 ;  /* 0x0000003d21217c20 */ /* 0x000fc80008400000 */
[----:B--2---:R-:W-:Y:S01]  /*2a650*/  FFMA R33, R66, UR60, R33 ;  /* 0x0000003c42217c23 */ /* 0x004fe20008000021 */
[----:B------:R-:W-:Y:S01]  /*2a660*/  LOP3.LUT R0, R0, 0xff7fffff, RZ, 0xc0, !PT ;  /* 0xff7fffff00007812 */ /* 0x000fe200078ec0ff */
[----:B------:R-:W2:Y:S03]  /*2a670*/  LDL.LU R66, [R1+0x470] ;  /* 0x0004700001427983 */ /* 0x000ea60000300800 */
[----:B------:R-:W-:-:S05]  /*2a680*/  F2FP.SATFINITE.E4M3.F32.PACK_AB_MERGE_C R33, RZ, R33, RZ ;  /* 0x00000021ff21723e */ /* 0x000fca00048070ff */
[----:B------:R0:W-:Y:S01]  /*2a690*/  @!P1 STG.E.U8 desc[UR8][R38.64+0x8], R33 ;  /* 0x0000082126009986 */ /* 0x0001e2000c101108 */
[----:B------:R-:W-:-:S13]  /*2a6a0*/  ISETP.LT.OR P1, PT, R26, 0xa, !P0 ;  /* 0x0000000a1a00780c */ /* 0x000fda0004721670 */
[----:B------:R-:W1:Y:S01]  /*2a6b0*/  @!P1 LDC.64 R34, c[0x0][0x5c0] ;  /* 0x00017000ff229b82 */ /* 0x000e620000000a00 */
[----:B------:R-:W-:Y:S02]  /*2a6c0*/  @!P1 IMAD.MOV.U32 R36, RZ, RZ, R8 ;  /* 0x000000ffff249224 */ /* 0x000fe400078e0008 */
[----:B------:R-:W-:Y:S02]  /*2a6d0*/  @!P1 IMAD.MOV.U32 R37, RZ, RZ, R27 ;  /* 0x000000ffff259224 */ /* 0x000fe400078e001b */
[----:B------:R-:W-:-:S04]  /*2a6e0*/  @!P1 IMAD.WIDE.U32 R36, R6, 0x180, R36 ;  /* 0x0000018006249825 */ /* 0x000fc800078e0024 */
[----:B0-----:R-:W-:Y:S01]  /*2a6f0*/  @!P1 IMAD R33, R7, 0x180, RZ ;  /* 0x0000018007219824 */ /* 0x001fe200078e02ff */
[----:B-1----:R-:W-:-:S04]  /*2a700*/  @!P1 IADD3 R38, P4, R36, R34, RZ ;  /* 0x0000002224269210 */ /* 0x002fc80007f9e0ff */
        /* <DEDUP_REMOVED lines=12> */
[----:B------:R-:W-:-:S13]  /*2a7d0*/  ISETP.LT.OR P3, PT, R26, 0x41, !P6 ;  /* 0x000000411a00780c */ /* 0x000fda0007761670 */
[----:B------:R-:W0:Y:S01]  /*2a7e0*/  @!P3 LDC.64 R34, c[0x0][0x5c0] ;  /* 0x00017000ff22bb82 */ /* 0x000e220000000a00 */
[----:B------:R-:W-:Y:S02]  /*2a7f0*/  @!P3 IMAD.MOV.U32 R36, RZ, RZ, R8 ;  /* 0x000000ffff24b224 */ /* 0x000fe400078e0008 */
[----:B------:R-:W-:Y:S01]  /*2a800*/  @!P3 IMAD.MOV.U32 R37, RZ, RZ, R27 ;  /* 0x000000ffff25b224 */ /* 0x000fe200078e001b */
[----:B------:R-:W-:Y:S01]  /*2a810*/  LOP3.LUT P5, RZ, R0, 0x8, RZ, 0xc0, !PT ;  /* 0x0000000800ff7812 */ /* 0x000fe200078ac0ff */
[----:B------:R-:W-:Y:S01]  /*2a820*/  @!P3 IMAD.WIDE.U32 R36, R6, 0x180, R36 ;  /* 0x000001800624b825 */ /* 0x000fe200078e0024 */
[----:B----4-:R-:W-:-:S04]  /*2a830*/  LOP3.LUT R33, R33, 0xff, RZ, 0xc0, !PT ;  /* 0x000000ff21217812 */ /* 0x010fc800078ec0ff */
[----:B------:R-:W-:-:S05]  /*2a840*/  F2FP.F16.E4M3.UNPACK_B R33, R33 ;  /* 0x00000021ff21723e */ /* 0x000fca00020006ff */
[----:B------:R-:W-:-:S05]  /*2a850*/  HADD2.F32 R33, -RZ, R33.H0_H0 ;  /* 0x20000021ff217230 */ /* 0x000fca0000004100 */
[----:B------:R-:W-:-:S04]  /*2a860*/  FMUL R33, R33, UR61 ;  /* 0x0000003d21217c20 */ /* 0x000fc80008400000 */
[----:B---3--:R-:W-:Y:S01]  /*2a870*/  FFMA R33, R67, UR60, R33 ;  /* 0x0000003c43217c23 */ /* 0x008fe20008000021 */
[----:B------:R-:W-:Y:S01]  /*2a880*/  LOP3.LUT R29, R29, 0xfffffffd, RZ, 0xc0, !PT ;  /* 0xfffffffd1d1d7812 */ /* 0x000fe200078ec0ff */
[----:B------:R-:W3:Y:S03]  /*2a890*/  LDL.LU R67, [R1+0x474] ;  /* 0x0004740001437983 */ /* 0x000ee60000300800 */
[----:B------:R-:W-:-:S05]  /*2a8a0*/  F2FP.SATFINITE.E4M3.F32.PACK_AB_MERGE_C R33, RZ, R33, RZ ;  /* 0x00000021ff21723e */ /* 0x000fca00048070ff */
[----:B------:R1:W-:Y:S01]  /*2a8b0*/  @!P1 STG.E.U8 desc[UR8][R38.64+0x9], R33 ;  /* 0x0000092126009986 */ /* 0x0003e2000c101108 */
[----:B0-----:R-:W-:Y:S01]  /*2a8c0*/  @!P3 IADD3 R116, P1, P4, R36, UR11, R34 ;  /* 0x0000000b2474bc10 */ /* 0x001fe2000fc3e022 */
[----:B-1----:R-:W-:-:S04]  /*2a8d0*/  @!P3 IMAD R33, R7, 0x180, RZ ;  /* 0x000001800721b824 */ /* 0x002fc800078e02ff */
[----:B------:R-:W-:-:S05]  /*2a8e0*/  @!P3 IMAD.IADD R33, R37, 0x1, R33 ;  /* 0x000000012521b824 */ /* 0x000fca00078e0221 */
[----:B------:R-:W-:Y:S02]  /*2a8f0*/  @!P3 IADD3.X R117, R33, UR10, R35, P1, P4 ;  /* 0x0000000a2175bc10 */ /* 0x000fe40008fe8423 */
[----:B------:R-:W-:-:S06]  /*2a900*/  PRMT R33, RZ, 0x7610, R33 ;  /* 0x00007610ff217816 */ /* 0x000fcc0000000021 */
[----:B------:R-:W4:Y:S01]  /*2a910*/  @!P5 LDG.E.U8 R33, desc[UR8][R24.64+0x8] ;  /* 0x000008081821d981 */ /* 0x000f22000c1e1100 */
[----:B------:R-:W-:Y:S02]  /*2a920*/  @P3 LOP3.LUT R29, R29, 0x2, RZ, 0xfc, !PT ;  /* 0x000000021d1d3812 */ /* 0x000fe400078efcff */
[----:B------:R-:W-:-:S13]  /*2a930*/  ISETP.LT.OR P3, PT, R26, 0x42, !P6 ;  /* 0x000000421a00780c */ /* 0x000fda0007761670 */
[----:B------:R-:W0:Y:S01]  /*2a940*/  @!P3 LDC.64 R34, c[0x0][0x5c0] ;  /* 0x00017000ff22bb82 */ /* 0x000e220000000a00 */
[----:B------:R-:W-:Y:S02]  /*2a950*/  @!P3 IMAD.MOV.U32 R36, RZ, RZ, R8 ;  /* 0x000000ffff24b224 */ /* 0x000fe400078e0008 */
[----:B------:R-:W-:Y:S02]  /*2a960*/  @!P3 IMAD.MOV.U32 R37, RZ, RZ, R27 ;  /* 0x000000ffff25b224 */ /* 0x000fe400078e001b */
[----:B------:R-:W-:-:S03]  /*2a970*/  @!P3 IMAD.WIDE.U32 R36, R6, 0x180, R36 ;  /* 0x000001800624b825 */ /* 0x000fc600078e0024 */
[----:B0-----:R-:W-:Y:S02]  /*2a980*/  @!P3 IADD3 R114, P1, P4, R36, UR11, R34 ;  /* 0x0000000b2472bc10 */ /* 0x001fe4000fc3e022 */
[C---:B------:R-:W-:Y:S02]  /*2a990*/  LOP3.LUT P2, RZ, R28.reuse, 0x200000, RZ, 0xc0, !PT ;  /* 0x002000001cff7812 */ /* 0x040fe4000784c0ff */
[----:B------:R-:W-:-:S04]  /*2a9a0*/  LOP3.LUT R28, R28, 0xfffdffff, RZ, 0xc0, !PT ;  /* 0xfffdffff1c1c7812 */ /* 0x000fc800078ec0ff */
[----:B------:R-:W-:Y:S02]  /*2a9b0*/  @P0 LOP3.LUT R28, R28, 0x20000, RZ, 0xfc, !PT ;  /* 0x000200001c1c0812 */ /* 0x000fe400078efcff */
[----:B------:R-:W-:Y:S02]  /*2a9c0*/  LOP3.LUT P0, RZ, R0, 0x4, RZ, 0xc0, !PT ;  /* 0x0000000400ff7812 */ /* 0x000fe4000780c0ff */
[----:B----4-:R-:W-:-:S04]  /*2a9d0*/  LOP3.LUT R33, R33, 0xff, RZ, 0xc0, !PT ;  /* 0x000000ff21217812 */ /* 0x010fc800078ec0ff */
[----:B------:R-:W-:-:S05]  /*2a9e0*/  F2FP.F16.E4M3.UNPACK_B R33, R33 ;  /* 0x00000021ff21723e */ /* 0x000fca00020006ff */
[----:B------:R-:W-:-:S05]  /*2a9f0*/  HADD2.F32 R33, -RZ, R33.H0_H0 ;  /* 0x20000021ff217230 */ /* 0x000fca0000004100 */
[----:B------:R-:W-:-:S04]  /*2aa00*/  FMUL R33, R33, UR61 ;  /* 0x0000003d21217c20 */ /* 0x000fc80008400000 */
[----:B--2---:R-:W-:Y:S01]  /*2aa10*/  FFMA R38, R66, UR60, R33 ;  /* 0x0000003c42267c23 */ /* 0x004fe20008000021 */
[----:B------:R-:W-:Y:S01]  /*2aa20*/  LOP3.LUT R29, R29, 0xfffffffe, RZ, 0xc0, !PT ;  /* 0xfffffffe1d1d7812 */ /* 0x000fe200078ec0ff */
[----:B------:R-:W2:Y:S03]  /*2aa30*/  LDL.LU R66, [R1+0x478] ;  /* 0x0004780001427983 */ /* 0x000ea60000300800 */
[----:B------:R-:W-:Y:S01]  /*2aa40*/  F2FP.SATFINITE.E4M3.F32.PACK_AB_MERGE_C R38, RZ, R38, RZ ;  /* 0x00000026ff26723e */ /* 0x000fe200048070ff */
[----:B------:R-:W-:-:S04]  /*2aa50*/  @!P3 IMAD R33, R7, 0x180, RZ ;  /* 0x000001800721b824 */ /* 0x000fc800078e02ff */
[----:B------:R-:W-:Y:S01]  /*2aa60*/  @!P5 STG.E.U8 desc[UR8][R46.64+0x8], R38 ;  /* 0x000008262e00d986 */ /* 0x000fe2000c101108 */
[----:B------:R-:W-:Y:S01]  /*2aa70*/  ISETP.LT.OR P5, PT, R26, 0x49, !P6 ;  /* 0x000000491a00780c */ /* 0x000fe200077a1670 */
[----:B------:R-:W-:-:S05]  /*2aa80*/  @!P3 IMAD.IADD R33, R37, 0x1, R33 ;  /* 0x000000012521b824 */ /* 0x000fca00078e0221 */
[----:B------:R-:W-:-:S07]  /*2aa90*/  @!P3 IADD3.X R115, R33, UR10, R35, P1, P4 ;  /* 0x0000000a2173bc10 */ /* 0x000fce0008fe8423 */
        /* <DEDUP_REMOVED lines=10> */
[----:B------:R-:W-:-:S04]  /*2ab40*/  @P3 LOP3.LUT R29, R29, 0x1, RZ, 0xfc, !PT ;  /* 0x000000011d1d3812 */ /* 0x000fc800078efcff */
[----:B------:R-:W-:-:S04]  /*2ab50*/  LOP3.LUT R29, R29, 0xfffffff7, RZ, 0xc0, !PT ;  /* 0xfffffff71d1d7812 */ /* 0x000fc800078ec0ff */
[----:B------:R-:W-:Y:S02]  /*2ab60*/  @P5 LOP3.LUT R29, R29, 0x8, RZ, 0xfc, !PT ;  /* 0x000000081d1d5812 */ /* 0x000fe400078efcff */
[----:B------:R-:W-:-:S13]  /*2ab70*/  ISETP.LT.OR P5, PT, R26, 0x4a, !P6 ;  /* 0x0000004a1a00780c */ /* 0x000fda00077a1670 */
[----:B------:R-:W0:Y:S01]  /*2ab80*/  @!P5 LDC.64 R34, c[0x0][0x5c0] ;  /* 0x00017000ff22db82 */ /* 0x000e220000000a00 */
[----:B------:R-:W-:Y:S02]  /*2ab90*/  @!P5 IMAD.MOV.U32 R36, RZ, RZ, R8 ;  /* 0x000000ffff24d224 */ /* 0x000fe400078e0008 */
[----:B------:R-:W-:Y:S02]  /*2aba0*/  @!P5 IMAD.MOV.U32 R37, RZ, RZ, R27 ;  /* 0x000000ffff25d224 */ /* 0x000fe400078e001b */
[----:B------:R-:W-:-:S03]  /*2abb0*/  @!P5 IMAD.WIDE.U32 R36, R6, 0x180, R36 ;  /* 0x000001800624d825 */ /* 0x000fc600078e0024 */
[----:B0-----:R-:W-:Y:S02]  /*2abc0*/  @!P5 IADD3 R118, P1, P4, R36, UR11, R34 ;  /* 0x0000000b2476dc10 */ /* 0x001fe4000fc3e022 */
[----:B----4-:R-:W-:-:S04]  /*2abd0*/  LOP3.LUT R33, R33, 0xff, RZ, 0xc0, !PT ;  /* 0x000000ff21217812 */ /* 0x010fc800078ec0ff */
[----:B------:R-:W-:-:S05]  /*2abe0*/  F2FP.F16.E4M3.UNPACK_B R33, R33 ;  /* 0x00000021ff21723e */ /* 0x000fca00020006ff */
[----:B------:R-:W-:-:S05]  /*2abf0*/  HADD2.F32 R33, -RZ, R33.H0_H0 ;  /* 0x20000021ff217230 */ /* 0x000fca0000004100 */
[----:B------:R-:W-:-:S04]  /*2ac00*/  FMUL R33, R33, UR61 ;  /* 0x0000003d21217c20 */ /* 0x000fc80008400000 */
[----:B---3--:R-:W-:Y:S02]  /*2ac10*/  FFMA R33, R67, UR60, R33 ;  /* 0x0000003c43217c23 */ /* 0x008fe40008000021 */
[----:B------:R-:W3:Y:S03]  /*2ac20*/  LDL.LU R67, [R1+0x47c] ;  /* 0x00047c0001437983 */ /* 0x000ee60000300800 */
[----:B------:R-:W-:-:S05]  /*2ac30*/  F2FP.SATFINITE.E4M3.F32.PACK_AB_MERGE_C R33, RZ, R33, RZ ;  /* 0x00000021ff21723e */ /* 0x000fca00048070ff */
[----:B------:R0:W-:Y:S01]  /*2ac40*/  @!P0 STG.E.U8 desc[UR8][R48.64+0x9], R33 ;  /* 0x0000092130008986 */ /* 0x0001e2000c101108 */
[----:B------:R-:W-:Y:S01]  /*2ac50*/  ISETP.GE.AND P0, PT, R5, 0x1, PT ;  /* 0x000000010500780c */ /* 0x000fe20003f06270 */
[----:B0-----:R-:W-:-:S04]  /*2ac60*/  @!P5 IMAD R33, R7, 0x180, RZ ;  /* 0x000001800721d824 */ /* 0x001fc800078e02ff */
[----:B------:R-:W-:-:S05]  /*2ac70*/  @!P5 IMAD.IADD R33, R37, 0x1, R33 ;  /* 0x000000012521d824 */ /* 0x000fca00078e0221 */
[----:B------:R-:W-:Y:S02]  /*2ac80*/  @!P5 IADD3.X R119, R33, UR10, R35, P1, P4 ;  /* 0x0000000a2177dc10 */ /* 0x000fe40008fe8423 */
[----:B------:R-:W-:Y:S02]  /*2ac90*/  ISETP.LT.OR P1, PT, R26, 0x11, !P0 ;  /* 0x000000111a00780c */ /* 0x000fe40004721670 */
[----:B------:R-:W-:-:S11]  /*2aca0*/  PRMT R33, RZ, 0x7610, R33 ;  /* 0x00007610ff217816 */ /* 0x000fd60000000021 */
[----:B------:R-:W4:Y:S01]  /*2acb0*/  @!P1 LDG.E.U8 R33, desc[UR8][R10.64+0x10] ;  /* 0x000010080a219981 */ /* 0x000f22000c1e1100 */
[----:B------:R-:W0:Y:S02]  /*2acc0*/  @!P1 LDC.64 R34, c[0x0][0x5c0] ;  /* 0x00017000ff229b82 */ /* 0x000e240000000a00 */
[----:B0-----:R-:W-:-:S05]  /*2acd0*/  @!P1 IADD3 R34, P4, R8, R34, RZ ;  /* 0x0000002208229210 */ /* 0x001fca0007f9e0ff */
[----:B------:R-:W-:Y:S01]  /*2ace0*/  @!P1 IMAD.X R35, R27, 0x1, R35, P4 ;  /* 0x000000011b239824 */ /* 0x000fe200020e0623 */
        /* <DEDUP_REMOVED lines=9> */
[----:B------:R-:W-:Y:S02]  /*2ad80*/  ISETP.LT.OR P1, PT, R26, 0x12, !P0 ;  /* 0x000000121a00780c */ /* 0x000fe40004721670 */
[----:B0-----:R-:W-:-:S11]  /*2ad90*/  PRMT R33, RZ, 0x7610, R33 ;  /* 0x00007610ff217816 */ /* 0x001fd60000000021 */
[----:B------:R-:W0:Y:S01]  /*2ada0*/  @!P1 LDC.64 R34, c[0x0][0x5c0] ;  /* 0x00017000ff229b82 */ /* 0x000e220000000a00 */
[----:B------:R-:W4:Y:S01]  /*2adb0*/  @!P1 LDG.E.U8 R33, desc[UR8][R10.64+0x11] ;  /* 0x000011080a219981 */ /* 0x000f22000c1e1100 */
[----:B------:R-:W-:Y:S02]  /*2adc0*/  @P5 LOP3.LUT R29, R29, 0x4, RZ, 0xfc, !PT ;  /* 0x000000041d1d5812 */ /* 0x000fe400078efcff */
[----:B------:R-:W-:Y:S02]  /*2add0*/  ISETP.LT.OR P5, PT, R26, 0x51, !P6 ;  /* 0x000000511a00780c */ /* 0x000fe400077a1670 */
[----:B0-----:R-:W-:-:S05]  /*2ade0*/  @!P1 IADD3 R34, P4, R8, R34, RZ ;  /* 0x0000002208229210 */ /* 0x001fca0007f9e0ff */
[----:B------:R-:W-:-:S06]  /*2adf0*/  @!P1 IMAD.X R35, R27, 0x1, R35, P4 ;  /* 0x000000011b239824 */ /* 0x000fcc00020e0623 */
[----:B------:R-:W-:Y:S02]  /*2ae00*/  @!P5 IMAD.MOV.U32 R36, RZ, RZ, R8 ;  /* 0x000000ffff24d224 */ /* 0x000fe400078e0008 */
[----:B------:R-:W-:Y:S02]  /*2ae10*/  @!P5 IMAD.MOV.U32 R37, RZ, RZ, R27 ;  /* 0x000000ffff25d224 */ /* 0x000fe400078e001b */
[----:B------:R-:W-:Y:S01]  /*2ae20*/  @!P5 IMAD.WIDE.U32 R36, R6, 0x180, R36 ;  /* 0x000001800624d825 */ /* 0x000fe200078e0024 */
[----:B------:R-:W-:Y:S02]  /*2ae30*/  LOP3.LUT P3, RZ, R28, 0x80000, RZ, 0xc0, !PT ;  /* 0x000800001cff7812 */ /* 0x000fe4000786c0ff */
        /* <DEDUP_REMOVED lines=8> */
[----:B------:R0:W-:Y:S02]  /*2aec0*/  @!P1 STG.E.U8 desc[UR8][R34.64+0x11], R33 ;  /* 0x0000112122009986 */ /* 0x0001e4000c101108 */
[----:B0-----:R-:W0:Y:S01]  /*2aed0*/  @!P5 LDC.64 R34, c[0x0][0x5c0] ;  /* 0x00017000ff22db82 */ /* 0x001e220000000a00 */
[----:B------:R-:W-:-:S04]  /*2aee0*/  @!P5 IMAD R33, R7, 0x180, RZ ;  /* 0x000001800721d824 */ /* 0x000fc800078e02ff */
[----:B------:R-:W-:Y:S01]  /*2aef0*/  @!P5 IMAD.IADD R33, R37, 0x1, R33 ;  /* 0x000000012521d824 */ /* 0x000fe200078e0221 */
[----:B0-----:R-:W-:-:S04]  /*2af00*/  @!P5 IADD3 R152, P1, P4, R36, UR11, R34 ;  /* 0x0000000b2498dc10 */ /* 0x001fc8000fc3e022 */
[----:B------:R-:W-:Y:S02]  /*2af10*/  @!P5 IADD3.X R153, R33, UR10, R35, P1, P4 ;  /* 0x0000000a2199dc10 */ /* 0x000fe40008fe8423 */
[----:B------:R-:W-:Y:S02]  /*2af20*/  ISETP.LT.OR P1, PT, R26, 0x11, !P3 ;  /* 0x000000111a00780c */ /* 0x000fe40005f21670 */
[----:B------:R-:W-:-:S11]  /*2af30*/  PRMT R33, RZ, 0x7610, R33 ;  /* 0x00007610ff217816 */ /* 0x000fd60000000021 */
[----:B------:R-:W4:Y:S01]  /*2af40*/  @!P1 LDG.E.U8 R33, desc[UR8][R12.64+0x10] ;  /* 0x000010080c219981 */ /* 0x000f22000c1e1100 */
[----:B------:R-:W0:Y:S01]  /*2af50*/  @!P1 LDC.64 R34, c[0x0][0x5c0] ;  /* 0x00017000ff229b82 */ /* 0x000e220000000a00 */
[----:B------:R-:W-:Y:S02]  /*2af60*/  @P5 LOP3.LUT R29, R29, 0x1000, RZ, 0xfc, !PT ;  /* 0x000010001d1d5812 */ /* 0x000fe400078efcff */
        /* <DEDUP_REMOVED lines=10> */
[----:B------:R-:W-:Y:S02]  /*2b010*/  ISETP.LT.OR P1, PT, R26, 0x12, !P3 ;  /* 0x000000121a00780c */ /* 0x000fe40005f21670 */
[----:B0-----:R-:W-:-:S11]  /*2b020*/  PRMT R33, RZ, 0x7610, R33 ;  /* 0x00007610ff217816 */ /* 0x001fd60000000021 */
[----:B------:R-:W0:Y:S01]  /*2b030*/  @!P1 LDC.64 R34, c[0x0][0x5c0] ;  /* 0x00017000ff229b82 */ /* 0x000e220000000a00 */
[----:B------:R-:W4:Y:S01]  /*2b040*/  @!P1 LDG.E.U8 R33, desc[UR8][R12.64+0x11] ;  /* 0x000011080c219981 */ /* 0x000f22000c1e1100 */
[----:B0-----:R-:W-:-:S04]  /*2b050*/  @!P1 IADD3 R34, P4, P5, R8, UR11, R34 ;  /* 0x0000000b08229c10 */ /* 0x001fc8000fd9e022 */
[----:B------:R-:W-:Y:S02]  /*2b060*/  @!P1 IADD3.X R35, R27, UR10, R35, P4, P5 ;  /* 0x0000000a1b239c10 */ /* 0x000fe4000a7ea423 */
[----:B------:R-:W-:-:S13]  /*2b070*/  ISETP.LT.OR P5, PT, R26, 0x52, !P6 ;  /* 0x000000521a00780c */ /* 0x000fda00077a1670 */
[----:B------:R-:W-:Y:S02]  /*2b080*/  @!P5 IMAD.MOV.U32 R36, RZ, RZ, R8 ;  /* 0x000000ffff24d224 */ /* 0x000fe400078e0008 */
[----:B------:R-:W-:Y:S02]  /*2b090*/  @!P5 IMAD.MOV.U32 R37, RZ, RZ, R27 ;  /* 0x000000ffff25d224 */ /* 0x000fe400078e001b */
[----:B------:R-:W-:Y:S01]  /*2b0a0*/  @!P5 IMAD.WIDE.U32 R36, R6, 0x180, R36 ;  /* 0x000001800624d825 */ /* 0x000fe200078e0024 */
[----:B----4-:R-:W-:-:S04]  /*2b0b0*/  LOP3.LUT R33, R33, 0xff, RZ, 0xc0, !PT ;  /* 0x000000ff21217812 */ /* 0x010fc800078ec0ff */
[----:B------:R-:W-:-:S05]  /*2b0c0*/  F2FP.F16.E4M3.UNPACK_B R33, R33 ;  /* 0x00000021ff21723e */ /* 0x000fca00020006ff */
[----:B------:R-:W-:-:S05]  /*2b0d0*/  HADD2.F32 R33, -RZ, R33.H0_H0 ;  /* 0x20000021ff217230 */ /* 0x000fca0000004100 */
[----:B------:R-:W-:-:S04]  /*2b0e0*/  FMUL R33, R33, UR61 ;  /* 0x0000003d21217c20 */ /* 0x000fc80008400000 */
[----:B---3--:R-:W-:Y:S02]  /*2b0f0*/  FFMA R33, R67, UR60, R33 ;  /* 0x0000003c43217c23 */ /* 0x008fe40008000021 */
        /* <DEDUP_REMOVED lines=26> */
[----:B------:R-:W-:Y:S02]  /*2b2a0*/  ISETP.LT.OR P0, PT, R26, 0x59, !P6 ;  /* 0x000000591a00780c */ /* 0x000fe40007701670 */
[----:B0-----:R-:W-:-:S05]  /*2b2b0*/  @!P1 IADD3 R34, P4, R8, R34, RZ ;  /* 0x0000002208229210 */ /* 0x001fca0007f9e0ff */
[----:B------:R-:W-:-:S06]  /*2b2c0*/  @!P1 IMAD.X R35, R27, 0x1, R35, P4 ;  /* 0x000000011b239824 */ /* 0x000fcc00020e0623 */
[----:B------:R-:W-:Y:S02]  /*2b2d0*/  @!P0 IMAD.MOV.U32 R36, RZ, RZ, R8 ;  /* 0x000000ffff248224 */ /* 0x000fe400078e0008 */
[----:B------:R-:W-:Y:S02]  /*2b2e0*/  @!P0 IMAD.MOV.U32 R37, RZ, RZ, R27 ;  /* 0x000000ffff258224 */ /* 0x000fe400078e001b */
        /* <DEDUP_REMOVED lines=35> */
[----:B------:R-:W-:Y:S02]  /*2b520*/  LOP3.LUT R29, R29, 0xfffff7ff, RZ, 0xc0, !PT ;  /* 0xfffff7ff1d1d7812 */ /* 0x000fe400078ec0ff */
[----:B------:R-:W-:Y:S02]  /*2b530*/  @P3 LOP3.LUT R28, R28, 0x8000, RZ, 0xfc, !PT ;  /* 0x000080001c1c3812 */ /* 0x000fe400078efcff */
[----:B------:R-:W-:Y:S02]  /*2b540*/  ISETP.GE.AND P3, PT, R5, 0x189, PT ;  /* 0x000001890500780c */ /* 0x000fe40003f66270 */
[----:B------:R-:W-:Y:S02]  /*2b550*/  @P0 LOP3.LUT R29, R29, 0x800, RZ, 0xfc, !PT ;  /* 0x000008001d1d0812 */ /* 0x000fe400078efcff */
[----:B------:R-:W-:-:S02]  /*2b560*/  ISETP.LT.OR P0, PT, R26, 0x5a, !P3 ;  /* 0x0000005a1a00780c */ /* 0x000fc40005f01670 */
[----:B0-----:R-:W-:-:S04]  /*2b570*/  @!P1 IADD3 R34, P4, P5, R8, UR11, R34 ;  /* 0x0000000b08229c10 */ /* 0x001fc8000fd9e022 */
[----:B------:R-:W-:-:S07]  /*2b580*/  @!P1 IADD3.X R35, R27, UR10, R35, P4, P5 ;  /* 0x0000000a1b239c10 */ /* 0x000fce000a7ea423 */
        /* <DEDUP_REMOVED lines=36> */
[----:B------:R-:W-:Y:S02]  /*2b7d0*/  ISETP.GE.AND P0, PT, R5, 0x89, PT ;  /* 0x000000890500780c */ /* 0x000fe40003f06270 */
[----:B0-----:R-:W-:-:S04]  /*2b7e0*/  @!P1 IADD3 R34, P4, P5, R8, UR15, R34 ;  /* 0x0000000f08229c10 */ /* 0x001fc8000fd9e022 */
[----:B------:R-:W-:Y:S02]  /*2b7f0*/  @!P1 IADD3.X R35, R27, UR14, R35, P4, P5 ;  /* 0x0000000e1b239c10 */ /* 0x000fe4000a7ea423 */
[----:B------:R-:W-:Y:S02]  /*2b800*/  ISETP.LT.OR P4, PT, R26, 0x11, !P0 ;  /* 0x000000111a00780c */ /* 0x000fe40004781670 */
        /* <DEDUP_REMOVED lines=9> */
[----:B0-----:R-:W-:-:S05]  /*2b8a0*/  IMAD.U32 R34, RZ, RZ, UR11 ;  /* 0x0000000bff227e24 */ /* 0x001fca000f8e00ff */
[----:B------:R-:W-:Y:S02]  /*2b8b0*/  @!P4 IADD3 R36, P1, P5, R34, UR15, R8 ;  /* 0x0000000f2224cc10 */ /* 0x000fe4000fd3e008 */
[----:B------:R-:W0:Y:S01]  /*2b8c0*/  @!P4 LDC.64 R34, c[0x0][0x5c0] ;  /* 0x00017000ff22cb82 */ /* 0x000e220000000a00 */
[----:B------:R-:W-:-:S05]  /*2b8d0*/  IMAD.U32 R33, RZ, RZ, UR10 ;  /* 0x0000000aff217e24 */ /* 0x000fca000f8e00ff */
[----:B------:R-:W-:Y:S02]  /*2b8e0*/  @!P4 IADD3.X R33, R33, UR14, R27, P1, P5 ;  /* 0x0000000e2121cc10 */ /* 0x000fe40008fea41b */
[----:B0-----:R-:W-:-:S05]  /*2b8f0*/  @!P4 IADD3 R34, P1, R36, R34, RZ ;  /* 0x000000222422c210 */ /* 0x001fca0007f3e0ff */
[----:B------:R-:W-:Y:S01]  /*2b900*/  @!P4 IMAD.X R35, R33, 0x1, R35, P1 ;  /* 0x000000012123c824 */ /* 0x000fe200008e0623 */
[----:B------:R-:W-:-:S06]  /*2b910*/  PRMT R33, RZ, 0x7610, R33 ;  /* 0x00007610ff217816 */ /* 0x000fcc0000000021 */
[----:B------:R-:W4:Y:S01]  /*2b920*/  @!P4 LDG.E.U8 R33, desc[UR8][R16.64+0x10] ;  /* 0x000010081021c981 */ /* 0x000f22000c1e1100 */
[----:B------:R-:W-:Y:S02]  /*2b930*/  ISETP.LT.OR P1, PT, R26, 0x12, !P0 ;  /* 0x000000121a00780c */ /* 0x000fe40004721670 */
[----:B------:R-:W-:Y:S02]  /*2b940*/  @P2 LOP3.LUT R28, R28, 0x40000, RZ, 0xfc, !PT ;  /* 0x000400001c1c2812 */ /* 0x000fe400078efcff */
[----:B------:R-:W-:-:S09]  /*2b950*/  ISETP.LT.OR P2, PT, R26, 0x61, !P3 ;  /* 0x000000611a00780c */ /* 0x000fd20005f41670 */
[----:B------:R-:W0:Y:S01]  /*2b960*/  @!P1 LDC.64 R38, c[0x0][0x5c0] ;  /* 0x00017000ff269b82 */ /* 0x000e220000000a00 */
[----:B------:R-:W-:-:S05]  /*2b970*/  IMAD.U32 R36, RZ, RZ, UR11 ;  /* 0x0000000bff247e24 */ /* 0x000fca000f8e00ff */
[----:B------:R-:W-:Y:S02]  /*2b980*/  @!P1 IADD3 R36, P5, P6, R36, UR15, R8 ;  /* 0x0000000f24249c10 */ /* 0x000fe4000febe008 */
        /* <DEDUP_REMOVED lines=8> */
[----:B------:R1:W-:Y:S02]  /*2ba10*/  @!P4 STG.E.U8 desc[UR8][R34.64+0x10], R37 ;  /* 0x000010252200c986 */ /* 0x0003e4000c101108 */
[----:B-1----:R-:W1:Y:S01]  /*2ba20*/  @!P2 LDC.64 R34, c[0x0][0x5c0] ;  /* 0x00017000ff22ab82 */ /* 0x002e620000000a00 */
[----:B------:R-:W-:Y:S01]  /*2ba30*/  IMAD.U32 R33, RZ, RZ, UR10 ;  /* 0x0000000aff217e24 */ /* 0x000fe2000f8e00ff */
[----:B0-----:R-:W-:Y:S01]  /*2ba40*/  @!P1 IADD3 R38, P4, R36, R38, RZ ;  /* 0x0000002624269210 */ /* 0x001fe20007f9e0ff */
[----:B------:R-:W-:Y:S02]  /*2ba50*/  @!P2 IMAD.MOV.U32 R36, RZ, RZ, R8 ;  /* 0x000000ffff24a224 */ /* 0x000fe400078e0008 */
[--C-:B------:R-:W-:Y:S01]  /*2ba60*/  @!P2 IMAD.MOV.U32 R37, RZ, RZ, R27.reuse ;  /* 0x000000ffff25a224 */ /* 0x100fe200078e001b */
[----:B------:R-:W-:Y:S01]  /*2ba70*/  @!P1 IADD3.X R40, R33, UR14, R27, P5, P6 ;  /* 0x0000000e21289c10 */ /* 0x000fe2000afec41b */
[----:B------:R-:W-:Y:S02]  /*2ba80*/  @!P2 IMAD R33, R7, 0x180, RZ ;  /* 0x000001800721a824 */ /* 0x000fe400078e02ff */
[----:B------:R-:W-:-:S04]  /*2ba90*/  @!P2 IMAD.WIDE.U32 R36, R6, 0x180, R36 ;  /* 0x000001800624a825 */ /* 0x000fc800078e0024 */
[----:B------:R-:W-:Y:S01]  /*2baa0*/  @!P2 IMAD.IADD R33, R37, 0x1, R33 ;  /* 0x000000012521a824 */ /* 0x000fe200078e0221 */
[----:B-1----:R-:W-:-:S04]  /*2bab0*/  @!P2 IADD3 R42, P5, P6, R36, UR11, R34 ;  /* 0x0000000b242aac10 */ /* 0x002fc8000febe022 */
[----:B------:R-:W-:Y:S02]  /*2bac0*/  @!P2 IADD3.X R43, R33, UR10, R35, P5, P6 ;  /* 0x0000000a212bac10 */ /* 0x000fe4000afec423 */
[----:B------:R-:W-:-:S06]  /*2bad0*/  PRMT R33, RZ, 0x7610, R33 ;  /* 0x00007610ff217816 */ /* 0x000fcc0000000021 */
[----:B------:R-:W4:Y:S01]  /*2bae0*/  @!P1 LDG.E.U8 R33, desc[UR8][R16.64+0x11] ;  /* 0x0000110810219981 */ /* 0x000f22000c1e1100 */
[----:B------:R-:W-:-:S13]  /*2baf0*/  ISETP.LT.OR P6, PT, R26, 0x62, !P3 ;  /* 0x000000621a00780c */ /* 0x000fda0005fc1670 */
[----:B------:R-:W0:Y:S01]  /*2bb00*/  @!P6 LDC.64 R34, c[0x0][0x5c0] ;  /* 0x00017000ff22eb82 */ /* 0x000e220000000a00 */
[----:B------:R-:W-:Y:S02]  /*2bb10*/  @!P1 IMAD.X R39, R40, 0x1, R39, P4 ;  /* 0x0000000128279824 */ /* 0x000fe400020e0627 */
[----:B------:R-:W-:Y:S02]  /*2bb20*/  @!P6 IMAD.MOV.U32 R36, RZ, RZ, R8 ;  /* 0x000000ffff24e224 */ /* 0x000fe400078e0008 */
[----:B------:R-:W-:Y:S02]  /*2bb30*/  @!P6 IMAD.MOV.U32 R37, RZ, RZ, R27 ;  /* 0x000000ffff25e224 */ /* 0x000fe400078e001b */
[----:B------:R-:W-:Y:S01]  /*2bb40*/  @!P6 IMAD.WIDE.U32 R36, R6, 0x180, R36 ;  /* 0x000001800624e825 */ /* 0x000fe200078e0024 */
[----:B------:R-:W-:Y:S01]  /*2bb50*/  @P2 LOP3.LUT R29, R29, 0x80000, RZ, 0xfc, !PT ;  /* 0x000800001d1d2812 */ /* 0x000fe200078efcff */
[----:B------:R-:W-:Y:S01]  /*2bb60*/  @!P2 STL.64 [R1+0x40], R42 ;  /* 0x0000402a0100a387 */ /* 0x000fe20000100a00 */
[----:B------:R-:W-:-:S02]  /*2bb70*/  LOP3.LUT P2, RZ, R28, 0x40000, RZ, 0xc0, !PT ;  /* 0x000400001cff7812 */ /* 0x000fc4000784c0ff */
        /* <DEDUP_REMOVED lines=8> */
[----:B0-----:R-:W-:Y:S01]  /*2bc00*/  @!P6 IADD3 R40, P1, P4, R36, UR11, R34 ;  /* 0x0000000b2428ec10 */ /* 0x001fe2000fc3e022 */
[----:B-1----:R-:W-:-:S04]  /*2bc10*/  @!P6 IMAD R33, R7, 0x180, RZ ;  /* 0x000001800721e824 */ /* 0x002fc800078e02ff */
[----:B------:R-:W-:-:S05]  /*2bc20*/  @!P6 IMAD.IADD R33, R37, 0x1, R33 ;  /* 0x000000012521e824 */ /* 0x000fca00078e0221 */
        /* <DEDUP_REMOVED lines=11> */
[----:B--2---:R-:W-:-:S05]  /*2bce0*/  FFMA R33, R66, UR60, R33 ;  /* 0x0000003c42217c23 */ /* 0x004fca0008000021 */
[----:B------:R-:W-:-:S05]  /*2bcf0*/  F2FP.SATFINITE.E4M3.F32.PACK_AB_MERGE_C R33, RZ, R33, RZ ;  /* 0x00000021ff21723e */ /* 0x000fca00048070ff */
[----:B------:R0:W-:Y:S01]  /*2bd00*/  @!P1 STG.E.U8 desc[UR8][R34.64+0x18], R33 ;  /* 0x0000182122009986 */ /* 0x0001e2000c101108 */
[----:B------:R-:W-:Y:S02]  /*2bd10*/  ISETP.LT.OR P1, PT, R26, 0x1a, !P2 ;  /* 0x0000001a1a00780c */ /* 0x000fe40005721670 */
[----:B0-----:R-:W-:-:S11]  /*2bd20*/  PRMT R33, RZ, 0x7610, R33 ;  /* 0x00007610ff217816 */ /* 0x001fd60000000021 */
[----:B------:R-:W0:Y:S01]  /*2bd30*/  @!P1 LDC.64 R34, c[0x0][0x5c0] ;  /* 0x00017000ff229b82 */ /* 0x000e220000000a00 */
[----:B------:R-:W2:Y:S01]  /*2bd40*/  @!P1 LDG.E.U8 R33, desc[UR8][R14.64+0x19] ;  /* 0x000019080e219981 */ /* 0x000ea2000c1e1100 */
[----:B0-----:R-:W-:-:S04]  /*2bd50*/  @!P1 IADD3 R34, P4, P5, R8, UR15, R34 ;  /* 0x0000000f08229c10 */ /* 0x001fc8000fd9e022 */
[----:B------:R-:W-:Y:S02]  /*2bd60*/  @!P1 IADD3.X R35, R27, UR14, R35, P4, P5 ;  /* 0x0000000e1b239c10 */ /* 0x000fe4000a7ea423 */
[----:B------:R-:W-:Y:S01]  /*2bd70*/  ISETP.LT.OR P4, PT, R26, 0x19, !P0 ;  /* 0x000000191a00780c */ /* 0x000fe20004781670 */
[----:B------:R-:W-:Y:S04]  /*2bd80*/  @!P6 STL.64 [R1+0x38], R40 ;  /* 0x000038280100e387 */ /* 0x000fe80000100a00 */
[----:B------:R-:W4:Y:S01]  /*2bd90*/  LDL.LU R66, [R1+0x4b0] ;  /* 0x0004b00001427983 */ /* 0x000f220000300800 */
        /* <DEDUP_REMOVED lines=17> */
[----:B------:R-:W3:Y:S01]  /*2beb0*/  @!P4 LDG.E.U8 R33, desc[UR8][R16.64+0x18] ;  /* 0x000018081021c981 */ /* 0x000ee2000c1e1100 */
[C---:B------:R-:W-:Y:S02]  /*2bec0*/  ISETP.LT.OR P1, PT, R26.reuse, 0x1a, !P0 ;  /* 0x0000001a1a00780c */ /* 0x040fe40004721670 */
[----:B------:R-:W-:-:S11]  /*2bed0*/  ISETP.LT.OR P0, PT, R26, 0x69, !P3 ;  /* 0x000000691a00780c */ /* 0x000fd60005f01670 */
[----:B------:R-:W0:Y:S01]  /*2bee0*/  @!P1 LDC.64 R38, c[0x0][0x5c0] ;  /* 0x00017000ff269b82 */ /* 0x000e220000000a00 */
[----:B------:R-:W-:Y:S01]  /*2bef0*/  IMAD.U32 R36, RZ, RZ, UR11 ;  /* 0x0000000bff247e24 */ /* 0x000fe2000f8e00ff */
[----:B------:R-:W-:-:S04]  /*2bf00*/  @P6 LOP3.LUT R29, R29, 0x10000, RZ, 0xfc, !PT ;  /* 0x000100001d1d6812 */ /* 0x000fc800078efcff */
[----:B------:R-:W-:Y:S02]  /*2bf10*/  @!P1 IADD3 R36, P5, P6, R36, UR15, R8 ;  /* 0x0000000f24249c10 */ /* 0x000fe4000febe008 */
[----:B---3--:R-:W-:-:S04]  /*2bf20*/  LOP3.LUT R33, R33, 0xff, RZ, 0xc0, !PT ;  /* 0x000000ff21217812 */ /* 0x008fc800078ec0ff */
[----:B------:R-:W-:-:S05]  /*2bf30*/  F2FP.F16.E4M3.UNPACK_B R33, R33 ;  /* 0x00000021ff21723e */ /* 0x000fca00020006ff */
[----:B------:R-:W-:-:S05]  /*2bf40*/  HADD2.F32 R33, -RZ, R33.H0_H0 ;  /* 0x20000021ff217230 */ /* 0x000fca0000004100 */
[----:B------:R-:W-:-:S04]  /*2bf50*/  FMUL R33, R33, UR61 ;  /* 0x0000003d21217c20 */ /* 0x000fc80008400000 */
[----:B----4-:R-:W-:Y:S01]  /*2bf60*/  FFMA R37, R66, UR60, R33 ;  /* 0x0000003c42257c23 */ /* 0x010fe20008000021 */
[----:B------:R-:W-:Y:S01]  /*2bf70*/  LOP3.LUT R28, R28, 0xfffeffff, RZ, 0xc0, !PT ;  /* 0xfffeffff1c1c7812 */ /* 0x000fe200078ec0ff */
[----:B------:R-:W3:Y:S03]  /*2bf80*/  LDL.LU R66, [R1+0x4b8] ;  /* 0x0004b80001427983 */ /* 0x000ee60000300800 */
        /* <DEDUP_REMOVED lines=15> */
[----:B------:R-:W-:Y:S02]  /*2c080*/  @P2 LOP3.LUT R28, R28, 0x10000, RZ, 0xfc, !PT ;  /* 0x000100001c1c2812 */ /* 0x000fe400078efcff */
[----:B------:R-:W-:-:S13]  /*2c090*/  ISETP.LT.OR P2, PT, R26, 0x6a, !P3 ;  /* 0x0000006a1a00780c */ /* 0x000fda0005f41670 */
[----:B------:R-:W0:Y:S01]  /*2c0a0*/  @!P2 LDC.64 R34, c[0x0][0x5c0] ;  /* 0x00017000ff22ab82 */ /* 0x000e220000000a00 */
[----:B------:R-:W-:Y:S02]  /*2c0b0*/  @!P1 IMAD.X R39, R40, 0x1, R39, P4 ;  /* 0x0000000128279824 */ /* 0x000fe400020e0627 */
[----:B------:R-:W-:Y:S02]  /*2c0c0*/  @!P2 IMAD.MOV.U32 R36, RZ, RZ, R8 ;  /* 0x000000ffff24a224 */ /* 0x000fe400078e0008 */
[----:B------:R-:W-:Y:S01]  /*2c0d0*/  @!P2 IMAD.MOV.U32 R37, RZ, RZ, R27 ;  /* 0x000000ffff25a224 */ /* 0x000fe200078e001b */
[----:B------:R-:W-:Y:S01]  /*2c0e0*/  LOP3.LUT R29, R29, 0xfffbffff, RZ, 0xc0, !PT ;  /* 0xfffbffff1d1d7812 */ /* 0x000fe200078ec0ff */
[----:B------:R-:W-:-:S03]  /*2c0f0*/  @!P2 IMAD.WIDE.U32 R36, R6, 0x180, R36 ;  /* 0x000001800624a825 */ /* 0x000fc600078e0024 */
[----:B------:R-:W-:Y:S02]  /*2c100*/  @P0 LOP3.LUT R29, R29, 0x40000, RZ, 0xfc, !PT ;  /* 0x000400001d1d0812 */ /* 0x000fe400078efcff */
[----:B------:R-:W-:Y:S02]  /*2c110*/  ISETP.GE.AND P0, PT, R5, 0x101, PT ;  /* 0x000001010500780c */ /* 0x000fe40003f06270 */
        /* <DEDUP_REMOVED lines=40> */
[----:B--2---:R-:W-:Y:S01]  /*2c3a0*/  FFMA R33, R67, UR60, R33 ;  /* 0x0000003c43217c23 */ /* 0x004fe20008000021 */
[----:B------:R-:W-:Y:S01]  /*2c3b0*/  ISETP.LT.OR P0, PT, R26, 0x71, !P3 ;  /* 0x000000711a00780c */ /* 0x000fe20005f01670 */
        /* <DEDUP_REMOVED lines=12> */
[----:B------:R-:W-:-:S13]  /*2c480*/  ISETP.LT.OR P1, PT, R26, 0x12, !P2 ;  /* 0x000000121a00780c */ /* 0x000fda0005721670 */
[----:B------:R-:W0:Y:S01]  /*2c490*/  @!P1 LDC.64 R38, c[0x0][0x5c0] ;  /* 0x00017000ff269b82 */ /* 0x000e220000000a00 */
[----:B------:R-:W-:-:S05]  /*2c4a0*/  IMAD.U32 R36, RZ, RZ, UR11 ;  /* 0x0000000bff247e24 */ /* 0x000fca000f8e00ff */
[----:B------:R-:W-:Y:S02]  /*2c4b0*/  @!P1 IADD3 R36, P5, P6, R36, UR13, R8 ;  /* 0x0000000d24249c10 */ /* 0x000fe4000febe008 */
        /* <DEDUP_REMOVED lines=27> */
[----:B------:R-:W-:Y:S02]  /*2c670*/  ISETP.GE.AND P6, PT, R5, 0x101, PT ;  /* 0x000001010500780c */ /* 0x000fe40003fc6270 */
[----:B----4-:R-:W-:-:S04]  /*2c680*/  LOP3.LUT R33, R33, 0xff, RZ, 0xc0, !PT ;  /* 0x000000ff21217812 */ /* 0x010fc800078ec0ff */
[----:B------:R-:W-:-:S05]  /*2c690*/  F2FP.F16.E4M3.UNPACK_B R33, R33 ;  /* 0x00000021ff21723e */ /* 0x000fca00020006ff */
[----:B------:R-:W-:-:S05]  /*2c6a0*/  HADD2.F32 R33, -RZ, R33.H0_H0 ;  /* 0x20000021ff217230 */ /* 0x000fca0000004100 */
[----:B------:R-:W-:-:S04]  /*2c6b0*/  FMUL R33, R33, UR61 ;  /* 0x0000003d21217c20 */ /* 0x000fc80008400000 */
[----:B--2---:R-:W-:-:S05]  /*2c6c0*/  FFMA R33, R67, UR60, R33 ;  /* 0x0000003c43217c23 */ /* 0x004fca0008000021 */
        /* <DEDUP_REMOVED lines=8> */
[----:B------:R-:W2:Y:S01]  /*2c750*/  @!P1 LDG.E.U8 R33, desc[UR8][R18.64+0x18] ;  /* 0x0000180812219981 */ /* 0x000ea2000c1e1100 */
[----:B------:R-:W0:Y:S01]  /*2c760*/  @!P1 LDC.64 R34, c[0x0][0x5c0] ;  /* 0x00017000ff229b82 */ /* 0x000e220000000a00 */
[----:B------:R-:W-:-:S04]  /*2c770*/  LOP3.LUT R30, R30, 0xffff7fff, RZ, 0xc0, !PT ;  /* 0xffff7fff1e1e7812 */ /* 0x000fc800078ec0ff */
[----:B------:R-:W-:Y:S01]  /*2c780*/  @P0 LOP3.LUT R30, R30, 0x8000, RZ, 0xfc, !PT ;  /* 0x000080001e1e0812 */ /* 0x000fe200078efcff */
[----:B------:R-:W-:Y:S03]  /*2c790*/  @!P0 STL.64 [R1+0x60], R42 ;  /* 0x0000602a01008387 */ /* 0x000fe60000100a00 */
[----:B------:R-:W-:Y:S01]  /*2c7a0*/  LOP3.LUT R30, R30, 0xffffdfff, RZ, 0xc0, !PT ;  /* 0xffffdfff1e1e7812 */ /* 0x000fe200078ec0ff */
[----:B------:R-:W4:Y:S03]  /*2c7b0*/  LDL.LU R67, [R1+0x4cc] ;  /* 0x0004cc0001437983 */ /* 0x000f260000300800 */
[----:B------:R-:W-:Y:S01]  /*2c7c0*/  @P5 LOP3.LUT R30, R30, 0x2000, RZ, 0xfc, !PT ;  /* 0x000020001e1e5812 */ /* 0x000fe200078efcff */
[----:B------:R-:W-:Y:S01]  /*2c7d0*/  @!P5 STL.64 [R1+0x58], R40 ;  /* 0x000058280100d387 */ /* 0x000fe20000100a00 */
[----:B0-----:R-:W-:-:S04]  /*2c7e0*/  @!P1 IADD3 R34, P4, P5, R8, UR13, R34 ;  /* 0x0000000d08229c10 */ /* 0x001fc8000fd9e022 */
[----:B------:R-:W-:Y:S02]  /*2c7f0*/  @!P1 IADD3.X R35, R27, UR12, R35, P4, P5 ;  /* 0x0000000c1b239c10 */ /* 0x000fe4000a7ea423 */
[----:B--2---:R-:W-:-:S04]  /*2c800*/  LOP3.LUT R33, R33, 0xff, RZ, 0xc0, !PT ;  /* 0x000000ff21217812 */ /* 0x004fc800078ec0ff */
[----:B------:R-:W-:-:S05]  /*2c810*/  F2FP.F16.E4M3.UNPACK_B R33, R33 ;  /* 0x00000021ff21723e */ /* 0x000fca00020006ff */
[----:B------:R-:W-:-:S05]  /*2c820*/  HADD2.F32 R33, -RZ, R33.H0_H0 ;  /* 0x20000021ff217230 */ /* 0x000fca0000004100 */
[----:B------:R-:W-:-:S04]  /*2c830*/  FMUL R33, R33, UR61 ;  /* 0x0000003d21217c20 */ /* 0x000fc80008400000 */
[----:B---3--:R-:W-:Y:S02]  /*2c840*/  FFMA R33, R66, UR60, R33 ;  /* 0x0000003c42217c23 */ /* 0x008fe40008000021 */
[----:B------:R-:W2:Y:S03]  /*2c850*/  LDL.LU R66, [R1+0x4d0] ;  /* 0x0004d00001427983 */ /* 0x000ea60000300800 */
[----:B------:R-:W-:-:S05]  /*2c860*/  F2FP.SATFINITE.E4M3.F32.PACK_AB_MERGE_C R33, RZ, R33, RZ ;  /* 0x00000021ff21723e */ /* 0x000fca00048070ff */
[----:B------:R0:W-:Y:S01]  /*2c870*/  @!P1 STG.E.U8 desc[UR8][R34.64+0x18], R33 ;  /* 0x0000182122009986 */ /* 0x0001e2000c101108 */
[----:B------:R-:W-:Y:S02]  /*2c880*/  ISETP.LT.OR P1, PT, R26, 0x1a, !P6 ;  /* 0x0000001a1a00780c */ /* 0x000fe40007721670 */
[----:B0-----:R-:W-:-:S11]  /*2c890*/  PRMT R33, RZ, 0x7610, R33 ;  /* 0x00007610ff217816 */ /* 0x001fd60000000021 */
[----:B------:R-:W0:Y:S01]  /*2c8a0*/  @!P1 LDC.64 R34, c[0x0][0x5c0] ;  /* 0x00017000ff229b82 */ /* 0x000e220000000a00 */
[----:B------:R-:W3:Y:S01]  /*2c8b0*/  @!P1 LDG.E.U8 R33, desc[UR8][R18.64+0x19] ;  /* 0x0000190812219981 */ /* 0x000ee2000c1e1100 */
[----:B0-----:R-:W-:-:S04]  /*2c8c0*/  @!P1 IADD3 R34, P4, P5, R8, UR13, R34 ;  /* 0x0000000d08229c10 */ /* 0x001fc8000fd9e022 */
[----:B------:R-:W-:Y:S02]  /*2c8d0*/  @!P1 IADD3.X R35, R27, UR12, R35, P4, P5 ;  /* 0x0000000c1b239c10 */ /* 0x000fe4000a7ea423 */
[----:B---3--:R-:W-:-:S04]  /*2c8e0*/  LOP3.LUT R33, R33, 0xff, RZ, 0xc0, !PT ;  /* 0x000000ff21217812 */ /* 0x008fc800078ec0ff */
[----:B------:R-:W-:-:S05]  /*2c8f0*/  F2FP.F16.E4M3.UNPACK_B R33, R33 ;  /* 0x00000021ff21723e */ /* 0x000fca00020006ff */
[----:B------:R-:W-:-:S05]  /*2c900*/  HADD2.F32 R33, -RZ, R33.H0_H0 ;  /* 0x20000021ff217230 */ /* 0x000fca0000004100 */
[----:B------:R-:W-:-:S04]  /*2c910*/  FMUL R33, R33, UR61 ;  /* 0x0000003d21217c20 */ /* 0x000fc80008400000 */
[----:B----4-:R-:W-:Y:S02]  /*2c920*/  FFMA R33, R67, UR60, R33 ;  /* 0x0000003c43217c23 */ /* 0x010fe40008000021 */
[----:B------:R-:W3:Y:S03]  /*2c930*/  LDL.LU R67, [R1+0x4d4] ;  /* 0x0004d40001437983 */ /* 0x000ee60000300800 */
[----:B------:R-:W-:-:S05]  /*2c940*/  F2FP.SATFINITE.E4M3.F32.PACK_AB_MERGE_C R33, RZ, R33, RZ ;  /* 0x00000021ff21723e */ /* 0x000fca00048070ff */
[----:B------:R0:W-:Y:S01]  /*2c950*/  @!P1 STG.E.U8 desc[UR8][R34.64+0x19], R33 ;  /* 0x0000192122009986 */ /* 0x0001e2000c101108 */
[----:B------:R-:W-:Y:S01]  /*2c960*/  ISETP.LT.OR P1, PT, R26, 0x19, !P2 ;  /* 0x000000191a00780c */ /* 0x000fe20005721670 */
[----:B0-----:R-:W-:-:S12]  /*2c970*/  IMAD.U32 R34, RZ, RZ, UR11 ;  /* 0x0000000bff227e24 */ /* 0x001fd8000f8e00ff */
        /* <DEDUP_REMOVED lines=8> */
[----:B------:R-:W-:Y:S01]  /*2ca00*/  ISETP.LT.OR P4, PT, R26, 0x1a, !P2 ;  /* 0x0000001a1a00780c */ /* 0x000fe20005781670 */
[----:B------:R-:W-:-:S12]  /*2ca10*/  IMAD.U32 R36, RZ, RZ, UR11 ;  /* 0x0000000bff247e24 */ /* 0x000fd8000f8e00ff */
[----:B------:R-:W-:Y:S02]  /*2ca20*/  @!P4 IADD3 R36, P5, P6, R36, UR13, R8 ;  /* 0x0000000d2424cc10 */ /* 0x000fe4000febe008 */
[----:B----4-:R-:W-:-:S04]  /*2ca30*/  LOP3.LUT R33, R33, 0xff, RZ, 0xc0, !PT ;  /* 0x000000ff21217812 */ /* 0x010fc800078ec0ff */
[----:B------:R-:W-:-:S05]  /*2ca40*/  F2FP.F16.E4M3.UNPACK_B R33, R33 ;  /* 0x00000021ff21723e */ /* 0x000fca00020006ff */
[----:B------:R-:W-:-:S05]  /*2ca50*/  HADD2.F32 R33, -RZ, R33.H0_H0 ;  /* 0x20000021ff217230 */ /* 0x000fca0000004100 */
[----:B------:R-:W-:-:S04]  /*2ca60*/  FMUL R33, R33, UR61 ;  /* 0x0000003d21217c20 */ /* 0x000fc80008400000 */
[----:B--2---:R-:W-:Y:S01]  /*2ca70*/  FFMA R37, R66, UR60, R33 ;  /* 0x0000003c42257c23 */ /* 0x004fe20008000021 */
[----:B------:R-:W-:Y:S01]  /*2ca80*/  LOP3.LUT P0, RZ, R28, 0x20000, RZ, 0xc0, !PT ;  /* 0x000200001cff7812 */ /* 0x000fe2000780c0ff */
[----:B------:R-:W2:Y:S03]  /*2ca90*/  LDL.LU R66, [R1+0x4d8] ;  /* 0x0004d80001427983 */ /* 0x000ea60000300800 */
[----:B------:R-:W-:-:S05]  /*2caa0*/  F2FP.SATFINITE.E4M3.F32.PACK_AB_MERGE_C R37, RZ, R37, RZ ;  /* 0x00000025ff25723e */ /* 0x000fca00048070ff */
[----:B------:R0:W-:Y:S02]  /*2cab0*/  @!P1 STG.E.U8 desc[UR8][R34.64+0x18], R37 ;  /* 0x0000182522009986 */ /* 0x0001e4000c101108 */
[----:B0-----:R-:W0:Y:S01]  /*2cac0*/  @!P4 LDC.64 R34, c[0x0][0x5c0] ;  /* 0x00017000ff22cb82 */ /* 0x001e220000000a00 */
[----:B------:R-:W-:-:S05]  /*2cad0*/  IMAD.U32 R33, RZ, RZ, UR10 ;  /* 0x0000000aff217e24 */ /* 0x000fca000f8e00ff */
[----:B------:R-:W-:Y:S02]  /*2cae0*/  @!P4 IADD3.X R33, R33, UR12, R27, P5, P6 ;  /* 0x0000000c2121cc10 */ /* 0x000fe4000afec41b */
[----:B0-----:R-:W-:-:S05]  /*2caf0*/  @!P4 IADD3 R34, P1, R36, R34, RZ ;  /* 0x000000222422c210 */ /* 0x001fca0007f3e0ff */
[----:B------:R-:W-:Y:S01]  /*2cb00*/  @!P4 IMAD.X R35, R33, 0x1, R35, P1 ;  /* 0x000000012123c824 */ /* 0x000fe200008e0623 */
[----:B------:R-:W-:-:S06]  /*2cb10*/  PRMT R33, RZ, 0x7610, R33 ;  /* 0x00007610ff217816 */ /* 0x000fcc0000000021 */
[----:B------:R-:W4:Y:S01]  /*2cb20*/  @!P4 LDG.E.U8 R33, desc[UR8][R20.64+0x19] ;  /* 0x000019081421c981 */ /* 0x000f22000c1e1100 */
[C---:B------:R-:W-:Y:S02]  /*2cb30*/  ISETP.LT.OR P1, PT, R26.reuse, 0x11, !P0 ;  /* 0x000000111a00780c */ /* 0x040fe40004721670 */
[----:B------:R-:W-:-:S11]  /*2cb40*/  ISETP.LT.OR P2, PT, R26, 0x79, !P3 ;  /* 0x000000791a00780c */ /* 0x000fd60005f41670 */
        /* <DEDUP_REMOVED lines=26> */
[----:B------:R-:W-:-:S03]  /*2ccf0*/  @P2 LOP3.LUT R30, R30, 0x1000, RZ, 0xfc, !PT ;  /* 0x000010001e1e2812 */ /* 0x000fc600078efcff */
[----:B------:R-:W-:Y:S01]  /*2cd00*/  @!P2 STL.64 [R1+0x50], R40 ;  /* 0x000050280100a387 */ /* 0x000fe20000100a00 */
        /* <DEDUP_REMOVED lines=29> */
[----:B------:R0:W-:Y:S01]  /*2cee0*/  @!P2 STL.64 [R1+0x48], R40 ;  /* 0x000048280100a387 */ /* 0x0001e20000100a00 */
        /* <DEDUP_REMOVED lines=28> */
[----:B------:R-:W-:-:S03]  /*2d0b0*/  @!P2 IMAD.WIDE.U32 R36, R6, 0x180, R36 ;  /* 0x000001800624a825 */ /* 0x000fc600078e0024 */
[----:B0-----:R-:W-:Y:S02]  /*2d0c0*/  @!P2 IADD3 R40, P1, P4, R36, UR11, R34 ;  /* 0x0000000b2428ac10 */ /* 0x001fe4000fc3e022 */
[----:B----4-:R-:W-:-:S04]  /*2d0d0*/  LOP3.LUT R33, R33, 0xff, RZ, 0xc0, !PT ;  /* 0x000000ff21217812 */ /* 0x010fc800078ec0ff */
[----:B------:R-:W-:-:S05]  /*2d0e0*/  F2FP.F16.E4M3.UNPACK_B R33, R33 ;  /* 0x00000021ff21723e */ /* 0x000fca00020006ff */
[----:B------:R-:W-:-:S05]  /*2d0f0*/  HADD2.F32 R33, -RZ, R33.H0_H0 ;  /* 0x20000021ff217230 */ /* 0x000fca0000004100 */
[----:B------:R-:W-:-:S04]  /*2d100*/  FMUL R33, R33, UR61 ;  /* 0x0000003d21217c20 */ /* 0x000fc80008400000 */
[----:B--2---:R-:W-:Y:S01]  /*2d110*/  FFMA R38, R66, UR60, R33 ;  /* 0x0000003c42267c23 */ /* 0x004fe20008000021 */
[----:B------:R-:W-:Y:S01]  /*2d120*/  @!P2 IMAD R33, R7, 0x180, RZ ;  /* 0x000001800721a824 */ /* 0x000fe200078e02ff */
[----:B------:R-:W-:Y:S01]  /*2d130*/  ISETP.LT.OR P3, PT, R26, 0x89, !P3 ;  /* 0x000000891a00780c */ /* 0x000fe20005f61670 */
[----:B------:R-:W2:Y:S02]  /*2d140*/  LDL.LU R66, [R1+0x4e8] ;  /* 0x0004e80001427983 */ /* 0x000ea40000300800 */
[----:B------:R-:W-:-:S05]  /*2d150*/  @!P2 IMAD.IADD R33, R37, 0x1, R33 ;  /* 0x000000012521a824 */ /* 0x000fca00078e0221 */
[----:B------:R-:W-:Y:S02]  /*2d160*/  @!P2 IADD3.X R41, R33, UR10, R35, P1, P4 ;  /* 0x0000000a2129ac10 */ /* 0x000fe40008fe8423 */
[----:B------:R-:W-:Y:S02]  /*2d170*/  F2FP.SATFINITE.E4M3.F32.PACK_AB_MERGE_C R35, RZ, R38, RZ ;  /* 0x00000026ff23723e */ /* 0x000fe400048070ff */
[----:B------:R-:W-:-:S03]  /*2d180*/  PRMT R33, RZ, 0x7610, R33 ;  /* 0x00007610ff217816 */ /* 0x000fc60000000021 */
[----:B------:R0:W-:Y:S04]  /*2d190*/  @!P5 STG.E.U8 desc[UR8][R56.64+0x10], R35 ;  /* 0x000010233800d986 */ /* 0x0001e8000c101108 */
[----:B------:R-:W4:Y:S01]  /*2d1a0*/  @!P6 LDG.E.U8 R33, desc[UR8][R24.64+0x11] ;  /* 0x000011081821e981 */ /* 0x000f22000c1e1100 */
[----:B------:R-:W-:-:S13]  /*2d1b0*/  ISETP.LT.OR P1, PT, R26, 0x19, !P0 ;  /* 0x000000191a00780c */ /* 0x000fda0004721670 */
[----:B0-----:R-:W0:Y:S01]  /*2d1c0*/  @!P1 LDC.64 R34, c[0x0][0x5c0] ;  /* 0x00017000ff229b82 */ /* 0x001e220000000a00 */
[----:B------:R-:W-:Y:S02]  /*2d1d0*/  @!P1 IMAD.MOV.U32 R36, RZ, RZ, R8 ;  /* 0x000000ffff249224 */ /* 0x000fe400078e0008 */
[----:B------:R-:W-:Y:S02]  /*2d1e0*/  @!P1 IMAD.MOV.U32 R37, RZ, RZ, R27 ;  /* 0x000000ffff259224 */ /* 0x000fe400078e001b */
[----:B------:R-:W-:-:S03]  /*2d1f0*/  @!P1 IMAD.WIDE.U32 R36, R6, 0x180, R36 ;  /* 0x0000018006249825 */ /* 0x000fc600078e0024 */
[----:B0-----:R-:W-:Y:S01]  /*2d200*/  @!P1 IADD3 R38, P4, R36, R34, RZ ;  /* 0x0000002224269210 */ /* 0x001fe20007f9e0ff */
[----:B------:R-:W-:Y:S01]  /*2d210*/  @!P3 IMAD.MOV.U32 R36, RZ, RZ, R8 ;  /* 0x000000ffff24b224 */ /* 0x000fe200078e0008 */
[----:B------:R-:W-:Y:S01]  /*2d220*/  @!P2 STL.64 [R1+0xb0], R40 ;  /* 0x0000b0280100a387 */ /* 0x000fe20000100a00 */
[----:B----4-:R-:W-:-:S04]  /*2d230*/  LOP3.LUT R33, R33, 0xff, RZ, 0xc0, !PT ;  /* 0x000000ff21217812 */ /* 0x010fc800078ec0ff */
[----:B------:R-:W-:-:S05]  /*2d240*/  F2FP.F16.E4M3.UNPACK_B R33, R33 ;  /* 0x00000021ff21723e */ /* 0x000fca00020006ff */
[----:B------:R-:W-:-:S05]  /*2d250*/  HADD2.F32 R33, -RZ, R33.H0_H0 ;  /* 0x20000021ff217230 */ /* 0x000fca0000004100 */
[----:B------:R-:W-:-:S04]  /*2d260*/  FMUL R33, R33, UR61 ;  /* 0x0000003d21217c20 */ /* 0x000fc80008400000 */
[----:B---3--:R-:W-:-:S05]  /*2d270*/  FFMA R33, R67, UR60, R33 ;  /* 0x0000003c43217c23 */ /* 0x008fca0008000021 */
[----:B------:R-:W-:-:S05]  /*2d280*/  F2FP.SATFINITE.E4M3.F32.PACK_AB_MERGE_C R33, RZ, R33, RZ ;  /* 0x00000021ff21723e */ /* 0x000fca00048070ff */
[----:B------:R0:W-:Y:S02]  /*2d290*/  @!P6 STG.E.U8 desc[UR8][R52.64+0x11], R33 ;  /* 0x000011213400e986 */ /* 0x0001e4000c101108 */
[----:B0-----:R-:W-:-:S05]  /*2d2a0*/  @!P1 IMAD R33, R7, 0x180, RZ ;  /* 0x0000018007219824 */ /* 0x001fca00078e02ff */
[----:B------:R-:W-:Y:S02]  /*2d2b0*/  @!P1 IADD3.X R39, R35, R37, R33, P4, !PT ;  /* 0x0000002523279210 */ /* 0x000fe400027fe421 */
[----:B------:R-:W0:Y:S01]  /*2d2c0*/  @!P3 LDC.64 R34, c[0x0][0x5c0] ;  /* 0x00017000ff22bb82 */ /* 0x000e220000000a00 */
[----:B------:R-:W-:Y:S02]  /*2d2d0*/  @!P3 IMAD.MOV.U32 R37, RZ, RZ, R27 ;  /* 0x000000ffff25b224 */ /* 0x000fe400078e001b */
[----:B------:R-:W-:Y:S02]  /*2d2e0*/  @!P3 IMAD R33, R7, 0x180, RZ ;  /* 0x000001800721b824 */ /* 0x000fe400078e02ff */
[----:B------:R-:W-:-:S04]  /*2d2f0*/  @!P3 IMAD.WIDE.U32 R36, R6, 0x180, R36 ;  /* 0x000001800624b825 */ /* 0x000fc800078e0024 */
[----:B------:R-:W-:Y:S01]  /*2d300*/  @!P3 IMAD.IADD R33, R37, 0x1, R33 ;  /* 0x000000012521b824 */ /* 0x000fe200078e0221 */
[----:B0-----:R-:W-:-:S04]  /*2d310*/  @!P3 IADD3 R40, P4, P5, R36, UR11, R34 ;  /* 0x0000000b2428bc10 */ /* 0x001fc8000fd9e022 */
[----:B------:R-:W-:Y:S02]  /*2d320*/  @!P3 IADD3.X R41, R33, UR10, R35, P4, P5 ;  /* 0x0000000a2129bc10 */ /* 0x000fe4000a7ea423 */
[----:B------:R-:W-:-:S06]  /*2d330*/  PRMT R33, RZ, 0x7610, R33 ;  /* 0x00007610ff217816 */ /* 0x000fcc0000000021 */
[----:B------:R-:W3:Y:S01]  /*2d340*/  @!P1 LDG.E.U8 R33, desc[UR8][R22.64+0x18] ;  /* 0x0000180816219981 */ /* 0x000ee2000c1e1100 */
[----:B------:R-:W-:-:S04]  /*2d350*/  LOP3.LUT R31, R31, 0xffefffff, RZ, 0xc0, !PT ;  /* 0xffefffff1f1f7812 */ /* 0x000fc800078ec0ff */
[----:B------:R-:W-:Y:S02]  /*2d360*/  @P2 LOP3.LUT R31, R31, 0x100000, RZ, 0xfc, !PT ;  /* 0x001000001f1f2812 */ /* 0x000fe400078efcff */
[C---:B------:R-:W-:Y:S02]  /*2d370*/  LOP3.LUT P2, RZ, R28.reuse, 0x10000, RZ, 0xc0, !PT ;  /* 0x000100001cff7812 */ /* 0x040fe4000784c0ff */
[----:B------:R-:W-:Y:S02]  /*2d380*/  LOP3.LUT R28, R28, 0xffffdfff, RZ, 0xc0, !PT ;  /* 0xffffdfff1c1c7812 */ /* 0x000fe400078ec0ff */
[----:B------:R-:W-:Y:S02]  /*2d390*/  LOP3.LUT R31, R31, 0xfff7ffff, RZ, 0xc0, !PT ;  /* 0xfff7ffff1f1f7812 */ /* 0x000fe400078ec0ff */
[----:B------:R-:W-:Y:S01]  /*2d3a0*/  @P0 LOP3.LUT R28, R28, 0x2000, RZ, 0xfc, !PT ;  /* 0x000020001c1c0812 */ /* 0x000fe200078efcff */
[----:B------:R-:W-:Y:S01]  /*2d3b0*/  @!P3 STL.64 [R1+0xc0], R40 ;  /* 0x0000c0280100b387 */ /* 0x000fe20000100a00 */
[----:B------:R-:W-:-:S03]  /*2d3c0*/  @P3 LOP3.LUT R31, R31, 0x80000, RZ, 0xfc, !PT ;  /* 0x000800001f1f3812 */ /* 0x000fc600078efcff */
[----:B------:R-:W4:Y:S01]  /*2d3d0*/  LDL.LU R67, [R1+0x4ec] ;  /* 0x0004ec0001437983 */ /* 0x000f220000300800 */
[----:B---3--:R-:W-:-:S04]  /*2d3e0*/  LOP3.LUT R33, R33, 0xff, RZ, 0xc0, !PT ;  /* 0x000000ff21217812 */ /* 0x008fc800078ec0ff */
        /* <DEDUP_REMOVED lines=10> */
[----:B------:R-:W-:Y:S01]  /*2d490*/  ISETP.GE.AND P0, PT, R5, 0x189, PT ;  /* 0x000001890500780c */ /* 0x000fe20003f06270 */
[----:B------:R-:W-:Y:S02]  /*2d4a0*/  @!P1 IMAD.MOV.U32 R36, RZ, RZ, R8 ;  /* 0x000000ffff249224 */ /* 0x000fe400078e0008 */
[----:B------:R-:W-:Y:S01]  /*2d4b0*/  @!P1 IMAD.MOV.U32 R37, RZ, RZ, R27 ;  /* 0x000000ffff259224 */ /* 0x000fe200078e001b */
[----:B------:R-:W-:Y:S01]  /*2d4c0*/  ISETP.LT.OR P3, PT, R26, 0x8a, !P0 ;  /* 0x0000008a1a00780c */ /* 0x000fe20004761670 */
[----:B------:R-:W-:-:S04]  /*2d4d0*/  @!P1 IMAD.WIDE.U32 R36, R6, 0x180, R36 ;  /* 0x0000018006249825 */ /* 0x000fc800078e0024 */
[----:B0-----:R-:W-:Y:S01]  /*2d4e0*/  @!P1 IMAD R33, R7, 0x180, RZ ;  /* 0x0000018007219824 */ /* 0x001fe200078e02ff */
[----:B-1----:R-:W-:-:S04]  /*2d4f0*/  @!P1 IADD3 R38, P4, R36, R34, RZ ;  /* 0x0000002224269210 */ /* 0x002fc80007f9e0ff */
[----:B------:R-:W-:-:S03]  /*2d500*/  @!P1 IADD3.X R39, R35, R37, R33, P4, !PT ;  /* 0x0000002523279210 */ /* 0x000fc600027fe421 */
        /* <DEDUP_REMOVED lines=18> */
[----:B---3--:R-:W-:-:S04]  /*2d630*/  LOP3.LUT R33, R33, 0xff, RZ, 0xc0, !PT ;  /* 0x000000ff21217812 */ /* 0x008fc800078ec0ff */
[----:B------:R-:W-:-:S05]  /*2d640*/  F2FP.F16.E4M3.UNPACK_B R33, R33 ;  /* 0x00000021ff21723e */ /* 0x000fca00020006ff */
[----:B------:R-:W-:-:S05]  /*2d650*/  HADD2.F32 R33, -RZ, R33.H0_H0 ;  /* 0x20000021ff217230 */ /* 0x000fca0000004100 */
[----:B------:R-:W-:-:S04]  /*2d660*/  FMUL R33, R33, UR61 ;  /* 0x0000003d21217c20 */ /* 0x000fc80008400000 */
[----:B----4-:R-:W-:-:S05]  /*2d670*/  FFMA R33, R67, UR60, R33 ;  /* 0x0000003c43217c23 */ /* 0x010fca0008000021 */
[----:B------:R-:W-:-:S05]  /*2d680*/  F2FP.SATFINITE.E4M3.F32.PACK_AB_MERGE_C R33, RZ, R33, RZ ;  /* 0x00000021ff21723e */ /* 0x000fca00048070ff */
[----:B------:R1:W-:Y:S01]  /*2d690*/  @!P1 STG.E.U8 desc[UR8][R38.64+0x19], R33 ;  /* 0x0000192126009986 */ /* 0x0003e2000c101108 */
[----:B0-----:R-:W-:Y:S01]  /*2d6a0*/  @!P3 IADD3 R40, P1, P4, R36, UR11, R34 ;  /* 0x0000000b2428bc10 */ /* 0x001fe2000fc3e022 */
[----:B-1----:R-:W-:-:S04]  /*2d6b0*/  @!P3 IMAD R33, R7, 0x180, RZ ;  /* 0x000001800721b824 */ /* 0x002fc800078e02ff */
[----:B------:R-:W-:-:S05]  /*2d6c0*/  @!P3 IMAD.IADD R33, R37, 0x1, R33 ;  /* 0x000000012521b824 */ /* 0x000fca00078e0221 */
[----:B------:R-:W-:Y:S02]  /*2d6d0*/  @!P3 IADD3.X R41, R33, UR10, R35, P1, P4 ;  /* 0x0000000a2129bc10 */ /* 0x000fe40008fe8423 */
[----:B------:R-:W-:-:S06]  /*2d6e0*/  PRMT R33, RZ, 0x7610, R33 ;  /* 0x00007610ff217816 */ /* 0x000fcc0000000021 */
[----:B------:R-:W3:Y:S01]  /*2d6f0*/  @!P5 LDG.E.U8 R33, desc[UR8][R24.64+0x18] ;  /* 0x000018081821d981 */ /* 0x000ee2000c1e1100 */
[----:B------:R-:W-:-:S03]  /*2d700*/  LOP3.LUT R31, R31, 0xdfffffff, RZ, 0xc0, !PT ;  /* 0xdfffffff1f1f7812 */ /* 0x000fc600078ec0ff */
[----:B------:R0:W-:Y:S01]  /*2d710*/  @!P3 STL.64 [R1+0xd0], R40 ;  /* 0x0000d0280100b387 */ /* 0x0001e20000100a00 */
[----:B------:R-:W-:Y:S02]  /*2d720*/  @P3 LOP3.LUT R31, R31, 0x20000000, RZ, 0xfc, !PT ;  /* 0x200000001f1f3812 */ /* 0x000fe400078efcff */
[----:B------:R-:W-:Y:S01]  /*2d730*/  ISETP.LT.OR P3, PT, R26, 0x92, !P0 ;  /* 0x000000921a00780c */ /* 0x000fe20004761670 */
[----:B------:R-:W4:-:S12]  /*2d740*/  LDL.LU R67, [R1+0x4f4] ;  /* 0x0004f40001437983 */ /* 0x000f180000300800 */
[----:B------:R-:W0:Y:S01]  /*2d750*/  @!P3 LDC.64 R34, c[0x0][0x5c0] ;  /* 0x00017000ff22bb82 */ /* 0x000e220000000a00 */
[----:B------:R-:W-:Y:S02]  /*2d760*/  @!P3 IMAD.MOV.U32 R36, RZ, RZ, R8 ;  /* 0x000000ffff24b224 */ /* 0x000fe400078e0008 */
[----:B------:R-:W-:Y:S02]  /*2d770*/  @!P3 IMAD.MOV.U32 R37, RZ, RZ, R27 ;  /* 0x000000ffff25b224 */ /* 0x000fe400078e001b */
[----:B------:R-:W-:-:S03]  /*2d780*/  @!P3 IMAD.WIDE.U32 R36, R6, 0x180, R36 ;  /* 0x000001800624b825 */ /* 0x000fc600078e0024 */
[----:B0-----:R-:W-:Y:S02]  /*2d790*/  @!P3 IADD3 R40, P1, P4, R36, UR11, R34 ;  /* 0x0000000b2428bc10 */ /* 0x001fe4000fc3e022 */
[----:B------:R-:W-:Y:S02]  /*2d7a0*/  LOP3.LUT P6, RZ, R0, 0x1, RZ, 0xc0, !PT ;  /* 0x0000000100ff7812 */ /* 0x000fe400078cc0ff */
[----:B---3--:R-:W-:-:S04]  /*2d7b0*/  LOP3.LUT R33, R33, 0xff, RZ, 0xc0, !PT ;  /* 0x000000ff21217812 */ /* 0x008fc800078ec0ff */
[----:B------:R-:W-:-:S05]  /*2d7c0*/  F2FP.F16.E4M3.UNPACK_B R33, R33 ;  /* 0x00000021ff21723e */ /* 0x000fca00020006ff */
[----:B------:R-:W-:-:S05]  /*2d7d0*/  HADD2.F32 R33, -RZ, R33.H0_H0 ;  /* 0x20000021ff217230 */ /* 0x000fca0000004100 */
[----:B------:R-:W-:-:S04]  /*2d7e0*/  FMUL R33, R33, UR61 ;  /* 0x0000003d21217c20 */ /* 0x000fc80008400000 */
[----:B--2---:R-:W-:Y:S02]  /*2d7f0*/  FFMA R38, R66, UR60, R33 ;  /* 0x0000003c42267c23 */ /* 0x004fe40008000021 */
        /* <DEDUP_REMOVED lines=11> */
[----:B------:R-:W-:Y:S01]  /*2d8b0*/  @!P5 IMAD.WIDE.U32 R36, R6, 0x180, R36 ;  /* 0x000001800624d825 */ /* 0x000fe200078e0024 */
[----:B------:R0:W-:Y:S03]  /*2d8c0*/  @!P3 STL.64 [R1+0xc8], R40 ;  /* 0x0000c8280100b387 */ /* 0x0001e60000100a00 */
[----:B------:R-:W-:Y:S01]  /*2d8d0*/  @!P5 IMAD.IADD R33, R37, 0x1, R33 ;  /* 0x000000012521d824 */ /* 0x000fe200078e0221 */
[----:B0-----:R-:W-:-:S04]  /*2d8e0*/  @!P5 IADD3 R40, P1, P4, R36, UR11, R34 ;  /* 0x0000000b2428dc10 */ /* 0x001fc8000fc3e022 */
[----:B------:R-:W-:Y:S02]  /*2d8f0*/  @!P5 IADD3.X R41, R33, UR10, R35, P1, P4 ;  /* 0x0000000a2129dc10 */ /* 0x000fe40008fe8423 */
[----:B------:R-:W-:-:S06]  /*2d900*/  PRMT R33, RZ, 0x7610, R33 ;  /* 0x00007610ff217816 */ /* 0x000fcc0000000021 */
[----:B------:R-:W3:Y:S01]  /*2d910*/  @!P6 LDG.E.U8 R33, desc[UR8][R24.64+0x19] ;  /* 0x000019081821e981 */ /* 0x000ee2000c1e1100 */
[----:B------:R-:W-:-:S04]  /*2d920*/  LOP3.LUT R31, R31, 0xfbffffff, RZ, 0xc0, !PT ;  /* 0xfbffffff1f1f7812 */ /* 0x000fc800078ec0ff */
[----:B------:R-:W-:-:S04]  /*2d930*/  @P3 LOP3.LUT R31, R31, 0x4000000, RZ, 0xfc, !PT ;  /* 0x040000001f1f3812 */ /* 0x000fc800078efcff */
[----:B------:R-:W-:Y:S01]  /*2d940*/  LOP3.LUT R31, R31, 0xf7ffffff, RZ, 0xc0, !PT ;  /* 0xf7ffffff1f1f7812 */ /* 0x000fe200078ec0ff */
[----:B------:R-:W-:Y:S03]  /*2d950*/  @!P5 STL.64 [R1+0xe0], R40 ;  /* 0x0000e0280100d387 */ /* 0x000fe60000100a00 */
[----:B------:R-:W-:Y:S02]  /*2d960*/  @P5 LOP3.LUT R31, R31, 0x8000000, RZ, 0xfc, !PT ;  /* 0x080000001f1f5812 */ /* 0x000fe400078efcff */
[----:B------:R-:W-:-:S13]  /*2d970*/  ISETP.LT.OR P5, PT, R26, 0x9a, !P0 ;  /* 0x0000009a1a00780c */ /* 0x000fda00047a1670 */
[----:B------:R-:W0:Y:S01]  /*2d980*/  @!P5 LDC.64 R34, c[0x0][0x5c0] ;  /* 0x00017000ff22db82 */ /* 0x000e220000000a00 */
[----:B------:R-:W-:Y:S02]  /*2d990*/  @!P5 IMAD.MOV.U32 R36, RZ, RZ, R8 ;  /* 0x000000ffff24d224 */ /* 0x000fe400078e0008 */
[----:B------:R-:W-:Y:S02]  /*2d9a0*/  @!P5 IMAD.MOV.U32 R37, RZ, RZ, R27 ;  /* 0x000000ffff25d224 */ /* 0x000fe400078e001b */
[----:B------:R-:W-:-:S03]  /*2d9b0*/  @!P5 IMAD.WIDE.U32 R36, R6, 0x180, R36 ;  /* 0x000001800624d825 */ /* 0x000fc600078e0024 */
[----:B0-----:R-:W-:Y:S02]  /*2d9c0*/  @!P5 IADD3 R38, P1, P4, R36, UR11, R34 ;  /* 0x0000000b2426dc10 */ /* 0x001fe4000fc3e022 */
        /* <DEDUP_REMOVED lines=29> */
[----:B------:R-:W-:-:S03]  /*2dba0*/  LOP3.LUT R31, R31, 0xfeffffff, RZ, 0xc0, !PT ;  /* 0xfeffffff1f1f7812 */ /* 0x000fc600078ec0ff */
[----:B------:R-:W-:Y:S01]  /*2dbb0*/  @!P5 STL.64 [R1+0xd8], R38 ;  /* 0x0000d8260100d387 */ /* 0x000fe20000100a00 */
[----:B------:R-:W-:Y:S02]  /*2dbc0*/  @P5 LOP3.LUT R31, R31, 0x1000000, RZ, 0xfc, !PT ;  /* 0x010000001f1f5812 */ /* 0x000fe400078efcff */
[----:B------:R-:W-:Y:S01]  /*2dbd0*/  ISETP.LT.OR P5, PT, R26, 0xa1, !P0 ;  /* 0x000000a11a00780c */ /* 0x000fe200047a1670 */
[----:B------:R-:W4:Y:S01]  /*2dbe0*/  LDL.LU R66, [R1+0x500] ;  /* 0x0005000001427983 */ /* 0x000f220000300800 */
[----:B0-----:R-:W-:-:S05]  /*2dbf0*/  @!P1 IADD3 R34, P4, R8, R34, RZ ;  /* 0x0000002208229210 */ /* 0x001fca0007f9e0ff */
[----:B------:R-:W-:-:S06]  /*2dc00*/  @!P1 IMAD.X R35, R27, 0x1, R35, P4 ;  /* 0x000000011b239824 */ /* 0x000fcc00020e0623 */
[----:B------:R-:W-:Y:S02]  /*2dc10*/  @!P5 IMAD.MOV.U32 R36, RZ, RZ, R8 ;  /* 0x000000ffff24d224 */ /* 0x000fe400078e0008 */
[----:B------:R-:W-:Y:S02]  /*2dc20*/  @!P5 IMAD.MOV.U32 R37, RZ, RZ, R27 ;  /* 0x000000ffff25d224 */ /* 0x000fe400078e001b */
[----:B------:R-:W-:Y:S01]  /*2dc30*/  @!P5 IMAD.WIDE.U32 R36, R6, 0x180, R36 ;  /* 0x000001800624d825 */ /* 0x000fe200078e0024 */
[----:B------:R-:W-:Y:S02]  /*2dc40*/  LOP3.LUT P3, RZ, R28, 0x8000, RZ, 0xc0, !PT ;  /* 0x000080001cff7812 */ /* 0x000fe4000786c0ff */
        /* <DEDUP_REMOVED lines=16> */
[----:B------:R-:W3:Y:S01]  /*2dd50*/  @!P1 LDG.E.U8 R33, desc[UR8][R12.64+0x20] ;  /* 0x000020080c219981 */ /* 0x000ee2000c1e1100 */
[----:B------:R-:W0:Y:S01]  /*2dd60*/  @!P1 LDC.64 R34, c[0x0][0x5c0] ;  /* 0x00017000ff229b82 */ /* 0x000e220000000a00 */
[----:B------:R-:W-:Y:S02]  /*2dd70*/  @P5 LOP3.LUT R31, R31, 0x80000000, RZ, 0xfc, !PT ;  /* 0x800000001f1f5812 */ /* 0x000fe400078efcff */
[----:B------:R-:W-:Y:S01]  /*2dd80*/  @!P5 STL.64 [R1+0x100], R38 ;  /* 0x000100260100d387 */ /* 0x000fe20000100a00 */
        /* <DEDUP_REMOVED lines=24> */
[----:B--2---:R-:W-:Y:S02]  /*2df10*/  FFMA R33, R67, UR60, R33 ;  /* 0x0000003c43217c23 */ /* 0x004fe40008000021 */
        /* <DEDUP_REMOVED lines=18> */
[----:B---3--:R-:W-:-:S05]  /*2e040*/  FFMA R33, R66, UR60, R33 ;  /* 0x0000003c42217c23 */ /* 0x008fca0008000021 */
[----:B------:R-:W-:-:S05]  /*2e050*/  F2FP.SATFINITE.E4M3.F32.PACK_AB_MERGE_C R33, RZ, R33, RZ ;  /* 0x00000021ff21723e */ /* 0x000fca00048070ff */
[----:B------:R0:W-:Y:S01]  /*2e060*/  @!P1 STG.E.U8 desc[UR8][R34.64+0x28], R33 ;  /* 0x0000282122009986 */ /* 0x0001e2000c101108 */
[----:B------:R-:W-:Y:S02]  /*2e070*/  ISETP.LT.OR P1, PT, R26, 0x2a, !P6 ;  /* 0x0000002a1a00780c */ /* 0x000fe40007721670 */
[----:B0-----:R-:W-:-:S11]  /*2e080*/  PRMT R33, RZ, 0x7610, R33 ;  /* 0x00007610ff217816 */ /* 0x001fd60000000021 */
[----:B------:R-:W0:Y:S01]  /*2e090*/  @!P1 LDC.64 R34, c[0x0][0x5c0] ;  /* 0x00017000ff229b82 */ /* 0x000e220000000a00 */
[----:B------:R-:W3:Y:S01]  /*2e0a0*/  @!P1 LDG.E.U8 R33, desc[UR8][R10.64+0x29] ;  /* 0x000029080a219981 */ /* 0x000ee2000c1e1100 */
        /* <DEDUP_REMOVED lines=36> */
[----:B----4-:R-:W-:Y:S01]  /*2e2f0*/  FFMA R33, R66, UR60, R33 ;  /* 0x0000003c42217c23 */ /* 0x010fe20008000021 */
[----:B------:R-:W-:Y:S01]  /*2e300*/  ISETP.LT.OR P6, PT, R26, 0xaa, !P0 ;  /* 0x000000aa1a00780c */ /* 0x000fe200047c1670 */
        /* <DEDUP_REMOVED lines=8> */
[----:B------:R-:W-:Y:S01]  /*2e390*/  @!P1 IADD3.X R35, R27, UR10, R35, P4, P5 ;  /* 0x0000000a1b239c10 */ /* 0x000fe2000a7ea423 */
        /* <DEDUP_REMOVED lines=33> */
[----:B------:R-:W-:-:S04]  /*2e5b0*/  LOP3.LUT R28, R28, 0xffffefff, RZ, 0xc0, !PT ;  /* 0xffffefff1c1c7812 */ /* 0x000fc800078ec0ff */
[----:B------:R-:W-:Y:S02]  /*2e5c0*/  @P3 LOP3.LUT R28, R28, 0x1000, RZ, 0xfc, !PT ;  /* 0x000010001c1c3812 */ /* 0x000fe400078efcff */
[----:B------:R-:W-:Y:S02]  /*2e5d0*/  ISETP.GE.AND P3, PT, R5, 0x89, PT ;  /* 0x000000890500780c */ /* 0x000fe40003f66270 */
[----:B0-----:R-:W-:-:S04]  /*2e5e0*/  @!P1 IADD3 R34, P4, P5, R8, UR15, R34 ;  /* 0x0000000f08229c10 */ /* 0x001fc8000fd9e022 */
[----:B------:R-:W-:Y:S02]  /*2e5f0*/  @!P1 IADD3.X R35, R27, UR14, R35, P4, P5 ;  /* 0x0000000e1b239c10 */ /* 0x000fe4000a7ea423 */
[----:B------:R-:W-:Y:S01]  /*2e600*/  ISETP.LT.OR P4, PT, R26, 0x21, !P3 ;  /* 0x000000211a00780c */ /* 0x000fe20005f81670 */
[----:B------:R-:W-:Y:S04]  /*2e610*/  @!P6 STL.64 [R1+0xe8], R38 ;  /* 0x0000e8260100e387 */ /* 0x000fe80000100a00 */
        /* <DEDUP_REMOVED lines=19> */
[----:B------:R-:W-:Y:S02]  /*2e750*/  ISETP.LT.OR P1, PT, R26, 0x22, !P3 ;  /* 0x000000221a00780c */ /* 0x000fe40005f21670 */
[----:B------:R-:W-:Y:S02]  /*2e760*/  @P2 LOP3.LUT R28, R28, 0x4000, RZ, 0xfc, !PT ;  /* 0x000040001c1c2812 */ /* 0x000fe400078efcff */
[----:B------:R-:W-:-:S09]  /*2e770*/  ISETP.LT.OR P2, PT, R26, 0xb1, !P0 ;  /* 0x000000b11a00780c */ /* 0x000fd20004741670 */
[----:B------:R-:W0:Y:S01]  /*2e780*/  @!P1 LDC.64 R38, c[0x0][0x5c0] ;  /* 0x00017000ff269b82 */ /* 0x000e220000000a00 */
[----:B------:R-:W-:Y:S01]  /*2e790*/  LOP3.LUT R31, R31, 0xffbfffff, RZ, 0xc0, !PT ;  /* 0xffbfffff1f1f7812 */ /* 0x000fe200078ec0ff */
[----:B------:R-:W-:-:S03]  /*2e7a0*/  IMAD.U32 R36, RZ, RZ, UR11 ;  /* 0x0000000bff247e24 */ /* 0x000fc6000f8e00ff */
[----:B------:R-:W-:Y:S02]  /*2e7b0*/  @P6 LOP3.LUT R31, R31, 0x400000, RZ, 0xfc, !PT ;  /* 0x004000001f1f6812 */ /* 0x000fe400078efcff */
        /* <DEDUP_REMOVED lines=112> */
[----:B------:R-:W-:Y:S01]  /*2eec0*/  PRMT R33, RZ, 0x7610, R33 ;  /* 0x00007610ff217816 */ /* 0x000fe20000000021 */
[----:B------:R-:W0:Y:S05]  /*2eed0*/  @!P3 LDC.64 R34, c[0x0][0x5c0] ;  /* 0x00017000ff22bb82 */ /* 0x000e2a0000000a00 */
[----:B------:R-:W4:Y:S01]  /*2eee0*/  @!P1 LDG.E.U8 R33, desc[UR8][R16.64+0x29] ;  /* 0x0000290810219981 */ /* 0x000f22000c1e1100 */
[----:B------:R-:W-:Y:S02]  /*2eef0*/  @!P1 IMAD.X R39, R40, 0x1, R39, P4 ;  /* 0x0000000128279824 */ /* 0x000fe400020e0627 */
[----:B------:R-:W-:-:S02]  /*2ef00*/  @!P3 IMAD.MOV.U32 R36, RZ, RZ, R8 ;  /* 0x000000ffff24b224 */ /* 0x000fc400078e0008 */
[----:B------:R-:W-:Y:S01]  /*2ef10*/  @!P3 IMAD.MOV.U32 R37, RZ, RZ, R27 ;  /* 0x000000ffff25b224 */ /* 0x000fe200078e001b */
[----:B------:R-:W-:Y:S01]  /*2ef20*/  LOP3.LUT R31, R31, 0xfffdffff, RZ, 0xc0, !PT ;  /* 0xfffdffff1f1f7812 */ /* 0x000fe200078ec0ff */
[----:B------:R-:W-:-:S03]  /*2ef30*/  @!P3 IMAD.WIDE.U32 R36, R6, 0x180, R36 ;  /* 0x000001800624b825 */ /* 0x000fc600078e0024 */
[----:B------:R-:W-:Y:S01]  /*2ef40*/  @P2 LOP3.LUT R31, R31, 0x20000, RZ, 0xfc, !PT ;  /* 0x000200001f1f2812 */ /* 0x000fe200078efcff */
[----:B------:R-:W-:Y:S01]  /*2ef50*/  @!P2 STL.64 [R1+0x140], R42 ;  /* 0x0001402a0100a387 */ /* 0x000fe20000100a00 */
        /* <DEDUP_REMOVED lines=33> */
[----:B------:R-:W-:Y:S01]  /*2f170*/  ISETP.GE.AND P3, PT, R5, 0x109, PT ;  /* 0x000001090500780c */ /* 0x000fe20003f66270 */
[----:B------:R-:W4:Y:S01]  /*2f180*/  LDL.LU R66, [R1+0x540] ;  /* 0x0005400001427983 */ /* 0x000f220000300800 */
[----:B0-----:R-:W-:-:S04]  /*2f190*/  @!P1 IADD3 R34, P4, P5, R8, UR13, R34 ;  /* 0x0000000d08229c10 */ /* 0x001fc8000fd9e022 */
[----:B------:R-:W-:Y:S02]  /*2f1a0*/  @!P1 IADD3.X R35, R27, UR12, R35, P4, P5 ;  /* 0x0000000c1b239c10 */ /* 0x000fe4000a7ea423 */
[----:B------:R-:W-:Y:S02]  /*2f1b0*/  ISETP.LT.OR P4, PT, R26, 0x21, !P3 ;  /* 0x000000211a00780c */ /* 0x000fe40005f81670 */
[----:B---3--:R-:W-:-:S04]  /*2f1c0*/  LOP3.LUT R33, R33, 0xff, RZ, 0xc0, !PT ;  /* 0x000000ff21217812 */ /* 0x008fc800078ec0ff */
        /* <DEDUP_REMOVED lines=17> */
[----:B------:R-:W-:-:S13]  /*2f2e0*/  ISETP.LT.OR P1, PT, R26, 0x22, !P3 ;  /* 0x000000221a00780c */ /* 0x000fda0005f21670 */
[----:B------:R-:W0:Y:S01]  /*2f2f0*/  @!P1 LDC.64 R38, c[0x0][0x5c0] ;  /* 0x00017000ff269b82 */ /* 0x000e220000000a00 */
[----:B------:R-:W-:-:S05]  /*2f300*/  IMAD.U32 R36, RZ, RZ, UR11 ;  /* 0x0000000bff247e24 */ /* 0x000fca000f8e00ff */
[----:B------:R-:W-:Y:S02]  /*2f310*/  @!P1 IADD3 R36, P5, P6, R36, UR13, R8 ;  /* 0x0000000d24249c10 */ /* 0x000fe4000febe008 */
[----:B---3--:R-:W-:-:S04]  /*2f320*/  LOP3.LUT R33, R33, 0xff, RZ, 0xc0, !PT ;  /* 0x000000ff21217812 */ /* 0x008fc800078ec0ff */
[----:B------:R-:W-:-:S05]  /*2f330*/  F2FP.F16.E4M3.UNPACK_B R33, R33 ;  /* 0x00000021ff21723e */ /* 0x000fca00020006ff */
[----:B------:R-:W-:-:S05]  /*2f340*/  HADD2.F32 R33, -RZ, R33.H0_H0 ;  /* 0x20000021ff217230 */ /* 0x000fca0000004100 */
[----:B------:R-:W-:-:S04]  /*2f350*/  FMUL R33, R33, UR61 ;  /* 0x0000003d21217c20 */ /* 0x000fc80008400000 */
[----:B----4-:R-:W-:Y:S02]  /*2f360*/  FFMA R37, R66, UR60, R33 ;  /* 0x0000003c42257c23 */ /* 0x010fe40008000021 */
        /* <DEDUP_REMOVED lines=16> */
[----:B------:R-:W-:-:S04]  /*2f470*/  ISETP.GE.AND P6, PT, R5, 0x189, PT ;  /* 0x000001890500780c */ /* 0x000fc80003fc6270 */
[----:B------:R-:W-:-:S13]  /*2f480*/  ISETP.LT.OR P6, PT, R26, 0xc2, !P6 ;  /* 0x000000c21a00780c */ /* 0x000fda00077c1670 */
[----:B------:R-:W0:Y:S01]  /*2f490*/  @!P6 LDC.64 R34, c[0x0][0x5c0] ;  /* 0x00017000ff22eb82 */ /* 0x000e220000000a00 */
[----:B------:R-:W-:Y:S02]  /*2f4a0*/  @!P1 IMAD.X R39, R40, 0x1, R39, P4 ;  /* 0x0000000128279824 */ /* 0x000fe400020e0627 */
[----:B------:R-:W-:Y:S02]  /*2f4b0*/  @!P6 IMAD.MOV.U32 R36, RZ, RZ, R8 ;  /* 0x000000ffff24e224 */ /* 0x000fe400078e0008 */
[----:B------:R-:W-:Y:S02]  /*2f4c0*/  @!P6 IMAD.MOV.U32 R37, RZ, RZ, R27 ;  /* 0x000000ffff25e224 */ /* 0x000fe400078e001b */
[----:B------:R-:W-:Y:S01]  /*2f4d0*/  @!P6 IMAD.WIDE.U32 R36, R6, 0x180, R36 ;  /* 0x000001800624e825 */ /* 0x000fe200078e0024 */
        /* <DEDUP_REMOVED lines=14> */
[----:B------:R-:W0:Y:S02]  /*2f5c0*/  @!P1 LDC.64 R34, c[0x0][0x5c0] ;  /* 0x00017000ff229b82 */ /* 0x000e240000000a00 */
[----:B0-----:R-:W-:-:S04]  /*2f5d0*/  @!P1 IADD3 R34, P4, P5, R8, UR13, R34 ;  /* 0x0000000d08229c10 */ /* 0x001fc8000fd9e022 */
[----:B------:R-:W-:Y:S01]  /*2f5e0*/  @!P1 IADD3.X R35, R27, UR12, R35, P4, P5 ;  /* 0x0000000c1b239c10 */ /* 0x000fe2000a7ea423 */
[----:B------:R-:W-:Y:S04]  /*2f5f0*/  @!P0 STL.64 [R1+0x160], R42 ;  /* 0x0001602a01008387 */ /* 0x000fe80000100a00 */
[----:B------:R-:W4:Y:S01]  /*2f600*/  LDL.LU R67, [R1+0x54c] ;  /* 0x00054c0001437983 */ /* 0x000f220000300800 */
[----:B--2---:R-:W-:-:S04]  /*2f610*/  LOP3.LUT R33, R33, 0xff, RZ, 0xc0, !PT ;  /* 0x000000ff21217812 */ /* 0x004fc800078ec0ff */
        /* <DEDUP_REMOVED lines=9> */
[----:B------:R-:W2:Y:S01]  /*2f6b0*/  @!P1 LDG.E.U8 R33, desc[UR8][R18.64+0x29] ;  /* 0x0000290812219981 */ /* 0x000ea2000c1e1100 */
[----:B0-----:R-:W-:-:S04]  /*2f6c0*/  @!P1 IADD3 R34, P4, P5, R8, UR13, R34 ;  /* 0x0000000d08229c10 */ /* 0x001fc8000fd9e022 */
[----:B------:R-:W-:Y:S01]  /*2f6d0*/  @!P1 IADD3.X R35, R27, UR12, R35, P4, P5 ;  /* 0x0000000c1b239c10 */ /* 0x000fe2000a7ea423 */
[----:B------:R-:W-:Y:S04]  /*2f6e0*/  @!P6 STL.64 [R1+0x158], R40 ;  /* 0x000158280100e387 */ /* 0x000fe80000100a00 */
[----:B------:R-:W3:Y:S01]  /*2f6f0*/  LDL.LU R66, [R1+0x550] ;  /* 0x0005500001427983 */ /* 0x000ee20000300800 */
[----:B--2---:R-:W-:-:S04]  /*2f700*/  LOP3.LUT R33, R33, 0xff, RZ, 0xc0, !PT ;  /* 0x000000ff21217812 */ /* 0x004fc800078ec0ff */
[----:B------:R-:W-:-:S05]  /*2f710*/  F2FP.F16.E4M3.UNPACK_B R33, R33 ;  /* 0x00000021ff21723e */ /* 0x000fca00020006ff */
[----:B------:R-:W-:-:S05]  /*2f720*/  HADD2.F32 R33, -RZ, R33.H0_H0 ;  /* 0x20000021ff217230 */ /* 0x000fca0000004100 */
[----:B------:R-:W-:-:S04]  /*2f730*/  FMUL R33, R33, UR61 ;  /* 0x0000003d21217c20 */ /* 0x000fc80008400000 */
[----:B----4-:R-:W-:Y:S01]  /*2f740*/  FFMA R33, R67, UR60, R33 ;  /* 0x0000003c43217c23 */ /* 0x010fe20008000021 */
[----:B------:R-:W-:Y:S01]  /*2f750*/  LOP3.LUT R31, R31, 0xfffbffff, RZ, 0xc0, !PT ;  /* 0xfffbffff1f1f7812 */ /* 0x000fe200078ec0ff */
[----:B------:R-:W2:Y:S03]  /*2f760*/  LDL.LU R67, [R1+0x554] ;  /* 0x0005540001437983 */ /* 0x000ea60000300800 */
        /* <DEDUP_REMOVED lines=13> */
[----:B------:R-:W-:Y:S01]  /*2f840*/  @P0 LOP3.LUT R31, R31, 0x40000, RZ, 0xfc, !PT ;  /* 0x000400001f1f0812 */ /* 0x000fe200078efcff */
[----:B------:R-:W-:-:S03]  /*2f850*/  IMAD.U32 R36, RZ, RZ, UR11 ;  /* 0x0000000bff247e24 */ /* 0x000fc6000f8e00ff */
[----:B------:R-:W-:-:S04]  /*2f860*/  LOP3.LUT R31, R31, 0xffff7fff, RZ, 0xc0, !PT ;  /* 0xffff7fff1f1f7812 */ /* 0x000fc800078ec0ff */
[----:B------:R-:W-:-:S03]  /*2f870*/  @P6 LOP3.LUT R31, R31, 0x8000, RZ, 0xfc, !PT ;  /* 0x000080001f1f6812 */ /* 0x000fc600078efcff */
[----:B------:R-:W-:Y:S02]  /*2f880*/  @!P4 IADD3 R36, P5, P6, R36, UR13, R8 ;  /* 0x0000000d2424cc10 */ /* 0x000fe4000febe008 */
[----:B----4-:R-:W-:-:S04]  /*2f890*/  LOP3.LUT R33, R33, 0xff, RZ, 0xc0, !PT ;  /* 0x000000ff21217812 */ /* 0x010fc800078ec0ff */
[----:B------:R-:W-:-:S05]  /*2f8a0*/  F2FP.F16.E4M3.UNPACK_B R33, R33 ;  /* 0x00000021ff21723e */ /* 0x000fca00020006ff */
[----:B------:R-:W-:-:S05]  /*2f8b0*/  HADD2.F32 R33, -RZ, R33.H0_H0 ;  /* 0x20000021ff217230 */ /* 0x000fca0000004100 */
[----:B------:R-:W-:-:S04]  /*2f8c0*/  FMUL R33, R33, UR61 ;  /* 0x0000003d21217c20 */ /* 0x000fc80008400000 */
[----:B---3--:R-:W-:Y:S01]  /*2f8d0*/  FFMA R37, R66, UR60, R33 ;  /* 0x0000003c42257c23 */ /* 0x008fe20008000021 */
[----:B------:R-:W-:Y:S01]  /*2f8e0*/  LOP3.LUT P0, RZ, R28, 0x2000, RZ, 0xc0, !PT ;  /* 0x000020001cff7812 */ /* 0x000fe2000780c0ff */
[----:B------:R-:W3:Y:S03]  /*2f8f0*/  LDL.LU R66, [R1+0x558] ;  /* 0x0005580001427983 */ /* 0x000ee60000300800 */
        /* <DEDUP_REMOVED lines=9> */
[----:B------:R-:W-:Y:S02]  /*2f990*/  ISETP.LT.OR P1, PT, R26, 0x21, !P0 ;  /* 0x000000211a00780c */ /* 0x000fe40004721670 */
[----:B------:R-:W-:-:S04]  /*2f9a0*/  ISETP.GE.AND P6, PT, R5, 0x189, PT ;  /* 0x000001890500780c */ /* 0x000fc80003fc6270 */
[----:B------:R-:W-:-:S07]  /*2f9b0*/  ISETP.LT.OR P2, PT, R26, 0xc9, !P6 ;  /* 0x000000c91a00780c */ /* 0x000fce0007741670 */
[----:B------:R-:W-:Y:S02]  /*2f9c0*/  @!P1 IMAD.MOV.U32 R36, RZ, RZ, R8 ;  /* 0x000000ffff249224 */ /* 0x000fe400078e0008 */
[----:B------:R-:W-:Y:S02]  /*2f9d0*/  @!P1 IMAD.MOV.U32 R37, RZ, RZ, R27 ;  /* 0x000000ffff259224 */ /* 0x000fe400078e001b */
[----:B------:R-:W-:Y:S01]  /*2f9e0*/  @!P1 IMAD.WIDE.U32 R36, R6, 0x180, R36 ;  /* 0x0000018006249825 */ /* 0x000fe200078e0024 */
        /* <DEDUP_REMOVED lines=30> */
[----:B---3--:R-:W-:Y:S01]  /*2fbd0*/  FFMA R33, R66, UR60, R33 ;  /* 0x0000003c42217c23 */ /* 0x008fe20008000021 */
[----:B------:R-:W-:Y:S01]  /*2fbe0*/  ISETP.LT.OR P3, PT, R26, 0xd1, !P6 ;  /* 0x000000d11a00780c */ /* 0x000fe20007761670 */
[----:B------:R-:W3:Y:S03]  /*2fbf0*/  LDL.LU R66, [R1+0x560] ;  /* 0x0005600001427983 */ /* 0x000ee60000300800 */
        /* <DEDUP_REMOVED lines=20> */
[----:B------:R-:W4:Y:S01]  /*2fd40*/  @!P1 LDG.E.U8 R33, desc[UR8][R22.64+0x21] ;  /* 0x0000210816219981 */ /* 0x000f22000c1e1100 */
[----:B------:R-:W-:Y:S02]  /*2fd50*/  @!P3 IMAD.MOV.U32 R36, RZ, RZ, R8 ;  /* 0x000000ffff24b224 */ /* 0x000fe400078e0008 */
[----:B------:R-:W-:Y:S01]  /*2fd60*/  @!P3 IMAD.MOV.U32 R37, RZ, RZ, R27 ;  /* 0x000000ffff25b224 */ /* 0x000fe200078e001b */
[----:B------:R-:W-:Y:S01]  /*2fd70*/  LOP3.LUT P5, RZ, R0, 0x800, RZ, 0xc0, !PT ;  /* 0x0000080000ff7812 */ /* 0x000fe200078ac0ff */
[----:B------:R-:W-:Y:S01]  /*2fd80*/  @!P3 IMAD.WIDE.U32 R36, R6, 0x180, R36 ;  /* 0x000001800624b825 */ /* 0x000fe200078e0024 */
[----:B------:R0:W-:Y:S01]  /*2fd90*/  @!P2 STL.64 [R1+0x120], R40 ;  /* 0x000120280100a387 */ /* 0x0001e20000100a00 */
        /* <DEDUP_REMOVED lines=15> */
[----:B------:R-:W-:-:S04]  /*2fe90*/  @P2 LOP3.LUT R31, R31, 0x10, RZ, 0xfc, !PT ;  /* 0x000000101f1f2812 */ /* 0x000fc800078efcff */
[----:B------:R-:W-:Y:S01]  /*2fea0*/  LOP3.LUT R31, R31, 0xffffbfff, RZ, 0xc0, !PT ;  /* 0xffffbfff1f1f7812 */ /* 0x000fe200078ec0ff */
[----:B------:R0:W-:Y:S03]  /*2feb0*/  @!P3 STL.64 [R1+0x128], R40 ;  /* 0x000128280100b387 */ /* 0x0001e60000100a00 */
[----:B------:R-:W-:Y:S02]  /*2fec0*/  @P3 LOP3.LUT R31, R31, 0x4000, RZ, 0xfc, !PT ;  /* 0x000040001f1f3812 */ /* 0x000fe400078efcff */
        /* <DEDUP_REMOVED lines=11> */
[----:B---3--:R-:W-:Y:S01]  /*2ff80*/  FFMA R38, R66, UR60, R33 ;  /* 0x0000003c42267c23 */ /* 0x008fe20008000021 */
[----:B------:R-:W-:Y:S01]  /*2ff90*/  @!P3 IMAD R33, R7, 0x180, RZ ;  /* 0x000001800721b824 */ /* 0x000fe200078e02ff */
[----:B------:R-:W3:Y:S03]  /*2ffa0*/  LDL.LU R66, [R1+0x568] ;  /* 0x0005680001427983 */ /* 0x000ee60000300800 */
[----:B------:R-:W-:Y:S01]  /*2ffb0*/  @!P3 IMAD.IADD R33, R37, 0x1, R33 ;  /* 0x000000012521b824 */ /* 0x000fe200078e0221 */
[----:B------:R-:W-:-:S04]  /*2ffc0*/  F2FP.SATFINITE.E4M3.F32.PACK_AB_MERGE_C R38, RZ, R38, RZ ;  /* 0x00000026ff26723e */ /* 0x000fc800048070ff */
[----:B------:R-:W-:Y:S02]  /*2ffd0*/  @!P3 IADD3.X R41, R33, UR10, R35, P1, P4 ;  /* 0x0000000a2129bc10 */ /* 0x000fe40008fe8423 */
[----:B------:R-:W-:Y:S01]  /*2ffe0*/  PRMT R33, RZ, 0x7610, R33 ;  /* 0x00007610ff217816 */ /* 0x000fe20000000021 */
[----:B------:R0:W-:Y:S05]  /*2fff0*/  @!P5 STG.E.U8 desc[UR8][R64.64+0x20], R38 ;  /* 0x000020264000d986 */ /* 0x0001ea000c101108 */
[----:B------:R-:W4:Y:S01]  /*30000*/  @!P2 LDG.E.U8 R33, desc[UR8][R24.64+0x21] ;  /* 0x000021081821a981 */ /* 0x000f22000c1e1100 */
[----:B------:R-:W-:-:S13]  /*30010*/  ISETP.LT.OR P1, PT, R26, 0x29, !P0 ;  /* 0x000000291a00780c */ /* 0x000fda0004721670 */
[----:B------:R-:W0:Y:S01]  /*30020*/  @!P1 LDC.64 R34, c[0x0][0x5c0] ;  /* 0x00017000ff229b82 */ /* 0x000e220000000a00 */
[----:B------:R-:W-:Y:S02]  /*30030*/  @!P1 IMAD.MOV.U32 R36, RZ, RZ, R8 ;  /* 0x000000ffff249224 */ /* 0x000fe400078e0008 */
[----:B------:R-:W-:Y:S02]  /*30040*/  @!P1 IMAD.MOV.U32 R37, RZ, RZ, R27 ;  /* 0x000000ffff259224 */ /* 0x000fe400078e001b */
[----:B------:R-:W-:-:S03]  /*30050*/  @!P1 IMAD.WIDE.U32 R36, R6, 0x180, R36 ;  /* 0x0000018006249825 */ /* 0x000fc600078e0024 */
[----:B0-----:R-:W-:Y:S01]  /*30060*/  @!P1 IADD3 R38, P4, R36, R34, RZ ;  /* 0x0000002224269210 */ /* 0x001fe20007f9e0ff */
[----:B------:R-:W-:Y:S01]  /*30070*/  @!P3 STL.64 [R1+0x118], R40 ;  /* 0x000118280100b387 */ /* 0x000fe20000100a00 */
        /* <DEDUP_REMOVED lines=9> */
[----:B0-----:R-:W-:-:S05]  /*30110*/  @!P1 IMAD R33, R7, 0x180, RZ ;  /* 0x0000018007219824 */ /* 0x001fca00078e02ff */
[----:B------:R-:W-:-:S07]  /*30120*/  @!P1 IADD3.X R39, R35, R37, R33, P4, !PT ;  /* 0x0000002523279210 */ /* 0x000fce00027fe421 */
        /* <DEDUP_REMOVED lines=10> */
[----:B------:R-:W-:-:S03]  /*301d0*/  ISETP.LT.OR P6, PT, R26, 0xda, !P6 ;  /* 0x000000da1a00780c */ /* 0x000fc600077c1670 */
[----:B------:R-:W-:Y:S01]  /*301e0*/  @!P2 STL.64 [R1+0x110], R40 ;  /* 0x000110280100a387 */ /* 0x000fe20000100a00 */
        /* <DEDUP_REMOVED lines=30> */
[----:B------:R-:W-:Y:S02]  /*303d0*/  LOP3.LUT P2, RZ, R0, 0x400, RZ, 0xc0, !PT ;  /* 0x0000040000ff7812 */ /* 0x000fe4000784c0ff */
[----:B----4-:R-:W-:-:S04]  /*303e0*/  LOP3.LUT R33, R33, 0xff, RZ, 0xc0, !PT ;  /* 0x000000ff21217812 */ /* 0x010fc800078ec0ff */
[----:B------:R-:W-:-:S05]  /*303f0*/  F2FP.F16.E4M3.UNPACK_B R33, R33 ;  /* 0x00000021ff21723e */ /* 0x000fca00020006ff */
[----:B------:R-:W-:-:S05]  /*30400*/  HADD2.F32 R33, -RZ, R33.H0_H0 ;  /* 0x20000021ff217230 */ /* 0x000fca0000004100 */
[----:B------:R-:W-:-:S04]  /*30410*/  FMUL R33, R33, UR61 ;  /* 0x0000003d21217c20 */ /* 0x000fc80008400000 */
[----:B--2---:R-:W-:-:S05]  /*30420*/  FFMA R33, R67, UR60, R33 ;  /* 0x0000003c43217c23 */ /* 0x004fca0008000021 */
[----:B------:R-:W-:-:S05]  /*30430*/  F2FP.SATFINITE.E4M3.F32.PACK_AB_MERGE_C R33, RZ, R33, RZ ;  /* 0x00000021ff21723e */ /* 0x000fca00048070ff */
[----:B------:R0:W-:Y:S02]  /*30440*/  @!P1 STG.E.U8 desc[UR8][R38.64+0x29], R33 ;  /* 0x0000292126009986 */ /* 0x0001e4000c101108 */
[----:B0-----:R-:W-:-:S06]  /*30450*/  PRMT R33, RZ, 0x7610, R33 ;  /* 0x00007610ff217816 */ /* 0x001fcc0000000021 */
[----:B------:R-:W2:Y:S01]  /*30460*/  @!P2 LDG.E.U8 R33, desc[UR8][R24.64+0x28] ;  /* 0x000028081821a981 */ /* 0x000ea2000c1e1100 */
[C---:B------:R-:W-:Y:S02]  /*30470*/  LOP3.LUT P3, RZ, R28.reuse, 0x1000, RZ, 0xc0, !PT ;  /* 0x000010001cff7812 */ /* 0x040fe4000786c0ff */
[----:B------:R-:W-:-:S04]  /*30480*/  LOP3.LUT R28, R28, 0xffffffbf, RZ, 0xc0, !PT ;  /* 0xffffffbf1c1c7812 */ /* 0x000fc800078ec0ff */
[----:B------:R-:W-:Y:S02]  /*30490*/  @P0 LOP3.LUT R28, R28, 0x40, RZ, 0xfc, !PT ;  /* 0x000000401c1c0812 */ /* 0x000fe400078efcff */
[----:B------:R-:W-:Y:S01]  /*304a0*/  LOP3.LUT P0, RZ, R0, 0x200, RZ, 0xc0, !PT ;  /* 0x0000020000ff7812 */ /* 0x000fe2000780c0ff */
[----:B------:R0:W-:Y:S04]  /*304b0*/  @!P6 STL.64 [R1+0x108], R40 ;  /* 0x000108280100e387 */ /* 0x0001e80000100a00 */
[----:B------:R-:W4:Y:S01]  /*304c0*/  LDL.LU R67, [R1+0x574] ;  /* 0x0005740001437983 */ /* 0x000f220000300800 */
[----:B------:R-:W-:-:S04]  /*304d0*/  LOP3.LUT R31, R31, 0xfffffdff, RZ, 0xc0, !PT ;  /* 0xfffffdff1f1f7812 */ /* 0x000fc800078ec0ff */
[----:B------:R-:W-:Y:S02]  /*304e0*/  @P6 LOP3.LUT R31, R31, 0x200, RZ, 0xfc, !PT ;  /* 0x000002001f1f6812 */ /* 0x000fe400078efcff */
[----:B------:R-:W-:-:S13]  /*304f0*/  ISETP.LT.OR P6, PT, R26, 0x31, !P3 ;  /* 0x000000311a00780c */ /* 0x000fda0005fc1670 */
[----:B------:R-:W0:Y:S01]  /*30500*/  @!P6 LDC.64 R34, c[0x0][0x5c0] ;  /* 0x00017000ff22eb82 */ /* 0x000e220000000a00 */
[----:B------:R-:W-:Y:S02]  /*30510*/  ISETP.LT.OR P5, PT, R26, 0x32, !P3 ;  /* 0x000000321a00780c */ /* 0x000fe40005fa1670 */
[----:B--2---:R-:W-:-:S04]  /*30520*/  LOP3.LUT R33, R33, 0xff, RZ, 0xc0, !PT ;  /* 0x000000ff21217812 */ /* 0x004fc800078ec0ff */
[----:B------:R-:W-:-:S05]  /*30530*/  F2FP.F16.E4M3.UNPACK_B R33, R33 ;  /* 0x00000021ff21723e */ /* 0x000fca00020006ff */
[----:B------:R-:W-:-:S05]  /*30540*/  HADD2.F32 R33, -RZ, R33.H0_H0 ;  /* 0x20000021ff217230 */ /* 0x000fca0000004100 */
[----:B------:R-:W-:-:S04]  /*30550*/  FMUL R33, R33, UR61 ;  /* 0x0000003d21217c20 */ /* 0x000fc80008400000 */
[----:B---3--:R-:W-:Y:S01]  /*30560*/  FFMA R33, R66, UR60, R33 ;  /* 0x0000003c42217c23 */ /* 0x008fe20008000021 */
[----:B0-----:R-:W-:Y:S01]  /*30570*/  @!P6 IADD3 R40, P1, P4, R8, UR11, R34 ;  /* 0x0000000b0828ec10 */ /* 0x001fe2000fc3e022 */
[----:B------:R-:W2:Y:S03]  /*30580*/  LDL.LU R66, [R1+0x578] ;  /* 0x0005780001427983 */ /* 0x000ea60000300800 */
[----:B------:R-:W-:-:S05]  /*30590*/  F2FP.SATFINITE.E4M3.F32.PACK_AB_MERGE_C R33, RZ, R33, RZ ;  /* 0x00000021ff21723e */ /* 0x000fca00048070ff */
[----:B------:R0:W-:Y:S02]  /*305a0*/  @!P2 STG.E.U8 desc[UR8][R60.64+0x28], R33 ;  /* 0x000028213c00a986 */ /* 0x0001e4000c101108 */
[----:B0-----:R-:W-:-:S06]  /*305b0*/  PRMT R33, RZ, 0x7610, R33 ;  /* 0x00007610ff217816 */ /* 0x001fcc0000000021 */
[----:B------:R-:W3:Y:S01]  /*305c0*/  @!P0 LDG.E.U8 R33, desc[UR8][R24.64+0x29] ;  /* 0x0000290818218981 */ /* 0x000ee2000c1e1100 */
[----:B------:R-:W-:Y:S02]  /*305d0*/  @!P6 IADD3.X R41, R27, UR10, R35, P1, P4 ;  /* 0x0000000a1b29ec10 */ /* 0x000fe40008fe8423 */
[----:B------:R-:W0:Y:S01]  /*305e0*/  @!P5 LDC.64 R34, c[0x0][0x5c0] ;  /* 0x00017000ff22db82 */ /* 0x000e220000000a00 */
[----:B------:R-:W-:-:S04]  /*305f0*/  LOP3.LUT R28, R28, 0xfffffbff, RZ, 0xc0, !PT ;  /* 0xfffffbff1c1c7812 */ /* 0x000fc800078ec0ff */
[----:B------:R-:W-:Y:S02]  /*30600*/  @P5 LOP3.LUT R28, R28, 0x400, RZ, 0xfc, !PT ;  /* 0x000004001c1c5812 */ /* 0x000fe400078efcff */
[----:B0-----:R-:W-:-:S04]  /*30610*/  @!P5 IADD3 R36, P1, P4, R8, UR11, R34 ;  /* 0x0000000b0824dc10 */ /* 0x001fc8000fc3e022 */
[----:B------:R-:W-:Y:S02]  /*30620*/  @!P5 IADD3.X R37, R27, UR10, R35, P1, P4 ;  /* 0x0000000a1b25dc10 */ /* 0x000fe40008fe8423 */
[----:B------:R-:W-:-:S13]  /*30630*/  ISETP.LT.OR P5, PT, R26, 0x39, !P3 ;  /* 0x000000391a00780c */ /* 0x000fda0005fa1670 */
[----:B------:R-:W0:Y:S02]  /*30640*/  @!P5 LDC.64 R34, c[0x0][0x5c0] ;  /* 0x00017000ff22db82 */ /* 0x000e240000000a00 */
[----:B0-----:R-:W-:-:S04]  /*30650*/  @!P5 IADD3 R52, P1, P4, R8, UR11, R34 ;  /* 0x0000000b0834dc10 */ /* 0x001fc8000fc3e022 */
[----:B------:R-:W-:Y:S02]  /*30660*/  @!P5 IADD3.X R53, R27, UR10, R35, P1, P4 ;  /* 0x0000000a1b35dc10 */ /* 0x000fe40008fe8423 */
[----:B------:R-:W-:-:S13]  /*30670*/  ISETP.LT.OR P5, PT, R26, 0x3a, !P3 ;  /* 0x0000003a1a00780c */ /* 0x000fda0005fa1670 */
[----:B------:R-:W0:Y:S02]  /*30680*/  @!P5 LDC.64 R34, c[0x0][0x5c0] ;  /* 0x00017000ff22db82 */ /* 0x000e240000000a00 */
        /* <DEDUP_REMOVED lines=10> */
[----:B------:R-:W-:-:S04]  /*30730*/  ISETP.GE.AND P0, PT, R5, 0x1, PT ;  /* 0x000000010500780c */ /* 0x000fc80003f06270 */
[----:B------:R-:W-:Y:S02]  /*30740*/  ISETP.LT.OR P1, PT, R26, 0x31, !P0 ;  /* 0x000000311a00780c */ /* 0x000fe40004721670 */
[----:B0-----:R-:W-:-:S11]  /*30750*/  PRMT R33, RZ, 0x7610, R33 ;  /* 0x00007610ff217816 */ /* 0x001fd60000000021 */
        /* <DEDUP_REMOVED lines=16> */
[----:B0-----:R-:W-:-:S05]  /*30860*/  @!P1 IADD3 R34, P4, R8, R34, RZ ;  /* 0x0000002208229210 */ /* 0x001fca0007f9e0ff */
[----:B------:R-:W-:Y:S01]  /*30870*/  @!P1 IMAD.X R35, R27, 0x1, R35, P4 ;  /* 0x000000011b239824 */ /* 0x000fe200020e0623 */
        /* <DEDUP_REMOVED lines=10> */
[----:B0-----:R-:W-:-:S06]  /*30920*/  PRMT R33, RZ, 0x7610, R33 ;  /* 0x00007610ff217816 */ /* 0x001fcc0000000021 */
[----:B------:R-:W4:Y:S01]  /*30930*/  @!P6 LDG.E.U8 R33, desc[UR8][R12.64+0x30] ;  /* 0x000030080c21e981 */ /* 0x000f22000c1e1100 */
[----:B------:R-:W-:-:S13]  /*30940*/  ISETP.LT.OR P1, PT, R26, 0x31, !P2 ;  /* 0x000000311a00780c */ /* 0x000fda0005721670 */
[----:B------:R-:W0:Y:S02]  /*30950*/  @!P1 LDC.64 R34, c[0x0][0x5c0] ;  /* 0x00017000ff229b82 */ /* 0x000e240000000a00 */
[----:B0-----:R-:W-:-:S04]  /*30960*/  @!P1 IADD3 R42, P5, P4, R8, UR15, R34 ;  /* 0x0000000f082a9c10 */ /* 0x001fc8000fcbe022 */
[----:B------:R-:W-:Y:S02]  /*30970*/  @!P1 IADD3.X R43, R27, UR14, R35, P5, P4 ;  /* 0x0000000e1b2b9c10 */ /* 0x000fe4000afe8423 */
[----:B------:R-:W-:-:S13]  /*30980*/  ISETP.LT.OR P4, PT, R26, 0x32, !P2 ;  /* 0x000000321a00780c */ /* 0x000fda0005781670 */
[----:B------:R-:W0:Y:S01]  /*30990*/  @!P4 LDC.64 R34, c[0x0][0x5c0] ;  /* 0x00017000ff22cb82 */ /* 0x000e220000000a00 */
[----:B------:R-:W-:Y:S02]  /*309a0*/  @P1 LOP3.LUT R28, R28, 0x200, RZ, 0xfc, !PT ;  /* 0x000002001c1c1812 */ /* 0x000fe400078efcff */
[----:B0-----:R-:W-:-:S04]  /*309b0*/  @!P4 IADD3 R38, P5, P1, R8, UR15, R34 ;  /* 0x0000000f0826cc10 */ /* 0x001fc8000f9be022 */
[----:B------:R-:W-:Y:S02]  /*309c0*/  @!P4 IADD3.X R39, R27, UR14, R35, P5, P1 ;  /* 0x0000000e1b27cc10 */ /* 0x000fe4000afe2423 */
[----:B------:R-:W-:-:S13]  /*309d0*/  ISETP.LT.OR P5, PT, R26, 0x39, !P2 ;  /* 0x000000391a00780c */ /* 0x000fda00057a1670 */
[----:B------:R-:W0:Y:S01]  /*309e0*/  @!P5 LDC.64 R34, c[0x0][0x5c0] ;  /* 0x00017000ff22db82 */ /* 0x000e220000000a00 */
        /* <DEDUP_REMOVED lines=8> */
[----:B0-----:R-:W-:-:S04]  /*30a70*/  @!P5 IADD3 R50, P1, P6, R8, UR15, R34 ;  /* 0x0000000f0832dc10 */ /* 0x001fc8000fe3e022 */
[----:B------:R-:W-:Y:S02]  /*30a80*/  @!P5 IADD3.X R51, R27, UR14, R35, P1, P6 ;  /* 0x0000000e1b33dc10 */ /* 0x000fe40008fec423 */
[----:B------:R-:W-:Y:S02]  /*30a90*/  LOP3.LUT P5, RZ, R28, 0x400, RZ, 0xc0, !PT ;  /* 0x000004001cff7812 */ /* 0x000fe400078ac0ff */
[----:B-1----:R-:W-:-:S11]  /*30aa0*/  PRMT R33, RZ, 0x7610, R33 ;  /* 0x00007610ff217816 */ /* 0x002fd60000000021 */
[----:B------:R-:W4:Y:S01]  /*30ab0*/  @!P5 LDG.E.U8 R33, desc[UR8][R12.64+0x31] ;  /* 0x000031080c21d981 */ /* 0x000f22000c1e1100 */
[----:B------:R-:W-:-:S13]  /*30ac0*/  ISETP.LT.OR P1, PT, R26, 0x3a, !P2 ;  /* 0x0000003a1a00780c */ /* 0x000fda0005721670 */
[----:B------:R-:W0:Y:S01]  /*30ad0*/  @!P1 LDC.64 R34, c[0x0][0x5c0] ;  /* 0x00017000ff229b82 */ /* 0x000e220000000a00 */
        /* <DEDUP_REMOVED lines=8> */
[----:B0-----:R-:W-:-:S04]  /*30b60*/  @!P1 IADD3 R44, P5, P6, R8, UR15, R34 ;  /* 0x0000000f082c9c10 */ /* 0x001fc8000febe022 */
[----:B------:R-:W-:Y:S02]  /*30b70*/  @!P1 IADD3.X R45, R27, UR14, R35, P5, P6 ;  /* 0x0000000e1b2d9c10 */ /* 0x000fe4000afec423 */
[----:B------:R-:W-:Y:S02]  /*30b80*/  ISETP.LT.OR P5, PT, R26, 0x39, !P0 ;  /* 0x000000391a00780c */ /* 0x000fe400047a1670 */
[----:B-1----:R-:W-:-:S11]  /*30b90*/  PRMT R33, RZ, 0x7610, R33 ;  /* 0x00007610ff217816 */ /* 0x002fd60000000021 */
        /* <DEDUP_REMOVED lines=19> */
[----:B------:R-:W-:Y:S02]  /*30cd0*/  LOP3.LUT R28, R28, 0xfffffeff, RZ, 0xc0, !PT ;  /* 0xfffffeff1c1c7812 */ /* 0x000fe400078ec0ff */
[----:B------:R-:W-:Y:S02]  /*30ce0*/  ISETP.GE.AND P0, PT, R5, 0x101, PT ;  /* 0x000001010500780c */ /* 0x000fe40003f06270 */
[----:B----4-:R-:W-:-:S04]  /*30cf0*/  LOP3.LUT R33, R33, 0xff, RZ, 0xc0, !PT ;  /* 0x000000ff21217812 */ /* 0x010fc800078ec0ff */
[----:B------:R-:W-:-:S05]  /*30d00*/  F2FP.F16.E4M3.UNPACK_B R33, R33 ;  /* 0x00000021ff21723e */ /* 0x000fca00020006ff */
[----:B------:R-:W-:-:S05]  /*30d10*/  HADD2.F32 R33, -RZ, R33.H0_H0 ;  /* 0x20000021ff217230 */ /* 0x000fca0000004100 */
[----:B------:R-:W-:-:S04]  /*30d20*/  FMUL R33, R33, UR61 ;  /* 0x0000003d21217c20 */ /* 0x000fc80008400000 */
[----:B---3--:R-:W-:Y:S01]  /*30d30*/  FFMA R33, R67, UR60, R33 ;  /* 0x0000003c43217c23 */ /* 0x008fe20008000021 */
[----:B------:R-:W-:Y:S01]  /*30d40*/  @P2 LOP3.LUT R28, R28, 0x100, RZ, 0xfc, !PT ;  /* 0x000001001c1c2812 */ /* 0x000fe200078efcff */
[----:B------:R-:W3:Y:S03]  /*30d50*/  LDL.LU R67, [R1+0x594] ;  /* 0x0005940001437983 */ /* 0x000ee60000300800 */
[----:B------:R-:W-:-:S05]  /*30d60*/  F2FP.SATFINITE.E4M3.F32.PACK_AB_MERGE_C R33, RZ, R33, RZ ;  /* 0x00000021ff21723e */ /* 0x000fca00048070ff */
[----:B------:R0:W-:Y:S02]  /*30d70*/  @!P5 STG.E.U8 desc[UR8][R34.64+0x39], R33 ;  /* 0x000039212200d986 */ /* 0x0001e4000c101108 */
[----:B0-----:R-:W-:-:S06]  /*30d80*/  PRMT R33, RZ, 0x7610, R33 ;  /* 0x00007610ff217816 */ /* 0x001fcc0000000021 */
[----:B------:R-:W4:Y:S01]  /*30d90*/  @!P1 LDG.E.U8 R33, desc[UR8][R12.64+0x38] ;  /* 0x000038080c219981 */ /* 0x000f22000c1e1100 */
[----:B------:R-:W-:-:S13]  /*30da0*/  ISETP.LT.OR P2, PT, R26, 0x31, !P0 ;  /* 0x000000311a00780c */ /* 0x000fda0004741670 */
[----:B------:R-:W0:Y:S01]  /*30db0*/  @!P2 LDC.64 R34, c[0x0][0x5c0] ;  /* 0x00017000ff22ab82 */ /* 0x000e220000000a00 */
[----:B------:R-:W-:-:S04]  /*30dc0*/  LOP3.LUT R0, R0, 0xffffffbf, RZ, 0xc0, !PT ;  /* 0xffffffbf00007812 */ /* 0x000fc800078ec0ff */
[----:B------:R-:W-:Y:S02]  /*30dd0*/  @P2 LOP3.LUT R0, R0, 0x40, RZ, 0xfc, !PT ;  /* 0x0000004000002812 */ /* 0x000fe400078efcff */
[----:B0-----:R-:W-:-:S04]  /*30de0*/  @!P2 IADD3 R46, P5, P6, R8, UR13, R34 ;  /* 0x0000000d082eac10 */ /* 0x001fc8000febe022 */
[----:B------:R-:W-:Y:S02]  /*30df0*/  @!P2 IADD3.X R47, R27, UR12, R35, P5, P6 ;  /* 0x0000000c1b2fac10 */ /* 0x000fe4000afec423 */
[----:B------:R-:W-:-:S13]  /*30e00*/  ISETP.LT.OR P2, PT, R26, 0x32, !P0 ;  /* 0x000000321a00780c */ /* 0x000fda0004741670 */
[----:B------:R-:W0:Y:S01]  /*30e10*/  @!P2 LDC.64 R34, c[0x0][0x5c0] ;  /* 0x00017000ff22ab82 */ /* 0x000e220000000a00 */
[----:B------:R-:W-:-:S04]  /*30e20*/  LOP3.LUT R0, R0, 0xfffffffd, RZ, 0xc0, !PT ;  /* 0xfffffffd00007812 */ /* 0x000fc800078ec0ff */
[----:B------:R-:W-:Y:S02]  /*30e30*/  @P2 LOP3.LUT R0, R0, 0x2, RZ, 0xfc, !PT ;  /* 0x0000000200002812 */ /* 0x000fe400078efcff */
        /* <DEDUP_REMOVED lines=12> */
[----:B0-----:R-:W-:-:S06]  /*30f00*/  PRMT R33, RZ, 0x7610, R33 ;  /* 0x00007610ff217816 */ /* 0x001fcc0000000021 */
[----:B------:R-:W4:Y:S01]  /*30f10*/  @!P2 LDG.E.U8 R33, desc[UR8][R12.64+0x39] ;  /* 0x000039080c21a981 */ /* 0x000f22000c1e1100 */
[----:B------:R-:W-:-:S13]  /*30f20*/  ISETP.LT.OR P1, PT, R26, 0x39, !P0 ;  /* 0x000000391a00780c */ /* 0x000fda0004721670 */
[----:B------:R-:W0:Y:S01]  /*30f30*/  @!P1 LDC.64 R34, c[0x0][0x5c0] ;  /* 0x00017000ff229b82 */ /* 0x000e220000000a00 */
[----:B------:R-:W-:Y:S02]  /*30f40*/  @P1 LOP3.LUT R0, R0, 0x8, RZ, 0xfc, !PT ;  /* 0x0000000800001812 */ /* 0x000fe400078efcff */
[----:B0-----:R-:W-:-:S04]  /*30f50*/  @!P1 IADD3 R52, P5, P6, R8, UR13, R34 ;  /* 0x0000000d08349c10 */ /* 0x001fc8000febe022 */
[----:B------:R-:W-:Y:S02]  /*30f60*/  @!P1 IADD3.X R53, R27, UR12, R35, P5, P6 ;  /* 0x0000000c1b359c10 */ /* 0x000fe4000afec423 */
[----:B------:R-:W-:Y:S02]  /*30f70*/  LOP3.LUT P1, RZ, R28, 0x200, RZ, 0xc0, !PT ;  /* 0x000002001cff7812 */ /* 0x000fe4000782c0ff */
        /* <DEDUP_REMOVED lines=8> */
[----:B0-----:R-:W-:-:S06]  /*31000*/  PRMT R33, RZ, 0x7610, R33 ;  /* 0x00007610ff217816 */ /* 0x001fcc0000000021 */
[----:B------:R-:W4:Y:S01]  /*31010*/  @!P1 LDG.E.U8 R33, desc[UR8][R14.64+0x30] ;  /* 0x000030080e219981 */ /* 0x000f22000c1e1100 */
[----:B------:R-:W-:-:S13]  /*31020*/  ISETP.LT.OR P0, PT, R26, 0x3a, !P0 ;  /* 0x0000003a1a00780c */ /* 0x000fda0004701670 */
[----:B------:R-:W0:Y:S01]  /*31030*/  @!P0 LDC.64 R34, c[0x0][0x5c0] ;  /* 0x00017000ff228b82 */ /* 0x000e220000000a00 */
        /* <DEDUP_REMOVED lines=9> */
[----:B-1----:R-:W-:-:S06]  /*310d0*/  PRMT R33, RZ, 0x7610, R33 ;  /* 0x00007610ff217816 */ /* 0x002fcc0000000021 */
[----:B------:R-:W4:Y:S01]  /*310e0*/  @!P4 LDG.E.U8 R33, desc[UR8][R14.64+0x31] ;  /* 0x000031080e21c981 */ /* 0x000f22000c1e1100 */
[----:B0-----:R-:W-:-:S04]  /*310f0*/  @!P0 IADD3 R48, P5, P6, R8, UR13, R34 ;  /* 0x0000000d08308c10 */ /* 0x001fc8000febe022 */
[----:B------:R-:W-:Y:S02]  /*31100*/  @!P0 IADD3.X R49, R27, UR12, R35, P5, P6 ;  /* 0x0000000c1b318c10 */ /* 0x000fe4000afec423 */
[----:B------:R-:W0:Y:S01]  /*31110*/  @!P2 LDC.64 R34, c[0x0][0x5c0] ;  /* 0x00017000ff22ab82 */ /* 0x000e220000000a00 */
[----:B------:R-:W-:-:S04]  /*31120*/  LOP3.LUT R28, R28, 0xffffff7f, RZ, 0xc0, !PT ;  /* 0xffffff7f1c1c7812 */ /* 0x000fc800078ec0ff */
[----:B------:R-:W-:Y:S02]  /*31130*/  @P0 LOP3.LUT R28, R28, 0x80, RZ, 0xfc, !PT ;  /* 0x000000801c1c0812 */ /* 0x000fe400078efcff */
[----:B------:R-:W-:Y:S02]  /*31140*/  ISETP.LT.OR P0, PT, R26, 0x42, !P3 ;  /* 0x000000421a00780c */ /* 0x000fe40005f01670 */
[----:B0-----:R-:W-:-:S04]  /*31150*/  @!P2 IADD3 R58, P5, P6, R8, UR11, R34 ;  /* 0x0000000b083aac10 */ /* 0x001fc8000febe022 */
[----:B------:R-:W-:-:S07]  /*31160*/  @!P2 IADD3.X R59, R27, UR10, R35, P5, P6 ;  /* 0x0000000a1b3bac10 */ /* 0x000fce000afec423 */
[----:B------:R-:W0:Y:S02]  /*31170*/  @!P0 LDC.64 R34, c[0x0][0x5c0] ;  /* 0x00017000ff228b82 */ /* 0x000e240000000a00 */
[----:B0-----:R-:W-:-:S04]  /*31180*/  @!P0 IADD3 R56, P1, P5, R8, UR11, R34 ;  /* 0x0000000b08388c10 */ /* 0x001fc8000fd3e022 */
[----:B------:R-:W-:Y:S02]  /*31190*/  @!P0 IADD3.X R57, R27, UR10, R35, P1, P5 ;  /* 0x0000000a1b398c10 */ /* 0x000fe40008fea423 */
[----:B------:R-:W-:Y:S01]  /*311a0*/  ISETP.GE.AND P0, PT, R5, 0x89, PT ;  /* 0x000000890500780c */ /* 0x000fe20003f06270 */
[----:B------:R-:W-:Y:S01]  /*311b0*/  IMAD.U32 R34, RZ, RZ, UR11 ;  /* 0x0000000bff227e24 */ /* 0x000fe2000f8e00ff */
        /* <DEDUP_REMOVED lines=8> */
[----:B------:R-:W-:-:S13]  /*31240*/  ISETP.LT.OR P4, PT, R26, 0x31, !P0 ;  /* 0x000000311a00780c */ /* 0x000fda0004781670 */
[----:B------:R-:W-:Y:S02]  /*31250*/  @!P4 IADD3 R36, P1, P5, R34, UR15, R8 ;  /* 0x0000000f2224cc10 */ /* 0x000fe4000fd3e008 */
[----:B------:R-:W1:Y:S01]  /*31260*/  @!P4 LDC.64 R34, c[0x0][0x5c0] ;  /* 0x00017000ff22cb82 */ /* 0x000e620000000a00 */
[----:B0-----:R-:W-:-:S05]  /*31270*/  IMAD.U32 R33, RZ, RZ, UR10 ;  /* 0x0000000aff217e24 */ /* 0x001fca000f8e00ff */
[----:B------:R-:W-:Y:S02]  /*31280*/  @!P4 IADD3.X R33, R33, UR14, R27, P1, P5 ;  /* 0x0000000e2121cc10 */ /* 0x000fe40008fea41b */
[----:B-1----:R-:W-:-:S05]  /*31290*/  @!P4 IADD3 R34, P1, R36, R34, RZ ;  /* 0x000000222422c210 */ /* 0x002fca0007f3e0ff */
        /* <DEDUP_REMOVED lines=15> */
[----:B0-----:R-:W0:Y:S01]  /*31390*/  @!P1 LDC.64 R36, c[0x0][0x5c0] ;  /* 0x00017000ff249b82 */ /* 0x001e220000000a00 */
[----:B------:R-:W-:-:S05]  /*313a0*/  IMAD.U32 R33, RZ, RZ, UR10 ;  /* 0x0000000aff217e24 */ /* 0x000fca000f8e00ff */
[----:B------:R-:W-:Y:S02]  /*313b0*/  @!P1 IADD3.X R33, R33, UR14, R27, P5, P6 ;  /* 0x0000000e21219c10 */ /* 0x000fe4000afec41b */
[----:B------:R-:W1:Y:S01]  /*313c0*/  @!P2 LDC.64 R34, c[0x0][0x5c0] ;  /* 0x00017000ff22ab82 */ /* 0x000e620000000a00 */
[----:B0-----:R-:W-:-:S05]  /*313d0*/  @!P1 IADD3 R36, P4, R38, R36, RZ ;  /* 0x0000002426249210 */ /* 0x001fca0007f9e0ff */
[----:B------:R-:W-:Y:S01]  /*313e0*/  @!P1 IMAD.X R37, R33, 0x1, R37, P4 ;  /* 0x0000000121259824 */ /* 0x000fe200020e0625 */
[----:B------:R-:W-:-:S06]  /*313f0*/  PRMT R33, RZ, 0x7610, R33 ;  /* 0x00007610ff217816 */ /* 0x000fcc0000000021 */
[----:B------:R-:W4:Y:S01]  /*31400*/  @!P1 LDG.E.U8 R33, desc[UR8][R16.64+0x31] ;  /* 0x0000310810219981 */ /* 0x000f22000c1e1100 */
[----:B------:R-:W-:Y:S02]  /*31410*/  LOP3.LUT R0, R0, 0xfffffbff, RZ, 0xc0, !PT ;  /* 0xfffffbff00007812 */ /* 0x000fe400078ec0ff */
[----:B-1----:R-:W-:Y:S02]  /*31420*/  @!P2 IADD3 R60, P5, P6, R8, UR11, R34 ;  /* 0x0000000b083cac10 */ /* 0x002fe4000febe022 */
[----:B------:R-:W-:Y:S02]  /*31430*/  @P2 LOP3.LUT R0, R0, 0x400, RZ, 0xfc, !PT ;  /* 0x0000040000002812 */ /* 0x000fe400078efcff */
[----:B------:R-:W-:Y:S02]  /*31440*/  @!P2 IADD3.X R61, R27, UR10, R35, P5, P6 ;  /* 0x0000000a1b3dac10 */ /* 0x000fe4000afec423 */
[----:B------:R-:W-:-:S04]  /*31450*/  LOP3.LUT P2, RZ, R28, 0x100, RZ, 0xc0, !PT ;  /* 0x000001001cff7812 */ /* 0x000fc8000784c0ff */
[----:B------:R-:W-:Y:S02]  /*31460*/  ISETP.LT.OR P6, PT, R26, 0x39, !P2 ;  /* 0x000000391a00780c */ /* 0x000fe400057c1670 */
        /* <DEDUP_REMOVED lines=28> */
[----:B-1----:R-:W-:-:S11]  /*31630*/  PRMT R33, RZ, 0x7610, R33 ;  /* 0x00007610ff217816 */ /* 0x002fd60000000021 */
[----:B------:R-:W4:Y:S01]  /*31640*/  @!P6 LDG.E.U8 R33, desc[UR8][R14.64+0x39] ;  /* 0x000039080e21e981 */ /* 0x000f22000c1e1100 */
[----:B0-----:R-:W-:Y:S02]  /*31650*/  @!P5 IADD3 R42, P1, P4, R8, UR15, R34 ;  /* 0x0000000f082adc10 */ /* 0x001fe4000fc3e022 */
[----:B------:R-:W-:Y:S02]  /*31660*/  @P5 LOP3.LUT R0, R0, 0x200, RZ, 0xfc, !PT ;  /* 0x0000020000005812 */ /* 0x000fe400078efcff */
[----:B------:R-:W-:Y:S02]  /*31670*/  @!P5 IADD3.X R43, R27, UR14, R35, P1, P4 ;  /* 0x0000000e1b2bdc10 */ /* 0x000fe40008fe8423 */
[----:B------:R-:W-:-:S13]  /*31680*/  ISETP.LT.OR P5, PT, R26, 0x42, !P2 ;  /* 0x000000421a00780c */ /* 0x000fda00057a1670 */
[----:B------:R-:W0:Y:S01]  /*31690*/  @!P5 LDC.64 R34, c[0x0][0x5c0] ;  /* 0x00017000ff22db82 */ /* 0x000e220000000a00 */
[----:B------:R-:W-:-:S04]  /*316a0*/  LOP3.LUT R0, R0, 0xffffffef, RZ, 0xc0, !PT ;  /* 0xffffffef00007812 */ /* 0x000fc800078ec0ff */
[----:B------:R-:W-:Y:S02]  /*316b0*/  @P5 LOP3.LUT R0, R0, 0x10, RZ, 0xfc, !PT ;  /* 0x0000001000005812 */ /* 0x000fe400078efcff */
[----:B0-----:R-:W-:-:S04]  /*316c0*/  @!P5 IADD3 R38, P1, P4, R8, UR15, R34 ;  /* 0x0000000f0826dc10 */ /* 0x001fc8000fc3e022 */
[----:B------:R-:W-:Y:S02]  /*316d0*/  @!P5 IADD3.X R39, R27, UR14, R35, P1, P4 ;  /* 0x0000000e1b27dc10 */ /* 0x000fe40008fe8423 */
[----:B------:R-:W-:Y:S01]  /*316e0*/  ISETP.LT.OR P4, PT, R26, 0x39, !P0 ;  /* 0x000000391a00780c */ /* 0x000fe20004781670 */
[----:B------:R-:W-:-:S12]  /*316f0*/  IMAD.U32 R34, RZ, RZ, UR11 ;  /* 0x0000000bff227e24 */ /* 0x000fd8000f8e00ff */
[----:B------:R-:W-:Y:S02]  /*31700*/  @!P4 IADD3 R36, P1, P5, R34, UR15, R8 ;  /* 0x0000000f2224cc10 */ /* 0x000fe4000fd3e008 */
        /* <DEDUP_REMOVED lines=9> */
[----:B-1----:R-:W-:-:S05]  /*317a0*/  IMAD.U32 R33, RZ, RZ, UR10 ;  /* 0x0000000aff217e24 */ /* 0x002fca000f8e00ff */
        /* <DEDUP_REMOVED lines=29> */
[----:B------:R-:W-:Y:S02]  /*31980*/  LOP3.LUT P5, RZ, R0, 0x40, RZ, 0xc0, !PT ;  /* 0x0000004000ff7812 */ /* 0x000fe400078ac0ff */
        /* <DEDUP_REMOVED lines=9> */
[----:B0-----:R-:W-:-:S06]  /*31a20*/  PRMT R33, RZ, 0x7610, R33 ;  /* 0x00007610ff217816 */ /* 0x001fcc0000000021 */
[----:B------:R-:W4:Y:S01]  /*31a30*/  @!P5 LDG.E.U8 R33, desc[UR8][R18.64+0x30] ;  /* 0x000030081221d981 */ /* 0x000f22000c1e1100 */
[----:B------:R-:W-:-:S13]  /*31a40*/  ISETP.LT.OR P0, PT, R26, 0x4a, !P2 ;  /* 0x0000004a1a00780c */ /* 0x000fda0005701670 */
[----:B------:R-:W0:Y:S01]  /*31a50*/  @!P0 LDC.64 R34, c[0x0][0x5c0] ;  /* 0x00017000ff228b82 */ /* 0x000e220000000a00 */
[----:B------:R-:W-:Y:S02]  /*31a60*/  LOP3.LUT R0, R0, 0xfffffffe, RZ, 0xc0, !PT ;  /* 0xfffffffe00007812 */ /* 0x000fe400078ec0ff */
[----:B------:R-:W-:Y:S02]  /*31a70*/  LOP3.LUT R28, R28, 0xffffffdf, RZ, 0xc0, !PT ;  /* 0xffffffdf1c1c7812 */ /* 0x000fe400078ec0ff */
[----:B------:R-:W-:Y:S02]  /*31a80*/  @P0 LOP3.LUT R0, R0, 0x1, RZ, 0xfc, !PT ;  /* 0x0000000100000812 */ /* 0x000fe400078efcff */
[----:B------:R-:W-:Y:S02]  /*31a90*/  @P2 LOP3.LUT R28, R28, 0x20, RZ, 0xfc, !PT ;  /* 0x000000201c1c2812 */ /* 0x000fe400078efcff */
[----:B0-----:R-:W-:-:S04]  /*31aa0*/  @!P0 IADD3 R44, P1, P4, R8, UR15, R34 ;  /* 0x0000000f082c8c10 */ /* 0x001fc8000fc3e022 */
[----:B------:R-:W-:Y:S02]  /*31ab0*/  @!P0 IADD3.X R45, R27, UR14, R35, P1, P4 ;  /* 0x0000000e1b2d8c10 */ /* 0x000fe40008fe8423 */
[----:B------:R-:W-:-:S04]  /*31ac0*/  ISETP.GE.AND P0, PT, R5, 0x101, PT ;  /* 0x000001010500780c */ /* 0x000fc80003f06270 */
        /* <DEDUP_REMOVED lines=11> */
[----:B-1----:R-:W-:-:S06]  /*31b80*/  PRMT R33, RZ, 0x7610, R33 ;  /* 0x00007610ff217816 */ /* 0x002fcc0000000021 */
        /* <DEDUP_REMOVED lines=10> */
[----:B------:R-:W-:-:S04]  /*31c30*/  ISETP.GE.AND P2, PT, R5, 0x109, PT ;  /* 0x000001090500780c */ /* 0x000fc80003f46270 */
        /* <DEDUP_REMOVED lines=54> */
[----:B------:R-:W-:-:S04]  /*31fa0*/  ISETP.GE.AND P5, PT, R5, 0x101, PT ;  /* 0x000001010500780c */ /* 0x000fc80003fa6270 */
        /* <DEDUP_REMOVED lines=13> */
[----:B0-----:R-:W-:Y:S01]  /*32080*/  @!P5 IADD3 R72, P1, P4, R8, UR11, R34 ;  /* 0x0000000b0848dc10 */ /* 0x001fe2000fc3e022 */
[----:B------:R-:W2:Y:S03]  /*32090*/  LDL.LU R66, [R1+0x5d0] ;  /* 0x0005d00001427983 */ /* 0x000ea60000300800 */
[----:B------:R-:W-:-:S05]  /*320a0*/  F2FP.SATFINITE.E4M3.F32.PACK_AB_MERGE_C R33, RZ, R33, RZ ;  /* 0x00000021ff21723e */ /* 0x000fca00048070ff */
[----:B------:R0:W-:Y:S02]  /*320b0*/  @!P6 STG.E.U8 desc[UR8][R52.64+0x38], R33 ;  /* 0x000038213400e986 */ /* 0x0001e4000c101108 */
[----:B0-----:R-:W-:-:S06]  /*320c0*/  PRMT R33, RZ, 0x7610, R33 ;  /* 0x00007610ff217816 */ /* 0x001fcc0000000021 */
[----:B------:R-:W4:Y:S01]  /*320d0*/  @!P0 LDG.E.U8 R33, desc[UR8][R18.64+0x39] ;  /* 0x0000390812218981 */ /* 0x000f22000c1e1100 */
[----:B------:R-:W-:Y:S02]  /*320e0*/  @!P5 IADD3.X R73, R27, UR10, R35, P1, P4 ;  /* 0x0000000a1b49dc10 */ /* 0x000fe40008fe8423 */
[----:B------:R-:W-:-:S13]  /*320f0*/  ISETP.LT.OR P5, PT, R26, 0x52, !P3 ;  /* 0x000000521a00780c */ /* 0x000fda0005fa1670 */
[----:B------:R-:W0:Y:S02]  /*32100*/  @!P5 LDC.64 R34, c[0x0][0x5c0] ;  /* 0x00017000ff22db82 */ /* 0x000e240000000a00 */
        /* <DEDUP_REMOVED lines=30> */
[----:B------:R-:W-:Y:S01]  /*322f0*/  F2FP.SATFINITE.E4M3.F32.PACK_AB_MERGE_C R37, RZ, R37, RZ ;  /* 0x00000025ff25723e */ /* 0x000fe200048070ff */
[----:B------:R-:W-:Y:S01]  /*32300*/  IMAD.U32 R33, RZ, RZ, UR10 ;  /* 0x0000000aff217e24 */ /* 0x000fe2000f8e00ff */
[----:B------:R-:W-:Y:S01]  /*32310*/  ISETP.LT.OR P2, PT, R26, 0x59, !P3 ;  /* 0x000000591a00780c */ /* 0x000fe20005f41670 */
[----:B------:R-:W4:Y:S04]  /*32320*/  LDL.LU R80, [R1+0x5dc] ;  /* 0x0005dc0001507983 */ /* 0x000f280000300800 */
[----:B------:R0:W-:Y:S01]  /*32330*/  @!P1 STG.E.U8 desc[UR8][R34.64+0x38], R37 ;  /* 0x0000382522009986 */ /* 0x0001e2000c101108 */
[----:B------:R-:W-:-:S02]  /*32340*/  @!P4 IADD3.X R33, R33, UR12, R27, P5, P6 ;  /* 0x0000000c2121cc10 */ /* 0x000fc4000afec41b */
[----:B------:R-:W-:Y:S01]  /*32350*/  LOP3.LUT R28, R28, 0xffffffef, RZ, 0xc0, !PT ;  /* 0xffffffef1c1c7812 */ /* 0x000fe200078ec0ff */
[----:B------:R-:W4:Y:S01]  /*32360*/  LDL.LU R78, [R1+0x5e0] ;  /* 0x0005e000014e7983 */ /* 0x000f220000300800 */
[----:B0-----:R-:W0:Y:S02]  /*32370*/  @!P4 LDC.64 R34, c[0x0][0x5c0] ;  /* 0x00017000ff22cb82 */ /* 0x001e240000000a00 */
[----:B------:R-:W-:Y:S01]  /*32380*/  @P3 LOP3.LUT R28, R28, 0x10, RZ, 0xfc, !PT ;  /* 0x000000101c1c3812 */ /* 0x000fe200078efcff */
[----:B------:R-:W4:Y:S01]  /*32390*/  LDL.LU R79, [R1+0x5e4] ;  /* 0x0005e400014f7983 */ /* 0x000f220000300800 */
[----:B0-----:R-:W-:-:S05]  /*323a0*/  @!P4 IADD3 R34, P1, R36, R34, RZ ;  /* 0x000000222422c210 */ /* 0x001fca0007f3e0ff */
[----:B------:R-:W-:Y:S01]  /*323b0*/  @!P4 IMAD.X R35, R33, 0x1, R35, P1 ;  /* 0x000000012123c824 */ /* 0x000fe200008e0623 */
[----:B------:R-:W-:-:S06]  /*323c0*/  PRMT R33, RZ, 0x7610, R33 ;  /* 0x00007610ff217816 */ /* 0x000fcc0000000021 */
[----:B------:R-:W3:Y:S01]  /*323d0*/  @!P4 LDG.E.U8 R33, desc[UR8][R20.64+0x39] ;  /* 0x000039081421c981 */ /* 0x000ee2000c1e1100 */
[----:B------:R-:W-:-:S13]  /*323e0*/  ISETP.LT.OR P1, PT, R26, 0x31, !P0 ;  /* 0x000000311a00780c */ /* 0x000fda0004721670 */
[----:B------:R-:W-:Y:S02]  /*323f0*/  @!P1 IMAD.MOV.U32 R36, RZ, RZ, R8 ;  /* 0x000000ffff249224 */ /* 0x000fe400078e0008 */
[----:B------:R-:W-:Y:S02]  /*32400*/  @!P1 IMAD.MOV.U32 R37, RZ, RZ, R27 ;  /* 0x000000ffff259224 */ /* 0x000fe400078e001b */
[----:B------:R-:W-:Y:S01]  /*32410*/  @!P1 IMAD.WIDE.U32 R36, R6, 0x180, R36 ;  /* 0x0000018006249825 */ /* 0x000fe200078e0024 */
[----:B---3--:R-:W-:-:S04]  /*32420*/  LOP3.LUT R33, R33, 0xff, RZ, 0xc0, !PT ;  /* 0x000000ff21217812 */ /* 0x008fc800078ec0ff */
[----:B------:R-:W-:-:S05]  /*32430*/  F2FP.F16.E4M3.UNPACK_B R33, R33 ;  /* 0x00000021ff21723e */ /* 0x000fca00020006ff */
[----:B------:R-:W-:-:S05]  /*32440*/  HADD2.F32 R33, -RZ, R33.H0_H0 ;  /* 0x20000021ff217230 */ /* 0x000fca0000004100 */
[----:B------:R-:W-:-:S04]  /*32450*/  FMUL R33, R33, UR61 ;  /* 0x0000003d21217c20 */ /* 0x000fc80008400000 */
[----:B------:R-:W-:-:S05]  /*32460*/  FFMA R33, R67, UR60, R33 ;  /* 0x0000003c43217c23 */ /* 0x000fca0008000021 */
[----:B------:R-:W-:-:S05]  /*32470*/  F2FP.SATFINITE.E4M3.F32.PACK_AB_MERGE_C R33, RZ, R33, RZ ;  /* 0x00000021ff21723e */ /* 0x000fca00048070ff */
[----:B------:R0:W-:Y:S02]  /*32480*/  @!P4 STG.E.U8 desc[UR8][R34.64+0x39], R33 ;  /* 0x000039212200c986 */ /* 0x0001e4000c101108 */
[----:B0-----:R-:W0:Y:S01]  /*32490*/  @!P1 LDC.64 R34, c[0x0][0x5c0] ;  /* 0x00017000ff229b82 */ /* 0x001e220000000a00 */
[----:B------:R-:W-:Y:S01]  /*324a0*/  @!P1 IMAD R33, R7, 0x180, RZ ;  /* 0x0000018007219824 */ /* 0x000fe200078e02ff */
[----:B0-----:R-:W-:-:S04]  /*324b0*/  @!P1 IADD3 R36, P4, R36, R34, RZ ;  /* 0x0000002224249210 */ /* 0x001fc80007f9e0ff */
[--C-:B------:R-:W-:Y:S02]  /*324c0*/  @!P1 IADD3.X R37, R35, R37, R33.reuse, P4, !PT ;  /* 0x0000002523259210 */ /* 0x100fe400027fe421 */
[----:B------:R-:W-:Y:S01]  /*324d0*/  PRMT R33, RZ, 0x7610, R33 ;  /* 0x00007610ff217816 */ /* 0x000fe20000000021 */
[----:B------:R-:W0:Y:S05]  /*324e0*/  @!P2 LDC.64 R34, c[0x0][0x5c0] ;  /* 0x00017000ff22ab82 */ /* 0x000e2a0000000a00 */
[----:B------:R-:W3:Y:S01]  /*324f0*/  @!P1 LDG.E.U8 R33, desc[UR8][R22.64+0x30] ;  /* 0x0000300816219981 */ /* 0x000ee2000c1e1100 */
[----:B0-----:R-:W-:-:S04]  /*32500*/  @!P2 IADD3 R68, P4, P5, R8, UR11, R34 ;  /* 0x0000000b0844ac10 */ /* 0x001fc8000fd9e022 */
[----:B------:R-:W-:Y:S02]  /*32510*/  @!P2 IADD3.X R69, R27, UR10, R35, P4, P5 ;  /* 0x0000000a1b45ac10 */ /* 0x000fe4000a7ea423 */
[----:B---3--:R-:W-:-:S04]  /*32520*/  LOP3.LUT R33, R33, 0xff, RZ, 0xc0, !PT ;  /* 0x000000ff21217812 */ /* 0x008fc800078ec0ff */
[----:B------:R-:W-:-:S05]  /*32530*/  F2FP.F16.E4M3.UNPACK_B R33, R33 ;  /* 0x00000021ff21723e */ /* 0x000fca00020006ff */
[----:B------:R-:W-:-:S05]  /*32540*/  HADD2.F32 R33, -RZ, R33.H0_H0 ;  /* 0x20000021ff217230 */ /* 0x000fca0000004100 */
[----:B------:R-:W-:-:S04]  /*32550*/  FMUL R33, R33, UR61 ;  /* 0x0000003d21217c20 */ /* 0x000fc80008400000 */
[----:B--2---:R-:W-:-:S05]  /*32560*/  FFMA R33, R66, UR60, R33 ;  /* 0x0000003c42217c23 */ /* 0x004fca0008000021 */
        /* <DEDUP_REMOVED lines=9> */
[--C-:B------:R-:W-:Y:S02]  /*32600*/  @!P1 IADD3.X R37, R37, R35, R33.reuse, P4, !PT ;  /* 0x0000002325259210 */ /* 0x100fe400027fe421 */
[----:B------:R-:W-:-:S06]  /*32610*/  PRMT R33, RZ, 0x7610, R33 ;  /* 0x00007610ff217816 */ /* 0x000fcc0000000021 */
[----:B------:R-:W2:Y:S01]  /*32620*/  @!P1 LDG.E.U8 R33, desc[UR8][R22.64+0x31] ;  /* 0x0000310816219981 */ /* 0x000ea2000c1e1100 */
[----:B------:R-:W-:Y:S02]  /*32630*/  ISETP.LT.OR P2, PT, R26, 0x5a, !P3 ;  /* 0x0000005a1a00780c */ /* 0x000fe40005f41670 */
[C---:B------:R-:W-:Y:S02]  /*32640*/  LOP3.LUT P3, RZ, R0.reuse, 0x100000, RZ, 0xc0, !PT ;  /* 0x0010000000ff7812 */ /* 0x040fe4000786c0ff */
[----:B------:R-:W-:-:S09]  /*32650*/  LOP3.LUT P6, RZ, R0, 0x80000, RZ, 0xc0, !PT ;  /* 0x0008000000ff7812 */ /* 0x000fd200078cc0ff */
[----:B------:R-:W0:Y:S01]  /*32660*/  @!P2 LDC.64 R34, c[0x0][0x5c0] ;  /* 0x00017000ff22ab82 */ /* 0x000e220000000a00 */
[----:B--2---:R-:W-:-:S04]  /*32670*/  LOP3.LUT R33, R33, 0xff, RZ, 0xc0, !PT ;  /* 0x000000ff21217812 */ /* 0x004fc800078ec0ff */
[----:B------:R-:W-:-:S05]  /*32680*/  F2FP.F16.E4M3.UNPACK_B R33, R33 ;  /* 0x00000021ff21723e */ /* 0x000fca00020006ff */
[----:B------:R-:W-:-:S05]  /*32690*/  HADD2.F32 R33, -RZ, R33.H0_H0 ;  /* 0x20000021ff217230 */ /* 0x000fca0000004100 */
[----:B------:R-:W-:-:S04]  /*326a0*/  FMUL R33, R33, UR61 ;  /* 0x0000003d21217c20 */ /* 0x000fc80008400000 */
[----:B----4-:R-:W-:-:S05]  /*326b0*/  FFMA R33, R80, UR60, R33 ;  /* 0x0000003c50217c23 */ /* 0x010fca0008000021 */
[----:B------:R-:W-:-:S05]  /*326c0*/  F2FP.SATFINITE.E4M3.F32.PACK_AB_MERGE_C R33, RZ, R33, RZ ;  /* 0x00000021ff21723e */ /* 0x000fca00048070ff */
[----:B------:R1:W-:Y:S02]  /*326d0*/  @!P1 STG.E.U8 desc[UR8][R36.64+0x31], R33 ;  /* 0x0000312124009986 */ /* 0x0003e4000c101108 */
[----:B-1----:R-:W-:-:S06]  /*326e0*/  PRMT R33, RZ, 0x7610, R33 ;  /* 0x00007610ff217816 */ /* 0x002fcc0000000021 */
[----:B------:R-:W2:Y:S01]  /*326f0*/  @!P3 LDG.E.U8 R33, desc[UR8][R24.64+0x30] ;  /* 0x000030081821b981 */ /* 0x000ea2000c1e1100 */
[----:B0-----:R-:W-:-:S04]  /*32700*/  @!P2 IADD3 R66, P4, P5, R8, UR11, R34 ;  /* 0x0000000b0842ac10 */ /* 0x001fc8000fd9e022 */
[----:B------:R-:W-:Y:S02]  /*32710*/  @!P2 IADD3.X R67, R27, UR10, R35, P4, P5 ;  /* 0x0000000a1b43ac10 */ /* 0x000fe4000a7ea423 */
[----:B------:R-:W-:-:S04]  /*32720*/  LOP3.LUT P2, RZ, R28, 0x20, RZ, 0xc0, !PT ;  /* 0x000000201cff7812 */ /* 0x000fc8000784c0ff */
[----:B------:R-:W-:-:S13]  /*32730*/  ISETP.LT.OR P5, PT, R26, 0x51, !P2 ;  /* 0x000000511a00780c */ /* 0x000fda00057a1670 */
[----:B------:R-:W0:Y:S01]  /*32740*/  @!P5 LDC.64 R34, c[0x0][0x5c0] ;  /* 0x00017000ff22db82 */ /* 0x000e220000000a00 */
[----:B--2---:R-:W-:-:S04]  /*32750*/  LOP3.LUT R33, R33, 0xff, RZ, 0xc0, !PT ;  /* 0x000000ff21217812 */ /* 0x004fc800078ec0ff */
[----:B------:R-:W-:-:S05]  /*32760*/  F2FP.F16.E4M3.UNPACK_B R33, R33 ;  /* 0x00000021ff21723e */ /* 0x000fca00020006ff */
[----:B------:R-:W-:-:S05]  /*32770*/  HADD2.F32 R33, -RZ, R33.H0_H0 ;  /* 0x20000021ff217230 */ /* 0x000fca0000004100 */
[----:B------:R-:W-:-:S04]  /*32780*/  FMUL R33, R33, UR61 ;  /* 0x0000003d21217c20 */ /* 0x000fc80008400000 */
[----:B------:R-:W-:Y:S01]  /*32790*/  FFMA R33, R78, UR60, R33 ;  /* 0x0000003c4e217c23 */ /* 0x000fe20008000021 */
[----:B0-----:R-:W-:Y:S01]  /*327a0*/  @!P5 IADD3 R52, P1, P4, R8, UR15, R34 ;  /* 0x0000000f0834dc10 */ /* 0x001fe2000fc3e022 */
[----:B------:R-:W2:Y:S03]  /*327b0*/  LDL.LU R78, [R1+0x5e8] ;  /* 0x0005e800014e7983 */ /* 0x000ea60000300800 */
[----:B------:R-:W-:-:S05]  /*327c0*/  F2FP.SATFINITE.E4M3.F32.PACK_AB_MERGE_C R33, RZ, R33, RZ ;  /* 0x00000021ff21723e */ /* 0x000fca00048070ff */
[----:B------:R0:W-:Y:S02]  /*327d0*/  @!P3 STG.E.U8 desc[UR8][R74.64+0x30], R33 ;  /* 0x000030214a00b986 */ /* 0x0001e4000c101108 */
[----:B0-----:R-:W-:-:S06]  /*327e0*/  PRMT R33, RZ, 0x7610, R33 ;  /* 0x00007610ff217816 */ /* 0x001fcc0000000021 */
[----:B------:R-:W3:Y:S01]  /*327f0*/  @!P6 LDG.E.U8 R33, desc[UR8][R24.64+0x31] ;  /* 0x000031081821e981 */ /* 0x000ee2000c1e1100 */
[----:B------:R-:W-:Y:S02]  /*32800*/  @!P5 IADD3.X R53, R27, UR14, R35, P1, P4 ;  /* 0x0000000e1b35dc10 */ /* 0x000fe40008fe8423 */
[----:B------:R-:W-:-:S13]  /*32810*/  ISETP.LT.OR P5, PT, R26, 0x52, !P2 ;  /* 0x000000521a00780c */ /* 0x000fda00057a1670 */
[----:B------:R-:W0:Y:S02]  /*32820*/  @!P5 LDC.64 R34, c[0x0][0x5c0] ;  /* 0x00017000ff22db82 */ /* 0x000e240000000a00 */
[----:B0-----:R-:W-:-:S04]  /*32830*/  @!P5 IADD3 R48, P1, P4, R8, UR15, R34 ;  /* 0x0000000f0830dc10 */ /* 0x001fc8000fc3e022 */
[----:B------:R-:W-:Y:S02]  /*32840*/  @!P5 IADD3.X R49, R27, UR14, R35, P1, P4 ;  /* 0x0000000e1b31dc10 */ /* 0x000fe40008fe8423 */
[----:B------:R-:W-:-:S13]  /*32850*/  ISETP.LT.OR P1, PT, R26, 0x39, !P0 ;  /* 0x000000391a00780c */ /* 0x000fda0004721670 */
[----:B------:R-:W0:Y:S01]  /*32860*/  @!P1 LDC.64 R34, c[0x0][0x5c0] ;  /* 0x00017000ff229b82 */ /* 0x000e220000000a00 */
[----:B------:R-:W-:Y:S02]  /*32870*/  @!P1 IMAD.MOV.U32 R36, RZ, RZ, R8 ;  /* 0x000000ffff249224 */ /* 0x000fe400078e0008 */
[----:B------:R-:W-:Y:S02]  /*32880*/  @!P1 IMAD.MOV.U32 R37, RZ, RZ, R27 ;  /* 0x000000ffff259224 */ /* 0x000fe400078e001b */
[----:B------:R-:W-:-:S03]  /*32890*/  @!P1 IMAD.WIDE.U32 R36, R6, 0x180, R36 ;  /* 0x0000018006249825 */ /* 0x000fc600078e0024 */
[----:B0-----:R-:W-:Y:S02]  /*328a0*/  @!P1 IADD3 R36, P4, R36, R34, RZ ;  /* 0x0000002224249210 */ /* 0x001fe40007f9e0ff */
[----:B---3--:R-:W-:-:S04]  /*328b0*/  LOP3.LUT R33, R33, 0xff, RZ, 0xc0, !PT ;  /* 0x000000ff21217812 */ /* 0x008fc800078ec0ff */
[----:B------:R-:W-:-:S05]  /*328c0*/  F2FP.F16.E4M3.UNPACK_B R33, R33 ;  /* 0x00000021ff21723e */ /* 0x000fca00020006ff */
[----:B------:R-:W-:-:S05]  /*328d0*/  HADD2.F32 R33, -RZ, R33.H0_H0 ;  /* 0x20000021ff217230 */ /* 0x000fca0000004100 */
[----:B------:R-:W-:-:S04]  /*328e0*/  FMUL R33, R33, UR61 ;  /* 0x0000003d21217c20 */ /* 0x000fc80008400000 */
[----:B------:R-:W-:Y:S01]  /*328f0*/  FFMA R33, R79, UR60, R33 ;  /* 0x0000003c4f217c23 */ /* 0x000fe20008000021 */
[----:B------:R-:W-:Y:S01]  /*32900*/  ISETP.LT.OR P3, PT, R26, 0x59, !P2 ;  /* 0x000000591a00780c */ /* 0x000fe20005761670 */
[----:B------:R-:W3:Y:S03]  /*32910*/  LDL.LU R79, [R1+0x5ec] ;  /* 0x0005ec00014f7983 */ /* 0x000ee60000300800 */
[----:B------:R-:W-:-:S05]  /*32920*/  F2FP.SATFINITE.E4M3.F32.PACK_AB_MERGE_C R33, RZ, R33, RZ ;  /* 0x00000021ff21723e */ /* 0x000fca00048070ff */
[----:B------:R0:W-:Y:S02]  /*32930*/  @!P6 STG.E.U8 desc[UR8][R70.64+0x31], R33 ;  /* 0x000031214600e986 */ /* 0x0001e4000c101108 */
[----:B0-----:R-:W-:-:S05]  /*32940*/  @!P1 IMAD R33, R7, 0x180, RZ ;  /* 0x0000018007219824 */ /* 0x001fca00078e02ff */
[--C-:B------:R-:W-:Y:S02]  /*32950*/  @!P1 IADD3.X R37, R35, R37, R33.reuse, P4, !PT ;  /* 0x0000002523259210 */ /* 0x100fe400027fe421 */
[----:B------:R-:W-:Y:S01]  /*32960*/  PRMT R33, RZ, 0x7610, R33 ;  /* 0x00007610ff217816 */ /* 0x000fe20000000021 */
[----:B------:R-:W0:Y:S05]  /*32970*/  @!P3 LDC.64 R34, c[0x0][0x5c0] ;  /* 0x00017000ff22bb82 */ /* 0x000e2a0000000a00 */
[----:B------:R-:W4:Y:S01]  /*32980*/  @!P1 LDG.E.U8 R33, desc[UR8][R22.64+0x38] ;  /* 0x0000380816219981 */ /* 0x000f22000c1e1100 */
[----:B0-----:R-:W-:-:S04]  /*32990*/  @!P3 IADD3 R74, P4, P5, R8, UR15, R34 ;  /* 0x0000000f084abc10 */ /* 0x001fc8000fd9e022 */
[----:B------:R-:W-:Y:S02]  /*329a0*/  @!P3 IADD3.X R75, R27, UR14, R35, P4, P5 ;  /* 0x0000000e1b4bbc10 */ /* 0x000fe4000a7ea423 */
[----:B----4-:R-:W-:-:S04]  /*329b0*/  LOP3.LUT R33, R33, 0xff, RZ, 0xc0, !PT ;  /* 0x000000ff21217812 */ /* 0x010fc800078ec0ff */
[----:B------:R-:W-:-:S05]  /*329c0*/  F2FP.F16.E4M3.UNPACK_B R33, R33 ;  /* 0x00000021ff21723e */ /* 0x000fca00020006ff */
[----:B------:R-:W-:-:S05]  /*329d0*/  HADD2.F32 R33, -RZ, R33.H0_H0 ;  /* 0x20000021ff217230 */ /* 0x000fca0000004100 */
[----:B------:R-:W-:-:S04]  /*329e0*/  FMUL R33, R33, UR61 ;  /* 0x0000003d21217c20 */ /* 0x000fc80008400000 */
[----:B--2---:R-:W-:Y:S01]  /*329f0*/  FFMA R33, R78, UR60, R33 ;  /* 0x0000003c4e217c23 */ /* 0x004fe20008000021 */
[C---:B------:R-:W-:Y:S01]  /*32a00*/  ISETP.LT.OR P3, PT, R26.reuse, 0x5a, !P2 ;  /* 0x0000005a1a00780c */ /* 0x040fe20005761670 */
[----:B------:R-:W2:Y:S03]  /*32a10*/  LDL.LU R78, [R1+0x5f0] ;  /* 0x0005f000014e7983 */ /* 0x000ea60000300800 */
[----:B------:R-:W-:Y:S01]  /*32a20*/  F2FP.SATFINITE.E4M3.F32.PACK_AB_MERGE_C R33, RZ, R33, RZ ;  /* 0x00000021ff21723e */ /* 0x000fe200048070ff */
[----:B------:R-:W4:Y:S04]  /*32a30*/  LDL.LU R86, [R1+0x5f4] ;  /* 0x0005f40001567983 */ /* 0x000f280000300800 */
[----:B------:R0:W-:Y:S01]  /*32a40*/  @!P1 STG.E.U8 desc[UR8][R36.64+0x38], R33 ;  /* 0x0000382124009986 */ /* 0x0001e2000c101108 */
[----:B------:R-:W-:-:S02]  /*32a50*/  ISETP.LT.OR P1, PT, R26, 0x3a, !P0 ;  /* 0x0000003a1a00780c */ /* 0x000fc40004721670 */
[----:B------:R-:W-:Y:S01]  /*32a60*/  LOP3.LUT P6, RZ, R0, 0x800000, RZ, 0xc0, !PT ;  /* 0x0080000000ff7812 */ /* 0x000fe200078cc0ff */
[----:B------:R-:W4:Y:S10]  /*32a70*/  LDL.LU R87, [R1+0x5f8] ;  /* 0x0005f80001577983 */ /* 0x000f340000300800 */
[----:B0-----:R-:W0:Y:S01]  /*32a80*/  @!P1 LDC.64 R36, c[0x0][0x5c0] ;  /* 0x00017000ff249b82 */ /* 0x001e220000000a00 */
[----:B------:R-:W-:-:S02]  /*32a90*/  @!P1 IMAD.MOV.U32 R34, RZ, RZ, R8 ;  /* 0x000000ffff229224 */ /* 0x000fc400078e0008 */
[----:B------:R-:W-:Y:S02]  /*32aa0*/  @!P1 IMAD.MOV.U32 R35, RZ, RZ, R27 ;  /* 0x000000ffff239224 */ /* 0x000fe400078e001b */
[----:B------:R-:W-:-:S04]  /*32ab0*/  @!P1 IMAD.WIDE.U32 R34, R6, 0x180, R34 ;  /* 0x0000018006229825 */ /* 0x000fc800078e0022 */
        /* <DEDUP_REMOVED lines=8> */
[----:B------:R-:W-:Y:S02]  /*32b40*/  LOP3.LUT P5, RZ, R0, 0x1000000, RZ, 0xc0, !PT ;  /* 0x0100000000ff7812 */ /* 0x000fe400078ac0ff */
[----:B---3--:R-:W-:-:S04]  /*32b50*/  LOP3.LUT R33, R33, 0xff, RZ, 0xc0, !PT ;  /* 0x000000ff21217812 */ /* 0x008fc800078ec0ff */
[----:B------:R-:W-:-:S05]  /*32b60*/  F2FP.F16.E4M3.UNPACK_B R33, R33 ;  /* 0x00000021ff21723e */ /* 0x000fca00020006ff */
[----:B------:R-:W-:-:S05]  /*32b70*/  HADD2.F32 R33, -RZ, R33.H0_H0 ;  /* 0x20000021ff217230 */ /* 0x000fca0000004100 */
[----:B------:R-:W-:-:S04]  /*32b80*/  FMUL R33, R33, UR61 ;  /* 0x0000003d21217c20 */ /* 0x000fc80008400000 */
[----:B------:R-:W-:-:S05]  /*32b90*/  FFMA R33, R79, UR60, R33 ;  /* 0x0000003c4f217c23 */ /* 0x000fca0008000021 */
[----:B------:R-:W-:-:S05]  /*32ba0*/  F2FP.SATFINITE.E4M3.F32.PACK_AB_MERGE_C R33, RZ, R33, RZ ;  /* 0x00000021ff21723e */ /* 0x000fca00048070ff */
[----:B------:R0:W-:Y:S02]  /*32bb0*/  @!P1 STG.E.U8 desc[UR8][R36.64+0x39], R33 ;  /* 0x0000392124009986 */ /* 0x0001e4000c101108 */
[----:B0-----:R-:W-:-:S06]  /*32bc0*/  PRMT R33, RZ, 0x7610, R33 ;  /* 0x00007610ff217816 */ /* 0x001fcc0000000021 */
[----:B------:R-:W3:Y:S01]  /*32bd0*/  @!P5 LDG.E.U8 R33, desc[UR8][R24.64+0x38] ;  /* 0x000038081821d981 */ /* 0x000ee2000c1e1100 */
[----:B------:R-:W-:-:S04]  /*32be0*/  LOP3.LUT R28, R28, 0xfffffffe, RZ, 0xc0, !PT ;  /* 0xfffffffe1c1c7812 */ /* 0x000fc800078ec0ff */
[----:B------:R-:W-:Y:S02]  /*32bf0*/  @P0 LOP3.LUT R28, R28, 0x1, RZ, 0xfc, !PT ;  /* 0x000000011c1c0812 */ /* 0x000fe400078efcff */
[----:B------:R-:W-:-:S04]  /*32c00*/  ISETP.GE.AND P0, PT, R5, 0x101, PT ;  /* 0x000001010500780c */ /* 0x000fc80003f06270 */
[----:B------:R-:W-:-:S13]  /*32c10*/  ISETP.LT.OR P3, PT, R26, 0x51, !P0 ;  /* 0x000000511a00780c */ /* 0x000fda0004761670 */
[----:B------:R-:W0:Y:S01]  /*32c20*/  @!P3 LDC.64 R34, c[0x0][0x5c0] ;  /* 0x00017000ff22bb82 */ /* 0x000e220000000a00 */
[----:B------:R-:W-:-:S04]  /*32c30*/  LOP3.LUT R0, R0, 0xffbfffff, RZ, 0xc0, !PT ;  /* 0xffbfffff00007812 */ /* 0x000fc800078ec0ff */
[----:B------:R-:W-:Y:S02]  /*32c40*/  @P3 LOP3.LUT R0, R0, 0x400000, RZ, 0xfc, !PT ;  /* 0x0040000000003812 */ /* 0x000fe400078efcff */
[----:B0-----:R-:W-:Y:S02]  /*32c50*/  @!P3 IADD3 R80, P1, P4, R8, UR13, R34 ;  /* 0x0000000d0850bc10 */ /* 0x001fe4000fc3e022 */
[----:B---3--:R-:W-:-:S04]  /*32c60*/  LOP3.LUT R33, R33, 0xff, RZ, 0xc0, !PT ;  /* 0x000000ff21217812 */ /* 0x008fc800078ec0ff */
        /* <DEDUP_REMOVED lines=8> */
[----:B------:R-:W-:Y:S02]  /*32cf0*/  @!P3 IADD3.X R81, R27, UR12, R35, P1, P4 ;  /* 0x0000000c1b51bc10 */ /* 0x000fe40008fe8423 */
[----:B------:R-:W-:-:S13]  /*32d00*/  ISETP.LT.OR P3, PT, R26, 0x52, !P0 ;  /* 0x000000521a00780c */ /* 0x000fda0004761670 */
[----:B------:R-:W0:Y:S01]  /*32d10*/  @!P3 LDC.64 R34, c[0x0][0x5c0] ;  /* 0x00017000ff22bb82 */ /* 0x000e220000000a00 */
[----:B------:R-:W-:Y:S02]  /*32d20*/  ISETP.LT.OR P5, PT, R26, 0x59, !P0 ;  /* 0x000000591a00780c */ /* 0x000fe400047a1670 */
[----:B------:R-:W-:Y:S02]  /*32d30*/  LOP3.LUT R0, R0, 0xffdfffff, RZ, 0xc0, !PT ;  /* 0xffdfffff00007812 */ /* 0x000fe400078ec0ff */
[----:B0-----:R-:W-:-:S04]  /*32d40*/  @!P3 IADD3 R78, P1, P4, R8, UR13, R34 ;  /* 0x0000000d084ebc10 */ /* 0x001fc8000fc3e022 */
[----:B------:R-:W-:-:S05]  /*32d50*/  @!P3 IADD3.X R79, R27, UR12, R35, P1, P4 ;  /* 0x0000000c1b4fbc10 */ /* 0x000fca0008fe8423 */
[----:B------:R-:W0:Y:S01]  /*32d60*/  @!P5 LDC.64 R34, c[0x0][0x5c0] ;  /* 0x00017000ff22db82 */ /* 0x000e220000000a00 */
[----:B------:R-:W-:-:S04]  /*32d70*/  @P3 LOP3.LUT R0, R0, 0x200000, RZ, 0xfc, !PT ;  /* 0x0020000000003812 */ /* 0x000fc800078efcff */
        /* <DEDUP_REMOVED lines=8> */
[----:B--2---:R-:W-:-:S04]  /*32e00*/  LOP3.LUT R33, R33, 0xff, RZ, 0xc0, !PT ;  /* 0x000000ff21217812 */ /* 0x004fc800078ec0ff */
[----:B------:R-:W-:-:S05]  /*32e10*/  F2FP.F16.E4M3.UNPACK_B R33, R33 ;  /* 0x00000021ff21723e */ /* 0x000fca00020006ff */
[----:B------:R-:W-:-:S05]  /*32e20*/  HADD2.F32 R33, -RZ, R33.H0_H0 ;  /* 0x20000021ff217230 */ /* 0x000fca0000004100 */
[----:B------:R-:W-:-:S04]  /*32e30*/  FMUL R33, R33, UR61 ;  /* 0x0000003d21217c20 */ /* 0x000fc80008400000 */
[----:B----4-:R-:W-:Y:S02]  /*32e40*/  FFMA R33, R86, UR60, R33 ;  /* 0x0000003c56217c23 */ /* 0x010fe40008000021 */
[----:B------:R-:W2:Y:S03]  /*32e50*/  LDL.LU R86, [R1+0x5fc] ;  /* 0x0005fc0001567983 */ /* 0x000ea60000300800 */
[----:B------:R-:W-:Y:S01]  /*32e60*/  F2FP.SATFINITE.E4M3.F32.PACK_AB_MERGE_C R33, RZ, R33, RZ ;  /* 0x00000021ff21723e */ /* 0x000fe200048070ff */
[----:B------:R-:W3:Y:S04]  /*32e70*/  LDL.LU R88, [R1+0x600] ;  /* 0x0006000001587983 */ /* 0x000ee80000300800 */
[----:B------:R0:W-:Y:S01]  /*32e80*/  @!P6 STG.E.U8 desc[UR8][R82.64+0x39], R33 ;  /* 0x000039215200e986 */ /* 0x0001e2000c101108 */
[----:B------:R-:W-:-:S03]  /*32e90*/  LOP3.LUT P3, RZ, R28, 0x10, RZ, 0xc0, !PT ;  /* 0x000000101cff7812 */ /* 0x000fc6000786c0ff */
[----:B------:R-:W4:Y:S01]  /*32ea0*/  LDL.LU R90, [R1+0x604] ;  /* 0x00060400015a7983 */ /* 0x000f220000300800 */
[----:B0-----:R-:W-:-:S03]  /*32eb0*/  @!P5 IADD3 R82, P1, P4, R8, UR13, R34 ;  /* 0x0000000d0852dc10 */ /* 0x001fc6000fc3e022 */
[----:B------:R-:W4:Y:S01]  /*32ec0*/  LDL.LU R94, [R1+0x608] ;  /* 0x00060800015e7983 */ /* 0x000f220000300800 */
[----:B------:R-:W-:-:S03]  /*32ed0*/  @!P5 IADD3.X R83, R27, UR12, R35, P1, P4 ;  /* 0x0000000c1b53dc10 */ /* 0x000fc60008fe8423 */
[----:B------:R-:W4:Y:S01]  /*32ee0*/  LDL.LU R95, [R1+0x60c] ;  /* 0x00060c00015f7983 */ /* 0x000f220000300800 */
[----:B------:R-:W-:-:S04]  /*32ef0*/  ISETP.GE.AND P5, PT, R5, 0x1, PT ;  /* 0x000000010500780c */ /* 0x000fc80003fa6270 */
[----:B------:R-:W-:Y:S02]  /*32f00*/  ISETP.LT.OR P1, PT, R26, 0x41, !P5 ;  /* 0x000000411a00780c */ /* 0x000fe40006f21670 */
[----:B------:R-:W-:-:S11]  /*32f10*/  PRMT R33, RZ, 0x7610, R33 ;  /* 0x00007610ff217816 */ /* 0x000fd60000000021 */
[----:B------:R-:W2:Y:S01]  /*32f20*/  @!P1 LDG.E.U8 R33, desc[UR8][R10.64+0x40] ;  /* 0x000040080a219981 */ /* 0x000ea2000c1e1100 */
[----:B------:R-:W0:Y:S02]  /*32f30*/  @!P1 LDC.64 R34, c[0x0][0x5c0] ;  /* 0x00017000ff229b82 */ /* 0x000e240000000a00 */
        /* <DEDUP_REMOVED lines=10> */
[----:B0-----:R-:W-:-:S11]  /*32fe0*/  PRMT R33, RZ, 0x7610, R33 ;  /* 0x00007610ff217816 */ /* 0x001fd60000000021 */
[----:B------:R-:W0:Y:S01]  /*32ff0*/  @!P1 LDC.64 R34, c[0x0][0x5c0] ;  /* 0x00017000ff229b82 */ /* 0x000e220000000a00 */
[----:B------:R-:W2:Y:S01]  /*33000*/  @!P1 LDG.E.U8 R33, desc[UR8][R10.64+0x41] ;  /* 0x000041080a219981 */ /* 0x000ea2000c1e1100 */
[----:B------:R-:W-:Y:S02]  /*33010*/  ISETP.LT.OR P6, PT, R26, 0x41, !P3 ;  /* 0x000000411a00780c */ /* 0x000fe40005fc1670 */
        /* <DEDUP_REMOVED lines=8> */
[----:B------:R0:W-:Y:S02]  /*330a0*/  @!P1 STG.E.U8 desc[UR8][R34.64+0x41], R33 ;  /* 0x0000412122009986 */ /* 0x0001e4000c101108 */
[----:B0-----:R-:W-:-:S06]  /*330b0*/  PRMT R33, RZ, 0x7610, R33 ;  /* 0x00007610ff217816 */ /* 0x001fcc0000000021 */
[----:B------:R-:W2:Y:S01]  /*330c0*/  @!P6 LDG.E.U8 R33, desc[UR8][R12.64+0x40] ;  /* 0x000040080c21e981 */ /* 0x000ea2000c1e1100 */
[----:B------:R-:W-:-:S04]  /*330d0*/  LOP3.LUT R28, R28, 0xfffffff7, RZ, 0xc0, !PT ;  /* 0xfffffff71c1c7812 */ /* 0x000fc800078ec0ff */
[----:B------:R-:W-:Y:S02]  /*330e0*/  @P0 LOP3.LUT R28, R28, 0x8, RZ, 0xfc, !PT ;  /* 0x000000081c1c0812 */ /* 0x000fe400078efcff */
[----:B------:R-:W-:-:S13]  /*330f0*/  ISETP.LT.OR P0, PT, R26, 0x61, !P3 ;  /* 0x000000611a00780c */ /* 0x000fda0005f01670 */
[----:B------:R-:W0:Y:S02]  /*33100*/  @!P0 LDC.64 R34, c[0x0][0x5c0] ;  /* 0x00017000ff228b82 */ /* 0x000e240000000a00 */
[----:B0-----:R-:W-:-:S04]  /*33110*/  @!P0 IADD3 R86, P1, P4, R8, UR11, R34 ;  /* 0x0000000b08568c10 */ /* 0x001fc8000fc3e022 */
[----:B------:R-:W-:Y:S02]  /*33120*/  @!P0 IADD3.X R87, R27, UR10, R35, P1, P4 ;  /* 0x0000000a1b578c10 */ /* 0x000fe40008fe8423 */
[----:B------:R-:W-:-:S13]  /*33130*/  ISETP.LT.OR P0, PT, R26, 0x62, !P3 ;  /* 0x000000621a00780c */ /* 0x000fda0005f01670 */
[----:B------:R-:W0:Y:S01]  /*33140*/  @!P0 LDC.64 R34, c[0x0][0x5c0] ;  /* 0x00017000ff228b82 */ /* 0x000e220000000a00 */
        /* <DEDUP_REMOVED lines=8> */
[----:B-1----:R-:W-:-:S11]  /*331d0*/  PRMT R33, RZ, 0x7610, R33 ;  /* 0x00007610ff217816 */ /* 0x002fd60000000021 */
[----:B------:R-:W2:Y:S01]  /*331e0*/  @!P6 LDG.E.U8 R33, desc[UR8][R12.64+0x41] ;  /* 0x000041080c21e981 */ /* 0x000ea2000c1e1100 */
[----:B0-----:R-:W-:-:S04]  /*331f0*/  @!P0 IADD3 R88, P1, P4, R8, UR11, R34 ;  /* 0x0000000b08588c10 */ /* 0x001fc8000fc3e022 */
[----:B------:R-:W-:Y:S02]  /*33200*/  @!P0 IADD3.X R89, R27, UR10, R35, P1, P4 ;  /* 0x0000000a1b598c10 */ /* 0x000fe40008fe8423 */
        /* <DEDUP_REMOVED lines=10> */
[----:B----4-:R-:W-:Y:S01]  /*332b0*/  FFMA R33, R90, UR60, R33 ;  /* 0x0000003c5a217c23 */ /* 0x010fe20008000021 */
[----:B0-----:R-:W-:-:S04]  /*332c0*/  @!P0 IADD3 R90, P1, P4, R8, UR11, R34 ;  /* 0x0000000b085a8c10 */ /* 0x001fc8000fc3e022 */
[----:B------:R-:W-:Y:S02]  /*332d0*/  @!P0 IADD3.X R91, R27, UR10, R35, P1, P4 ;  /* 0x0000000a1b5b8c10 */ /* 0x000fe40008fe8423 */
[----:B------:R-:W-:Y:S02]  /*332e0*/  ISETP.LT.OR P1, PT, R26, 0x49, !P5 ;  /* 0x000000491a00780c */ /* 0x000fe40006f21670 */
[----:B------:R-:W-:-:S05]  /*332f0*/  F2FP.SATFINITE.E4M3.F32.PACK_AB_MERGE_C R33, RZ, R33, RZ ;  /* 0x00000021ff21723e */ /* 0x000fca00048070ff */
[----:B------:R0:W-:Y:S06]  /*33300*/  @!P6 STG.E.U8 desc[UR8][R56.64+0x41], R33 ;  /* 0x000041213800e986 */ /* 0x0001ec000c101108 */
[----:B------:R-:W1:Y:S01]  /*33310*/  @!P1 LDC.64 R34, c[0x0][0x5c0] ;  /* 0x00017000ff229b82 */ /* 0x000e620000000a00 */
[----:B0-----:R-:W-:-:S06]  /*33320*/  PRMT R33, RZ, 0x7610, R33 ;  /* 0x00007610ff217816 */ /* 0x001fcc0000000021 */
[----:B------:R-:W2:Y:S01]  /*33330*/  @!P1 LDG.E.U8 R33, desc[UR8][R10.64+0x48] ;  /* 0x000048080a219981 */ /* 0x000ea2000c1e1100 */
[----:B-1----:R-:W-:-:S05]  /*33340*/  @!P1 IADD3 R34, P4, R8, R34, RZ ;  /* 0x0000002208229210 */ /* 0x002fca0007f9e0ff */
[----:B------:R-:W-:Y:S01]  /*33350*/  @!P1 IMAD.X R35, R27, 0x1, R35, P4 ;  /* 0x000000011b239824 */ /* 0x000fe200020e0623 */
[----:B--2---:R-:W-:-:S04]  /*33360*/  LOP3.LUT R33, R33, 0xff, RZ, 0xc0, !PT ;  /* 0x000000ff21217812 */ /* 0x004fc800078ec0ff */
[----:B------:R-:W-:-:S05]  /*33370*/  F2FP.F16.E4M3.UNPACK_B R33, R33 ;  /* 0x00000021ff21723e */ /* 0x000fca00020006ff */
[----:B------:R-:W-:-:S05]  /*33380*/  HADD2.F32 R33, -RZ, R33.H0_H0 ;  /* 0x20000021ff217230 */ /* 0x000fca0000004100 */
[----:B------:R-:W-:-:S04]  /*33390*/  FMUL R33, R33, UR61 ;  /* 0x0000003d21217c20 */ /* 0x000fc80008400000 */
[----:B------:R-:W-:Y:S01]  /*333a0*/  FFMA R33, R94, UR60, R33 ;  /* 0x0000003c5e217c23 */ /* 0x000fe20008000021 */
[----:B------:R-:W-:Y:S01]  /*333b0*/  LOP3.LUT P6, RZ, R0, 0x400, RZ, 0xc0, !PT ;  /* 0x0000040000ff7812 */ /* 0x000fe200078cc0ff */
[----:B------:R-:W2:Y:S03]  /*333c0*/  LDL.LU R94, [R1+0x610] ;  /* 0x00061000015e7983 */ /* 0x000ea60000300800 */
[----:B------:R-:W-:-:S05]  /*333d0*/  F2FP.SATFINITE.E4M3.F32.PACK_AB_MERGE_C R33, RZ, R33, RZ ;  /* 0x00000021ff21723e */ /* 0x000fca00048070ff */
[----:B------:R0:W-:Y:S01]  /*333e0*/  @!P1 STG.E.U8 desc[UR8][R34.64+0x48], R33 ;  /* 0x0000482122009986 */ /* 0x0001e2000c101108 */
[----:B------:R-:W-:Y:S02]  /*333f0*/  ISETP.LT.OR P1, PT, R26, 0x4a, !P5 ;  /* 0x0000004a1a00780c */ /* 0x000fe40006f21670 */
[----:B0-----:R-:W-:-:S11]  /*33400*/  PRMT R33, RZ, 0x7610, R33 ;  /* 0x00007610ff217816 */ /* 0x001fd60000000021 */
[----:B------:R-:W0:Y:S01]  /*33410*/  @!P1 LDC.64 R34, c[0x0][0x5c0] ;  /* 0x00017000ff229b82 */ /* 0x000e220000000a00 */
[----:B------:R-:W3:Y:S01]  /*33420*/  @!P1 LDG.E.U8 R33, desc[UR8][R10.64+0x49] ;  /* 0x000049080a219981 */ /* 0x000ee2000c1e1100 */
[----:B0-----:R-:W-:-:S05]  /*33430*/  @!P1 IADD3 R34, P4, R8, R34, RZ ;  /* 0x0000002208229210 */ /* 0x001fca0007f9e0ff */
[----:B------:R-:W-:Y:S01]  /*33440*/  @!P1 IMAD.X R35, R27, 0x1, R35, P4 ;  /* 0x000000011b239824 */ /* 0x000fe200020e0623 */
        /* <DEDUP_REMOVED lines=8> */
[----:B------:R0:W-:Y:S02]  /*334d0*/  @!P1 STG.E.U8 desc[UR8][R34.64+0x49], R33 ;  /* 0x0000492122009986 */ /* 0x0001e4000c101108 */
[----:B0-----:R-:W-:-:S06]  /*334e0*/  PRMT R33, RZ, 0x7610, R33 ;  /* 0x00007610ff217816 */ /* 0x001fcc0000000021 */
[----:B------:R-:W4:Y:S01]  /*334f0*/  @!P6 LDG.E.U8 R33, desc[UR8][R12.64+0x48] ;  /* 0x000048080c21e981 */ /* 0x000f22000c1e1100 */
[----:B------:R-:W-:Y:S02]  /*33500*/  @P3 LOP3.LUT R28, R28, 0x4, RZ, 0xfc, !PT ;  /* 0x000000041c1c3812 */ /* 0x000fe400078efcff */
[----:B------:R-:W-:Y:S02]  /*33510*/  LOP3.LUT P3, RZ, R0, 0x80, RZ, 0xc0, !PT ;  /* 0x0000008000ff7812 */ /* 0x000fe4000786c0ff */
[----:B----4-:R-:W-:-:S04]  /*33520*/  LOP3.LUT R33, R33, 0xff, RZ, 0xc0, !PT ;  /* 0x000000ff21217812 */ /* 0x010fc800078ec0ff */
[----:B------:R-:W-:-:S05]  /*33530*/  F2FP.F16.E4M3.UNPACK_B R33, R33 ;  /* 0x00000021ff21723e */ /* 0x000fca00020006ff */
[----:B------:R-:W-:-:S05]  /*33540*/  HADD2.F32 R33, -RZ, R33.H0_H0 ;  /* 0x20000021ff217230 */ /* 0x000fca0000004100 */
[----:B------:R-:W-:-:S04]  /*33550*/  FMUL R33, R33, UR61 ;  /* 0x0000003d21217c20 */ /* 0x000fc80008400000 */
[----:B--2---:R-:W-:Y:S01]  /*33560*/  FFMA R33, R94, UR60, R33 ;  /* 0x0000003c5e217c23 */ /* 0x004fe20008000021 */
[----:B------:R-:W-:Y:S01]  /*33570*/  ISETP.LT.OR P0, PT, R26, 0x61, !P2 ;  /* 0x000000611a00780c */ /* 0x000fe20005701670 */
[----:B------:R-:W2:Y:S03]  /*33580*/  LDL.LU R94, [R1+0x618] ;  /* 0x00061800015e7983 */ /* 0x000ea60000300800 */
[----:B------:R-:W-:Y:S01]  /*33590*/  F2FP.SATFINITE.E4M3.F32.PACK_AB_MERGE_C R33, RZ, R33, RZ ;  /* 0x00000021ff21723e */ /* 0x000fe200048070ff */
[----:B------:R-:W4:Y:S04]  /*335a0*/  LDL.LU R96, [R1+0x61c] ;  /* 0x00061c0001607983 */ /* 0x000f280000300800 */
[----:B------:R0:W-:Y:S01]  /*335b0*/  @!P6 STG.E.U8 desc[UR8][R60.64+0x48], R33 ;  /* 0x000048213c00e986 */ /* 0x0001e2000c101108 */
[----:B------:R-:W-:-:S03]  /*335c0*/  LOP3.LUT R0, R0, 0xfffff7ff, RZ, 0xc0, !PT ;  /* 0xfffff7ff00007812 */ /* 0x000fc600078ec0ff */
[----:B------:R-:W1:Y:S01]  /*335d0*/  @!P0 LDC.64 R34, c[0x0][0x5c0] ;  /* 0x00017000ff228b82 */ /* 0x000e620000000a00 */
[----:B------:R-:W4:Y:S01]  /*335e0*/  LDL.LU R97, [R1+0x620] ;  /* 0x0006200001617983 */ /* 0x000f220000300800 */
[----:B0-----:R-:W-:-:S06]  /*335f0*/  PRMT R33, RZ, 0x7610, R33 ;  /* 0x00007610ff217816 */ /* 0x001fcc0000000021 */
[----:B------:R-:W3:Y:S01]  /*33600*/  @!P3 LDG.E.U8 R33, desc[UR8][R12.64+0x49] ;  /* 0x000049080c21b981 */ /* 0x000ee2000c1e1100 */
[----:B------:R-:W-:-:S04]  /*33610*/  @P0 LOP3.LUT R0, R0, 0x800, RZ, 0xfc, !PT ;  /* 0x0000080000000812 */ /* 0x000fc800078efcff */
[----:B------:R-:W-:Y:S02]  /*33620*/  LOP3.LUT P5, RZ, R0, 0x200, RZ, 0xc0, !PT ;  /* 0x0000020000ff7812 */ /* 0x000fe400078ac0ff */
[----:B-1----:R-:W-:-:S04]  /*33630*/  @!P0 IADD3 R56, P1, P4, R8, UR15, R34 ;  /* 0x0000000f08388c10 */ /* 0x002fc8000fc3e022 */
[----:B------:R-:W-:Y:S02]  /*33640*/  @!P0 IADD3.X R57, R27, UR14, R35, P1, P4 ;  /* 0x0000000e1b398c10 */ /* 0x000fe40008fe8423 */
        /* <DEDUP_REMOVED lines=9> */
[----:B------:R-:W-:-:S13]  /*336e0*/  ISETP.LT.OR P0, PT, R26, 0x62, !P2 ;  /* 0x000000621a00780c */ /* 0x000fda0005701670 */
[----:B------:R-:W0:Y:S01]  /*336f0*/  @!P0 LDC.64 R34, c[0x0][0x5c0] ;  /* 0x00017000ff228b82 */ /* 0x000e220000000a00 */
[----:B------:R-:W-:Y:S02]  /*33700*/  ISETP.LT.OR P6, PT, R26, 0x69, !P2 ;  /* 0x000000691a00780c */ /* 0x000fe400057c1670 */
[----:B0-----:R-:W-:-:S04]  /*33710*/  @!P0 IADD3 R58, P1, P4, R8, UR15, R34 ;  /* 0x0000000f083a8c10 */ /* 0x001fc8000fc3e022 */
[----:B------:R-:W-:-:S07]  /*33720*/  @!P0 IADD3.X R59, R27, UR14, R35, P1, P4 ;  /* 0x0000000e1b3b8c10 */ /* 0x000fce0008fe8423 */
[----:B------:R-:W0:Y:S01]  /*33730*/  @!P6 LDC.64 R34, c[0x0][0x5c0] ;  /* 0x00017000ff22eb82 */ /* 0x000e220000000a00 */
[----:B------:R-:W-:-:S04]  /*33740*/  LOP3.LUT R0, R0, 0xfffffeff, RZ, 0xc0, !PT ;  /* 0xfffffeff00007812 */ /* 0x000fc800078ec0ff */
[----:B------:R-:W-:Y:S02]  /*33750*/  @P0 LOP3.LUT R0, R0, 0x100, RZ, 0xfc, !PT ;  /* 0x0000010000000812 */ /* 0x000fe400078efcff */
[----:B0-----:R-:W-:-:S04]  /*33760*/  @!P6 IADD3 R60, P1, P4, R8, UR15, R34 ;  /* 0x0000000f083cec10 */ /* 0x001fc8000fc3e022 */
[----:B------:R-:W-:Y:S02]  /*33770*/  @!P6 IADD3.X R61, R27, UR14, R35, P1, P4 ;  /* 0x0000000e1b3dec10 */ /* 0x000fe40008fe8423 */
[----:B------:R-:W-:Y:S02]  /*33780*/  LOP3.LUT P6, RZ, R0, 0x10, RZ, 0xc0, !PT ;  /* 0x0000001000ff7812 */ /* 0x000fe400078cc0ff */
[----:B------:R-:W-:Y:S02]  /*33790*/  ISETP.LT.OR P3, PT, R26, 0x6a, !P2 ;  /* 0x0000006a1a00780c */ /* 0x000fe40005761670 */
[----:B---3--:R-:W-:-:S11]  /*337a0*/  LOP3.LUT R33, R33, 0xff, RZ, 0xc0, !PT ;  /* 0x000000ff21217812 */ /* 0x008fd600078ec0ff */
[----:B------:R-:W0:Y:S01]  /*337b0*/  @!P3 LDC.64 R34, c[0x0][0x5c0] ;  /* 0x00017000ff22bb82 */ /* 0x000e220000000a00 */
[----:B------:R-:W-:-:S05]  /*337c0*/  F2FP.F16.E4M3.UNPACK_B R33, R33 ;  /* 0x00000021ff21723e */ /* 0x000fca00020006ff */
[----:B------:R-:W-:-:S05]  /*337d0*/  HADD2.F32 R33, -RZ, R33.H0_H0 ;  /* 0x20000021ff217230 */ /* 0x000fca0000004100 */
[----:B------:R-:W-:-:S04]  /*337e0*/  FMUL R33, R33, UR61 ;  /* 0x0000003d21217c20 */ /* 0x000fc80008400000 */
[----:B--2---:R-:W-:-:S05]  /*337f0*/  FFMA R33, R94, UR60, R33 ;  /* 0x0000003c5e217c23 */ /* 0x004fca0008000021 */
[----:B------:R-:W-:-:S05]  /*33800*/  F2FP.SATFINITE.E4M3.F32.PACK_AB_MERGE_C R33, RZ, R33, RZ ;  /* 0x00000021ff21723e */ /* 0x000fca00048070ff */
[----:B------:R1:W-:Y:S02]  /*33810*/  @!P5 STG.E.U8 desc[UR8][R42.64+0x40], R33 ;  /* 0x000040212a00d986 */ /* 0x0003e4000c101108 */
[----:B-1----:R-:W-:-:S06]  /*33820*/  PRMT R33, RZ, 0x7610, R33 ;  /* 0x00007610ff217816 */ /* 0x002fcc0000000021 */
[----:B------:R-:W2:Y:S01]  /*33830*/  @!P6 LDG.E.U8 R33, desc[UR8][R14.64+0x41] ;  /* 0x000041080e21e981 */ /* 0x000ea2000c1e1100 */
[C---:B------:R-:W-:Y:S02]  /*33840*/  LOP3.LUT P0, RZ, R28.reuse, 0x8, RZ, 0xc0, !PT ;  /* 0x000000081cff7812 */ /* 0x040fe4000780c0ff */
[----:B------:R-:W-:-:S04]  /*33850*/  LOP3.LUT R28, R28, 0xfffffffd, RZ, 0xc0, !PT ;  /* 0xfffffffd1c1c7812 */ /* 0x000fc800078ec0ff */
[----:B------:R-:W-:Y:S02]  /*33860*/  @P2 LOP3.LUT R28, R28, 0x2, RZ, 0xfc, !PT ;  /* 0x000000021c1c2812 */ /* 0x000fe400078efcff */
        /* <DEDUP_REMOVED lines=28> */
[----:B------:R-:W-:-:S02]  /*33a30*/  ISETP.LT.OR P0, PT, R26, 0x69, !P0 ;  /* 0x000000691a00780c */ /* 0x000fc40004701670 */
[----:B------:R-:W-:Y:S01]  /*33a40*/  LOP3.LUT R0, R0, 0xbfffffff, RZ, 0xc0, !PT ;  /* 0xbfffffff00007812 */ /* 0x000fe200078ec0ff */
[----:B------:R-:W4:Y:S01]  /*33a50*/  LDL.LU R103, [R1+0x62c] ;  /* 0x00062c0001677983 */ /* 0x000f220000300800 */
[----:B------:R-:W-:-:S03]  /*33a60*/  LOP3.LUT P3, RZ, R28, 0x4, RZ, 0xc0, !PT ;  /* 0x000000041cff7812 */ /* 0x000fc6000786c0ff */
[----:B------:R-:W4:Y:S01]  /*33a70*/  LDL.LU R102, [R1+0x630] ;  /* 0x0006300001667983 */ /* 0x000f220000300800 */
[----:B-1----:R-:W-:-:S03]  /*33a80*/  IMAD.U32 R33, RZ, RZ, UR10 ;  /* 0x0000000aff217e24 */ /* 0x002fc6000f8e00ff */
[----:B------:R-:W4:Y:S02]  /*33a90*/  LDL.LU R105, [R1+0x634] ;  /* 0x0006340001697983 */ /* 0x000f240000300800 */
[----:B------:R-:W-:Y:S02]  /*33aa0*/  @!P4 IADD3.X R33, R33, UR14, R27, P1, P5 ;  /* 0x0000000e2121cc10 */ /* 0x000fe40008fea41b */
[----:B------:R-:W4:Y:S01]  /*33ab0*/  LDL.LU R104, [R1+0x638] ;  /* 0x0006380001687983 */ /* 0x000f220000300800 */
[----:B0-----:R-:W-:Y:S02]  /*33ac0*/  @!P4 IADD3 R34, P1, R36, R34, RZ ;  /* 0x000000222422c210 */ /* 0x001fe40007f3e0ff */
[----:B------:R-:W-:Y:S01]  /*33ad0*/  @P0 LOP3.LUT R0, R0, 0x40000000, RZ, 0xfc, !PT ;  /* 0x4000000000000812 */ /* 0x000fe200078efcff */
[----:B------:R-:W4:Y:S02]  /*33ae0*/  LDL.LU R107, [R1+0x63c] ;  /* 0x00063c00016b7983 */ /* 0x000f240000300800 */
[----:B------:R-:W-:Y:S01]  /*33af0*/  @!P4 IMAD.X R35, R33, 0x1, R35, P1 ;  /* 0x000000012123c824 */ /* 0x000fe200008e0623 */
[----:B------:R-:W-:Y:S01]  /*33b00*/  PRMT R33, RZ, 0x7610, R33 ;  /* 0x00007610ff217816 */ /* 0x000fe20000000021 */
[----:B------:R-:W-:Y:S01]  /*33b10*/  IMAD.U32 R36, RZ, RZ, UR11 ;  /* 0x0000000bff247e24 */ /* 0x000fe2000f8e00ff */
[----:B------:R-:W-:Y:S01]  /*33b20*/  LOP3.LUT R29, R29, 0xffffffbf, RZ, 0xc0, !PT ;  /* 0xffffffbf1d1d7812 */ /* 0x000fe200078ec0ff */
[----:B------:R-:W4:Y:S04]  /*33b30*/  LDL.LU R106, [R1+0x640] ;  /* 0x00064000016a7983 */ /* 0x000f280000300800 */
[----:B------:R-:W2:Y:S01]  /*33b40*/  @!P4 LDG.E.U8 R33, desc[UR8][R16.64+0x40] ;  /* 0x000040081021c981 */ /* 0x000ea2000c1e1100 */
[----:B------:R-:W-:-:S03]  /*33b50*/  ISETP.LT.OR P1, PT, R26, 0x42, !P2 ;  /* 0x000000421a00780c */ /* 0x000fc60005721670 */
[----:B------:R-:W4:Y:S04]  /*33b60*/  LDL.LU R109, [R1+0x644] ;  /* 0x00064400016d7983 */ /* 0x000f280000300800 */
[----:B------:R-:W4:Y:S01]  /*33b70*/  LDL.LU R108, [R1+0x648] ;  /* 0x00064800016c7983 */ /* 0x000f220000300800 */
[----:B------:R-:W-:-:S03]  /*33b80*/  LOP3.LUT R2, R2, 0x7fffffff, RZ, 0xc0, !PT ;  /* 0x7fffffff02027812 */ /* 0x000fc600078ec0ff */
[----:B------:R-:W4:Y:S02]  /*33b90*/  LDL.LU R111, [R1+0x64c] ;  /* 0x00064c00016f7983 */ /* 0x000f240000300800 */
[----:B------:R-:W-:Y:S02]  /*33ba0*/  @!P1 IADD3 R38, P5, P6, R36, UR15, R8 ;  /* 0x0000000f24269c10 */ /* 0x000fe4000febe008 */
[----:B------:R-:W4:Y:S01]  /*33bb0*/  LDL.LU R110, [R1+0x650] ;  /* 0x00065000016e7983 */ /* 0x000f220000300800 */
        /* <DEDUP_REMOVED lines=14> */
[----:B------:R-:W2:Y:S01]  /*33ca0*/  @!P1 LDG.E.U8 R33, desc[UR8][R16.64+0x41] ;  /* 0x0000410810219981 */ /* 0x000ea2000c1e1100 */
[----:B-1----:R-:W-:-:S04]  /*33cb0*/  @!P0 IADD3 R98, P5, P6, R8, UR13, R34 ;  /* 0x0000000d08628c10 */ /* 0x002fc8000febe022 */
[----:B------:R-:W-:Y:S02]  /*33cc0*/  @!P0 IADD3.X R99, R27, UR12, R35, P5, P6 ;  /* 0x0000000c1b638c10 */ /* 0x000fe4000afec423 */
[----:B------:R-:W-:Y:S02]  /*33cd0*/  LOP3.LUT P6, RZ, R0, 0x1000, RZ, 0xc0, !PT ;  /* 0x0000100000ff7812 */ /* 0x000fe400078cc0ff */
        /* <DEDUP_REMOVED lines=9> */
[----:B------:R-:W-:Y:S02]  /*33d70*/  LOP3.LUT P0, RZ, R0, 0x1, RZ, 0xc0, !PT ;  /* 0x0000000100ff7812 */ /* 0x000fe4000780c0ff */
        /* <DEDUP_REMOVED lines=15> */
[----:B------:R1:W-:Y:S02]  /*33e70*/  @!P6 STG.E.U8 desc[UR8][R50.64+0x48], R33 ;  /* 0x000048213200e986 */ /* 0x0003e4000c101108 */
[----:B-1----:R-:W-:-:S06]  /*33e80*/  PRMT R33, RZ, 0x7610, R33 ;  /* 0x00007610ff217816 */ /* 0x002fcc0000000021 */
[----:B------:R-:W2:Y:S01]  /*33e90*/  @!P0 LDG.E.U8 R33, desc[UR8][R14.64+0x49] ;  /* 0x000049080e218981 */ /* 0x000ea2000c1e1100 */
[----:B0-----:R-:W-:-:S04]  /*33ea0*/  @!P5 IADD3 R100, P1, P4, R8, UR11, R34 ;  /* 0x0000000b0864dc10 */ /* 0x001fc8000fc3e022 */
        /* <DEDUP_REMOVED lines=16> */
[----:B-1----:R-:W-:-:S05]  /*33fb0*/  IMAD.U32 R33, RZ, RZ, UR10 ;  /* 0x0000000aff217e24 */ /* 0x002fca000f8e00ff */
[----:B------:R-:W-:Y:S02]  /*33fc0*/  @!P4 IADD3.X R33, R33, UR14, R27, P1, P5 ;  /* 0x0000000e2121cc10 */ /* 0x000fe40008fea41b */
[----:B0-----:R-:W-:-:S05]  /*33fd0*/  @!P4 IADD3 R34, P1, R36, R34, RZ ;  /* 0x000000222422c210 */ /* 0x001fca0007f3e0ff */
[----:B------:R-:W-:Y:S01]  /*33fe0*/  @!P4 IMAD.X R35, R33, 0x1, R35, P1 ;  /* 0x000000012123c824 */ /* 0x000fe200008e0623 */
[----:B------:R-:W-:-:S06]  /*33ff0*/  PRMT R33, RZ, 0x7610, R33 ;  /* 0x00007610ff217816 */ /* 0x000fcc0000000021 */
[----:B------:R-:W2:Y:S01]  /*34000*/  @!P4 LDG.E.U8 R33, desc[UR8][R16.64+0x48] ;  /* 0x000048081021c981 */ /* 0x000ea2000c1e1100 */
[----:B------:R-:W-:Y:S01]  /*34010*/  ISETP.LT.OR P1, PT, R26, 0x4a, !P2 ;  /* 0x0000004a1a00780c */ /* 0x000fe20005721670 */
[----:B------:R-:W-:-:S12]  /*34020*/  IMAD.U32 R36, RZ, RZ, UR11 ;  /* 0x0000000bff247e24 */ /* 0x000fd8000f8e00ff */
[----:B------:R-:W-:Y:S02]  /*34030*/  @!P1 IADD3 R38, P5, P6, R36, UR15, R8 ;  /* 0x0000000f24269c10 */ /* 0x000fe4000febe008 */
        /* <DEDUP_REMOVED lines=13> */
[----:B------:R-:W2:Y:S01]  /*34110*/  @!P1 LDG.E.U8 R33, desc[UR8][R16.64+0x49] ;  /* 0x0000490810219981 */ /* 0x000ea2000c1e1100 */
        /* <DEDUP_REMOVED lines=10> */
[----:B------:R-:W-:-:S13]  /*341c0*/  ISETP.LT.OR P2, PT, R26, 0x79, !P3 ;  /* 0x000000791a00780c */ /* 0x000fda0005f41670 */
[----:B------:R-:W0:Y:S02]  /*341d0*/  @!P2 LDC.64 R34, c[0x0][0x5c0] ;  /* 0x00017000ff22ab82 */ /* 0x000e240000000a00 */
[----:B0-----:R-:W-:-:S04]  /*341e0*/  @!P2 IADD3 R102, P5, P6, R8, UR11, R34 ;  /* 0x0000000b0866ac10 */ /* 0x001fc8000febe022 */
[----:B------:R-:W-:Y:S02]  /*341f0*/  @!P2 IADD3.X R103, R27, UR10, R35, P5, P6 ;  /* 0x0000000a1b67ac10 */ /* 0x000fe4000afec423 */
[----:B------:R-:W-:Y:S02]  /*34200*/  LOP3.LUT P6, RZ, R0, 0x40, RZ, 0xc0, !PT ;  /* 0x0000004000ff7812 */ /* 0x000fe400078cc0ff */
[----:B------:R-:W-:-:S13]  /*34210*/  ISETP.LT.OR P5, PT, R26, 0x7a, !P3 ;  /* 0x0000007a1a00780c */ /* 0x000fda0005fa1670 */
        /* <DEDUP_REMOVED lines=8> */
[----:B-1----:R-:W-:-:S06]  /*342a0*/  PRMT R33, RZ, 0x7610, R33 ;  /* 0x00007610ff217816 */ /* 0x002fcc0000000021 */
[----:B------:R-:W2:Y:S01]  /*342b0*/  @!P6 LDG.E.U8 R33, desc[UR8][R18.64+0x41] ;  /* 0x000041081221e981 */ /* 0x000ea2000c1e1100 */
[----:B------:R-:W-:Y:S02]  /*342c0*/  @P2 LOP3.LUT R29, R29, 0x40, RZ, 0xfc, !PT ;  /* 0x000000401d1d2812 */ /* 0x000fe400078efcff */
[----:B------:R-:W-:Y:S02]  /*342d0*/  LOP3.LUT R0, R0, 0xfffffffe, RZ, 0xc0, !PT ;  /* 0xfffffffe00007812 */ /* 0x000fe400078ec0ff */
[----:B0-----:R-:W-:Y:S02]  /*342e0*/  @!P5 IADD3 R44, P1, P4, R8, UR11, R34 ;  /* 0x0000000b082cdc10 */ /* 0x001fe4000fc3e022 */
[----:B------:R-:W-:Y:S02]  /*342f0*/  LOP3.LUT P2, RZ, R28, 0x2, RZ, 0xc0, !PT ;  /* 0x000000021cff7812 */ /* 0x000fe4000784c0ff */
[----:B------:R-:W-:Y:S02]  /*34300*/  @P5 LOP3.LUT R0, R0, 0x1, RZ, 0xfc, !PT ;  /* 0x0000000100005812 */ /* 0x000fe400078efcff */
[----:B------:R-:W-:-:S02]  /*34310*/  @!P5 IADD3.X R45, R27, UR10, R35, P1, P4 ;  /* 0x0000000a1b2ddc10 */ /* 0x000fc40008fe8423 */
        /* <DEDUP_REMOVED lines=8> */
[----:B------:R-:W-:Y:S02]  /*343a0*/  LOP3.LUT R29, R29, 0xffffffdf, RZ, 0xc0, !PT ;  /* 0xffffffdf1d1d7812 */ /* 0x000fe400078ec0ff */
[----:B0-----:R-:W-:-:S04]  /*343b0*/  @!P0 IADD3 R62, P1, P4, R8, UR15, R34 ;  /* 0x0000000f083e8c10 */ /* 0x001fc8000fc3e022 */
[----:B------:R-:W-:Y:S02]  /*343c0*/  @!P0 IADD3.X R63, R27, UR14, R35, P1, P4 ;  /* 0x0000000e1b3f8c10 */ /* 0x000fe40008fe8423 */
[----:B------:R-:W-:-:S04]  /*343d0*/  ISETP.GE.AND P0, PT, R5, 0x109, PT ;  /* 0x000001090500780c */ /* 0x000fc80003f06270 */
[----:B------:R-:W-:Y:S01]  /*343e0*/  ISETP.LT.OR P4, PT, R26, 0x41, !P0 ;  /* 0x000000411a00780c */ /* 0x000fe20004781670 */
[----:B------:R-:W-:Y:S01]  /*343f0*/  IMAD.U32 R34, RZ, RZ, UR11 ;  /* 0x0000000bff227e24 */ /* 0x000fe2000f8e00ff */
[----:B------:R-:W-:-:S11]  /*34400*/  @P5 LOP3.LUT R29, R29, 0x20, RZ, 0xfc, !PT ;  /* 0x000000201d1d5812 */ /* 0x000fd600078efcff */
[----:B------:R-:W-:Y:S02]  /*34410*/  @!P4 IADD3 R36, P1, P5, R34, UR13, R8 ;  /* 0x0000000d2224cc10 */ /* 0x000fe4000fd3e008 */
        /* <DEDUP_REMOVED lines=31> */
[----:B------:R-:W-:-:S13]  /*34610*/  ISETP.LT.OR P0, PT, R26, 0x79, !P2 ;  /* 0x000000791a00780c */ /* 0x000fda0005701670 */
[----:B------:R-:W0:Y:S01]  /*34620*/  @!P0 LDC.64 R34, c[0x0][0x5c0] ;  /* 0x00017000ff228b82 */ /* 0x000e220000000a00 */
[----:B------:R-:W-:-:S04]  /*34630*/  LOP3.LUT R0, R0, 0xffffdfff, RZ, 0xc0, !PT ;  /* 0xffffdfff00007812 */ /* 0x000fc800078ec0ff */
[----:B------:R-:W-:Y:S02]  /*34640*/  @P0 LOP3.LUT R0, R0, 0x2000, RZ, 0xfc, !PT ;  /* 0x0000200000000812 */ /* 0x000fe400078efcff */
[----:B0-----:R-:W-:-:S04]  /*34650*/  @!P0 IADD3 R106, P5, P6, R8, UR15, R34 ;  /* 0x0000000f086a8c10 */ /* 0x001fc8000febe022 */
        /* <DEDUP_REMOVED lines=12> */
[----:B------:R-:W0:Y:S01]  /*34720*/  @!P0 LDC.64 R34, c[0x0][0x5c0] ;  /* 0x00017000ff228b82 */ /* 0x000e220000000a00 */
[----:B------:R-:W-:Y:S02]  /*34730*/  LOP3.LUT P5, RZ, R0, 0x2, RZ, 0xc0, !PT ;  /* 0x0000000200ff7812 */ /* 0x000fe400078ac0ff */
[----:B------:R-:W-:Y:S02]  /*34740*/  @P2 LOP3.LUT R2, R2, 0x80000000, RZ, 0xfc, !PT ;  /* 0x8000000002022812 */ /* 0x000fe400078efcff */
[----:B------:R-:W-:Y:S02]  /*34750*/  LOP3.LUT R0, R0, 0xffffffbf, RZ, 0xc0, !PT ;  /* 0xffffffbf00007812 */ /* 0x000fe400078ec0ff */
[----:B------:R-:W-:Y:S02]  /*34760*/  ISETP.GE.AND P2, PT, R5, 0x101, PT ;  /* 0x000001010500780c */ /* 0x000fe40003f46270 */
        /* <DEDUP_REMOVED lines=11> */
[----:B------:R-:W-:Y:S01]  /*34820*/  FFMA R33, R108, UR60, R33 ;  /* 0x0000003c6c217c23 */ /* 0x000fe20008000021 */
[----:B0-----:R-:W-:-:S04]  /*34830*/  @!P0 IADD3 R108, P1, P4, R8, UR13, R34 ;  /* 0x0000000d086c8c10 */ /* 0x001fc8000fc3e022 */
[----:B------:R-:W-:Y:S02]  /*34840*/  @!P0 IADD3.X R109, R27, UR12, R35, P1, P4 ;  /* 0x0000000c1b6d8c10 */ /* 0x000fe40008fe8423 */
[----:B------:R-:W-:Y:S02]  /*34850*/  LOP3.LUT P0, RZ, R28, 0x1, RZ, 0xc0, !PT ;  /* 0x000000011cff7812 */ /* 0x000fe4000780c0ff */
[----:B------:R-:W-:Y:S02]  /*34860*/  F2FP.SATFINITE.E4M3.F32.PACK_AB_MERGE_C R33, RZ, R33, RZ ;  /* 0x00000021ff21723e */ /* 0x000fe400048070ff */
[----:B------:R-:W-:-:S03]  /*34870*/  PRMT R28, RZ, 0x7610, R28 ;  /* 0x00007610ff1c7816 */ /* 0x000fc6000000001c */
[----:B------:R0:W-:Y:S04]  /*34880*/  @!P6 STG.E.U8 desc[UR8][R64.64+0x48], R33 ;  /* 0x000048214000e986 */ /* 0x0001e8000c101108 */
[----:B------:R-:W2:Y:S01]  /*34890*/  @!P5 LDG.E.U8 R28, desc[UR8][R18.64+0x49] ;  /* 0x00004908121cd981 */ /* 0x000ea2000c1e1100 */
[----:B------:R-:W-:-:S13]  /*348a0*/  ISETP.LT.OR P6, PT, R26, 0x72, !P2 ;  /* 0x000000721a00780c */ /* 0x000fda00057c1670 */
[----:B------:R-:W0:Y:S01]  /*348b0*/  @!P6 LDC.64 R34, c[0x0][0x5c0] ;  /* 0x00017000ff22eb82 */ /* 0x000e220000000a00 */
[----:B------:R-:W-:-:S04]  /*348c0*/  LOP3.LUT R0, R0, 0xffffbfff, RZ, 0xc0, !PT ;  /* 0xffffbfff00007812 */ /* 0x000fc800078ec0ff */
[----:B------:R-:W-:Y:S02]  /*348d0*/  @P6 LOP3.LUT R0, R0, 0x4000, RZ, 0xfc, !PT ;  /* 0x0000400000006812 */ /* 0x000fe400078efcff */
[----:B0-----:R-:W-:-:S04]  /*348e0*/  @!P6 IADD3 R64, P1, P4, R8, UR13, R34 ;  /* 0x0000000d0840ec10 */ /* 0x001fc8000fc3e022 */
[----:B------:R-:W-:Y:S02]  /*348f0*/  @!P6 IADD3.X R65, R27, UR12, R35, P1, P4 ;  /* 0x0000000c1b41ec10 */ /* 0x000fe40008fe8423 */
[----:B------:R-:W-:-:S04]  /*34900*/  ISETP.GE.AND P6, PT, R5, 0x109, PT ;  /* 0x000001090500780c */ /* 0x000fc80003fc6270 */
[----:B------:R-:W-:-:S13]  /*34910*/  ISETP.LT.OR P1, PT, R26, 0x49, !P6 ;  /* 0x000000491a00780c */ /* 0x000fda0007721670 */
[----:B------:R-:W0:Y:S01]  /*34920*/  @!P1 LDC.64 R34, c[0x0][0x5c0] ;  /* 0x00017000ff229b82 */ /* 0x000e220000000a00 */
[----:B------:R-:W-:Y:S01]  /*34930*/  IMAD.U32 R33, RZ, RZ, UR11 ;  /* 0x0000000bff217e24 */ /* 0x000fe2000f8e00ff */
[----:B--2---:R-:W-:-:S04]  /*34940*/  LOP3.LUT R28, R28, 0xff, RZ, 0xc0, !PT ;  /* 0x000000ff1c1c7812 */ /* 0x004fc800078ec0ff */
[----:B------:R-:W-:-:S05]  /*34950*/  F2FP.F16.E4M3.UNPACK_B R28, R28 ;  /* 0x0000001cff1c723e */ /* 0x000fca00020006ff */
[----:B------:R-:W-:-:S05]  /*34960*/  HADD2.F32 R28, -RZ, R28.H0_H0 ;  /* 0x2000001cff1c7230 */ /* 0x000fca0000004100 */
[----:B------:R-:W-:-:S04]  /*34970*/  FMUL R28, R28, UR61 ;  /* 0x0000003d1c1c7c20 */ /* 0x000fc80008400000 */
[----:B------:R-:W-:Y:S02]  /*34980*/  FFMA R28, R111, UR60, R28 ;  /* 0x0000003c6f1c7c23 */ /* 0x000fe4000800001c */
[----:B------:R-:W2:Y:S03]  /*34990*/  LDL.LU R111, [R1+0x654] ;  /* 0x00065400016f7983 */ /* 0x000ea60000300800 */
[----:B------:R-:W-:-:S05]  /*349a0*/  F2FP.SATFINITE.E4M3.F32.PACK_AB_MERGE_C R28, RZ, R28, RZ ;  /* 0x0000001cff1c723e */ /* 0x000fca00048070ff */
[----:B------:R1:W-:Y:S01]  /*349b0*/  @!P5 STG.E.U8 desc[UR8][R40.64+0x49], R28 ;  /* 0x0000491c2800d986 */ /* 0x0003e2000c101108 */
[----:B------:R-:W-:Y:S01]  /*349c0*/  @!P1 IADD3 R33, P4, P5, R33, UR13, R8 ;  /* 0x0000000d21219c10 */ /* 0x000fe2000fd9e008 */
[----:B-1----:R-:W-:-:S05]  /*349d0*/  IMAD.U32 R28, RZ, RZ, UR10 ;  /* 0x0000000aff1c7e24 */ /* 0x002fca000f8e00ff */
[----:B------:R-:W-:Y:S02]  /*349e0*/  @!P1 IADD3.X R28, R28, UR12, R27, P4, P5 ;  /* 0x0000000c1c1c9c10 */ /* 0x000fe4000a7ea41b */
[----:B0-----:R-:W-:-:S05]  /*349f0*/  @!P1 IADD3 R34, P4, R33, R34, RZ ;  /* 0x0000002221229210 */ /* 0x001fca0007f9e0ff */
[----:B------:R-:W-:Y:S01]  /*34a00*/  @!P1 IMAD.X R35, R28, 0x1, R35, P4 ;  /* 0x000000011c239824 */ /* 0x000fe200020e0623 */
[----:B------:R-:W-:-:S06]  /*34a10*/  PRMT R28, RZ, 0x7610, R28 ;  /* 0x00007610ff1c7816 */ /* 0x000fcc000000001c */
[----:B------:R-:W3:Y:S01]  /*34a20*/  @!P1 LDG.E.U8 R28, desc[UR8][R20.64+0x48] ;  /* 0x00004808141c9981 */ /* 0x000ee2000c1e1100 */
[----:B------:R-:W-:Y:S01]  /*34a30*/  ISETP.LT.OR P4, PT, R26, 0x4a, !P6 ;  /* 0x0000004a1a00780c */ /* 0x000fe20007781670 */
[----:B------:R-:W-:-:S12]  /*34a40*/  IMAD.U32 R33, RZ, RZ, UR11 ;  /* 0x0000000bff217e24 */ /* 0x000fd8000f8e00ff */
[----:B------:R-:W-:Y:S02]  /*34a50*/  @!P4 IADD3 R33, P5, P6, R33, UR13, R8 ;  /* 0x0000000d2121cc10 */ /* 0x000fe4000febe008 */
[----:B---3--:R-:W-:-:S04]  /*34a60*/  LOP3.LUT R28, R28, 0xff, RZ, 0xc0, !PT ;  /* 0x000000ff1c1c7812 */ /* 0x008fc800078ec0ff */
[----:B------:R-:W-:-:S05]  /*34a70*/  F2FP.F16.E4M3.UNPACK_B R28, R28 ;  /* 0x0000001cff1c723e */ /* 0x000fca00020006ff */
[----:B------:R-:W-:-:S05]  /*34a80*/  HADD2.F32 R28, -RZ, R28.H0_H0 ;  /* 0x2000001cff1c7230 */ /* 0x000fca0000004100 */
[----:B------:R-:W-:-:S04]  /*34a90*/  FMUL R28, R28, UR61 ;  /* 0x0000003d1c1c7c20 */ /* 0x000fc80008400000 */
[----:B------:R-:W-:Y:S02]  /*34aa0*/  FFMA R36, R110, UR60, R28 ;  /* 0x0000003c6e247c23 */ /* 0x000fe4000800001c */
[----:B------:R-:W3:Y:S03]  /*34ab0*/  LDL.LU R110, [R1+0x658] ;  /* 0x00065800016e7983 */ /* 0x000ee60000300800 */
[----:B------:R-:W-:Y:S01]  /*34ac0*/  F2FP.SATFINITE.E4M3.F32.PACK_AB_MERGE_C R36, RZ, R36, RZ ;  /* 0x00000024ff24723e */ /* 0x000fe200048070ff */
[----:B------:R-:W-:Y:S01]  /*34ad0*/  IMAD.U32 R28, RZ, RZ, UR10 ;  /* 0x0000000aff1c7e24 */ /* 0x000fe2000f8e00ff */
[----:B------:R-:W4:Y:S04]  /*34ae0*/  LDL.LU R122, [R1+0x65c] ;  /* 0x00065c00017a7983 */ /* 0x000f280000300800 */
[----:B------:R0:W-:Y:S01]  /*34af0*/  @!P1 STG.E.U8 desc[UR8][R34.64+0x48], R36 ;  /* 0x0000482422009986 */ /* 0x0001e2000c101108 */
[----:B------:R-:W-:-:S02]  /*34b00*/  @!P4 IADD3.X R28, R28, UR12, R27, P5, P6 ;  /* 0x0000000c1c1ccc10 */ /* 0x000fc4000afec41b */
[----:B------:R-:W-:Y:S01]  /*34b10*/  LOP3.LUT R29, R29, 0xfeffffff, RZ, 0xc0, !PT ;  /* 0xfeffffff1d1d7812 */ /* 0x000fe200078ec0ff */
[----:B------:R-:W4:Y:S01]  /*34b20*/  LDL.LU R124, [R1+0x660] ;  /* 0x00066000017c7983 */ /* 0x000f220000300800 */
[----:B0-----:R-:W0:Y:S01]  /*34b30*/  @!P4 LDC.64 R34, c[0x0][0x5c0] ;  /* 0x00017000ff22cb82 */ /* 0x001e220000000a00 */
[----:B------:R-:W-:Y:S02]  /*34b40*/  ISETP.LT.OR P6, PT, R26, 0x79, !P2 ;  /* 0x000000791a00780c */ /* 0x000fe400057c1670 */
[----:B------:R-:W4:Y:S01]  /*34b50*/  LDL.LU R127, [R1+0x664] ;  /* 0x00066400017f7983 */ /* 0x000f220000300800 */
[----:B0-----:R-:W-:-:S03]  /*34b60*/  @!P4 IADD3 R34, P1, R33, R34, RZ ;  /* 0x000000222122c210 */ /* 0x001fc60007f3e0ff */
[----:B------:R-:W4:Y:S02]  /*34b70*/  LDL.LU R126, [R1+0x668] ;  /* 0x00066800017e7983 */ /* 0x000f240000300800 */
[----:B------:R-:W-:Y:S01]  /*34b80*/  @!P4 IMAD.X R35, R28, 0x1, R35, P1 ;  /* 0x000000011c23c824 */ /* 0x000fe200008e0623 */
[----:B------:R-:W-:Y:S01]  /*34b90*/  PRMT R28, RZ, 0x7610, R28 ;  /* 0x00007610ff1c7816 */ /* 0x000fe2000000001c */
[----:B------:R-:W4:Y:S01]  /*34ba0*/  LDL.LU R128, [R1+0x66c] ;  /* 0x00066c0001807983 */ /* 0x000f220000300800 */
[C---:B------:R-:W-:Y:S02]  /*34bb0*/  ISETP.LT.OR P1, PT, R26.reuse, 0x41, !P0 ;  /* 0x000000411a00780c */ /* 0x040fe40004721670 */
[----:B------:R-:W-:Y:S01]  /*34bc0*/  ISETP.LT.OR P2, PT, R26, 0x7a, !P2 ;  /* 0x0000007a1a00780c */ /* 0x000fe20005741670 */
[----:B------:R-:W4:Y:S04]  /*34bd0*/  LDL.LU R130, [R1+0x670] ;  /* 0x0006700001827983 */ /* 0x000f280000300800 */
[----:B------:R-:W2:Y:S01]  /*34be0*/  @!P4 LDG.E.U8 R28, desc[UR8][R20.64+0x49] ;  /* 0x00004908141cc981 */ /* 0x000ea2000c1e1100 */
[----:B------:R-:W-:-:S02]  /*34bf0*/  @P6 LOP3.LUT R29, R29, 0x1000000, RZ, 0xfc, !PT ;  /* 0x010000001d1d6812 */ /* 0x000fc400078efcff */
[----:B------:R-:W-:Y:S01]  /*34c00*/  LOP3.LUT R32, R32, 0xffefffff, RZ, 0xc0, !PT ;  /* 0xffefffff20207812 */ /* 0x000fe200078ec0ff */
[----:B------:R-:W4:Y:S02]  /*34c10*/  LDL.LU R136, [R1+0x674] ;  /* 0x0006740001887983 */ /* 0x000f240000300800 */
[----:B------:R-:W0:Y:S01]  /*34c20*/  @!P1 LDC.64 R36, c[0x0][0x5c0] ;  /* 0x00017000ff249b82 */ /* 0x000e220000000a00 */
[----:B------:R-:W-:Y:S01]  /*34c30*/  LOP3.LUT R30, R30, 0xfffffffd, RZ, 0xc0, !PT ;  /* 0xfffffffd1e1e7812 */ /* 0x000fe200078ec0ff */
[----:B------:R-:W4:Y:S04]  /*34c40*/  LDL.LU R141, [R1+0x678] ;  /* 0x00067800018d7983 */ /* 0x000f280000300800 */
[----:B------:R-:W4:Y:S04]  /*34c50*/  LDL.LU R140, [R1+0x67c] ;  /* 0x00067c00018c7983 */ /* 0x000f280000300800 */
[----:B------:R-:W4:Y:S04]  /*34c60*/  LDL.LU R142, [R1+0x680] ;  /* 0x00068000018e7983 */ /* 0x000f280000300800 */
[----:B------:R-:W4:Y:S04]  /*34c70*/  LDL.LU R146, [R1+0x684] ;  /* 0x0006840001927983 */ /* 0x000f280000300800 */
[----:B------:R-:W4:Y:S04]  /*34c80*/  LDL.LU R154, [R1+0x688] ;  /* 0x00068800019a7983 */ /* 0x000f280000300800 */
        /* <DEDUP_REMOVED lines=8> */
[----:B-1----:R-:W-:Y:S02]  /*34d10*/  @!P1 IMAD.MOV.U32 R34, RZ, RZ, R8 ;  /* 0x000000ffff229224 */ /* 0x002fe400078e0008 */
[----:B------:R-:W-:Y:S02]  /*34d20*/  @!P1 IMAD.MOV.U32 R35, RZ, RZ, R27 ;  /* 0x000000ffff239224 */ /* 0x000fe400078e001b */
[----:B------:R-:W-:-:S04]  /*34d30*/  @!P1 IMAD.WIDE.U32 R34, R6, 0x180, R34 ;  /* 0x0000018006229825 */ /* 0x000fc800078e0022 */
[----:B------:R-:W-:Y:S01]  /*34d40*/  @!P1 IMAD R28, R7, 0x180, RZ ;  /* 0x00000180071c9824 */ /* 0x000fe200078e02ff */
[----:B0-----:R-:W-:-:S04]  /*34d50*/  @!P1 IADD3 R36, P4, R34, R36, RZ ;  /* 0x0000002422249210 */ /* 0x001fc80007f9e0ff */
[--C-:B------:R-:W-:Y:S02]  /*34d60*/  @!P1 IADD3.X R37, R37, R35, R28.reuse, P4, !PT ;  /* 0x0000002325259210 */ /* 0x100fe400027fe41c */
[----:B------:R-:W-:Y:S01]  /*34d70*/  PRMT R28, RZ, 0x7610, R28 ;  /* 0x00007610ff1c7816 */ /* 0x000fe2000000001c */
[----:B------:R-:W0:Y:S05]  /*34d80*/  @!P6 LDC.64 R34, c[0x0][0x5c0] ;  /* 0x00017000ff22eb82 */ /* 0x000e2a0000000a00 */
[----:B------:R-:W2:Y:S01]  /*34d90*/  @!P1 LDG.E.U8 R28, desc[UR8][R22.64+0x40] ;  /* 0x00004008161c9981 */ /* 0x000ea2000c1e1100 */
[----:B0-----:R-:W-:-:S04]  /*34da0*/  @!P6 IADD3 R112, P4, P5, R8, UR13, R34 ;  /* 0x0000000d0870ec10 */ /* 0x001fc8000fd9e022 */
[----:B------:R-:W-:Y:S02]  /*34db0*/  @!P6 IADD3.X R113, R27, UR12, R35, P4, P5 ;  /* 0x0000000c1b71ec10 */ /* 0x000fe4000a7ea423 */
        /* <DEDUP_REMOVED lines=8> */
[----:B------:R-:W1:Y:S01]  /*34e40*/  @!P1 LDC.64 R34, c[0x0][0x5c0] ;  /* 0x00017000ff229b82 */ /* 0x000e620000000a00 */
[----:B0-----:R-:W-:Y:S02]  /*34e50*/  @!P1 IMAD.MOV.U32 R36, RZ, RZ, R8 ;  /* 0x000000ffff249224 */ /* 0x001fe400078e0008 */
[----:B------:R-:W-:Y:S02]  /*34e60*/  @!P1 IMAD.MOV.U32 R37, RZ, RZ, R27 ;  /* 0x000000ffff259224 */ /* 0x000fe400078e001b */
[----:B------:R-:W-:-:S04]  /*34e70*/  @!P1 IMAD.WIDE.U32 R36, R6, 0x180, R36 ;  /* 0x0000018006249825 */ /* 0x000fc800078e0024 */
[----:B------:R-:W-:Y:S01]  /*34e80*/  @!P1 IMAD R28, R7, 0x180, RZ ;  /* 0x00000180071c9824 */ /* 0x000fe200078e02ff */
[----:B-1----:R-:W-:-:S04]  /*34e90*/  @!P1 IADD3 R36, P4, R36, R34, RZ ;  /* 0x0000002224249210 */ /* 0x002fc80007f9e0ff */
[--C-:B------:R-:W-:Y:S02]  /*34ea0*/  @!P1 IADD3.X R37, R35, R37, R28.reuse, P4, !PT ;  /* 0x0000002523259210 */ /* 0x100fe400027fe41c */
[----:B------:R-:W-:Y:S01]  /*34eb0*/  PRMT R28, RZ, 0x7610, R28 ;  /* 0x00007610ff1c7816 */ /* 0x000fe2000000001c */
[----:B------:R-:W0:Y:S05]  /*34ec0*/  @!P2 LDC.64 R34, c[0x0][0x5c0] ;  /* 0x00017000ff22ab82 */ /* 0x000e2a0000000a00 */
[----:B------:R-:W2:Y:S01]  /*34ed0*/  @!P1 LDG.E.U8 R28, desc[UR8][R22.64+0x41] ;  /* 0x00004108161c9981 */ /* 0x000ea2000c1e1100 */
[C---:B------:R-:W-:Y:S02]  /*34ee0*/  LOP3.LUT P6, RZ, R29.reuse, 0x1, RZ, 0xc0, !PT ;  /* 0x000000011dff7812 */ /* 0x040fe400078cc0ff */
        /* <DEDUP_REMOVED lines=9> */
[----:B----4-:R-:W-:-:S05]  /*34f80*/  FFMA R28, R122, UR60, R28 ;  /* 0x0000003c7a1c7c23 */ /* 0x010fca000800001c */
[----:B------:R-:W-:-:S05]  /*34f90*/  F2FP.SATFINITE.E4M3.F32.PACK_AB_MERGE_C R28, RZ, R28, RZ ;  /* 0x0000001cff1c723e */ /* 0x000fca00048070ff */
[----:B------:R0:W-:Y:S02]  /*34fa0*/  @!P1 STG.E.U8 desc[UR8][R36.64+0x41], R28 ;  /* 0x0000411c24009986 */ /* 0x0001e4000c101108 */
[----:B0-----:R-:W-:-:S06]  /*34fb0*/  PRMT R28, RZ, 0x7610, R28 ;  /* 0x00007610ff1c7816 */ /* 0x001fcc000000001c */
[----:B------:R-:W2:Y:S01]  /*34fc0*/  @!P5 LDG.E.U8 R28, desc[UR8][R24.64+0x40] ;  /* 0x00004008181cd981 */ /* 0x000ea2000c1e1100 */
[----:B------:R-:W-:-:S13]  /*34fd0*/  ISETP.LT.OR P2, PT, R26, 0x81, !P3 ;  /* 0x000000811a00780c */ /* 0x000fda0005f41670 */
[----:B------:R-:W0:Y:S01]  /*34fe0*/  @!P2 LDC.64 R34, c[0x0][0x5c0] ;  /* 0x00017000ff22ab82 */ /* 0x000e220000000a00 */
[----:B------:R-:W-:Y:S02]  /*34ff0*/  @P2 LOP3.LUT R32, R32, 0x100000, RZ, 0xfc, !PT ;  /* 0x0010000020202812 */ /* 0x000fe400078efcff */
        /* <DEDUP_REMOVED lines=21> */
[----:B--2---:R-:W-:-:S04]  /*35150*/  LOP3.LUT R28, R28, 0xff, RZ, 0xc0, !PT ;  /* 0x000000ff1c1c7812 */ /* 0x004fc800078ec0ff */
[----:B------:R-:W-:-:S05]  /*35160*/  F2FP.F16.E4M3.UNPACK_B R28, R28 ;  /* 0x0000001cff1c723e */ /* 0x000fca00020006ff */
[----:B------:R-:W-:-:S05]  /*35170*/  HADD2.F32 R28, -RZ, R28.H0_H0 ;  /* 0x2000001cff1c7230 */ /* 0x000fca0000004100 */
[----:B------:R-:W-:-:S04]  /*35180*/  FMUL R28, R28, UR61 ;  /* 0x0000003d1c1c7c20 */ /* 0x000fc80008400000 */
[----:B------:R-:W-:-:S05]  /*35190*/  FFMA R28, R127, UR60, R28 ;  /* 0x0000003c7f1c7c23 */ /* 0x000fca000800001c */
[----:B------:R-:W-:-:S05]  /*351a0*/  F2FP.SATFINITE.E4M3.F32.PACK_AB_MERGE_C R28, RZ, R28, RZ ;  /* 0x0000001cff1c723e */ /* 0x000fca00048070ff */
[----:B------:R0:W-:Y:S02]  /*351b0*/  @!P6 STG.E.U8 desc[UR8][R114.64+0x41], R28 ;  /* 0x0000411c7200e986 */ /* 0x0001e4000c101108 */
[----:B0-----:R-:W-:-:S05]  /*351c0*/  @!P1 IMAD R28, R7, 0x180, RZ ;  /* 0x00000180071c9824 */ /* 0x001fca00078e02ff */
[--C-:B------:R-:W-:Y:S02]  /*351d0*/  @!P1 IADD3.X R37, R37, R35, R28.reuse, P4, !PT ;  /* 0x0000002325259210 */ /* 0x100fe400027fe41c */
[----:B------:R-:W-:-:S06]  /*351e0*/  PRMT R28, RZ, 0x7610, R28 ;  /* 0x00007610ff1c7816 */ /* 0x000fcc000000001c */
[----:B------:R-:W2:Y:S01]  /*351f0*/  @!P1 LDG.E.U8 R28, desc[UR8][R22.64+0x48] ;  /* 0x00004808161c9981 */ /* 0x000ea2000c1e1100 */
[----:B------:R-:W-:-:S13]  /*35200*/  ISETP.LT.OR P6, PT, R26, 0x89, !P3 ;  /* 0x000000891a00780c */ /* 0x000fda0005fc1670 */
        /* <DEDUP_REMOVED lines=18> */
[----:B------:R-:W-:-:S06]  /*35330*/  PRMT R28, RZ, 0x7610, R28 ;  /* 0x00007610ff1c7816 */ /* 0x000fcc000000001c */
[----:B------:R-:W2:Y:S01]  /*35340*/  @!P1 LDG.E.U8 R28, desc[UR8][R22.64+0x49] ;  /* 0x00004908161c9981 */ /* 0x000ea2000c1e1100 */
[----:B------:R-:W-:-:S04]  /*35350*/  LOP3.LUT R32, R32, 0xff7fffff, RZ, 0xc0, !PT ;  /* 0xff7fffff20207812 */ /* 0x000fc800078ec0ff */
[----:B------:R-:W-:Y:S02]  /*35360*/  @P2 LOP3.LUT R32, R32, 0x800000, RZ, 0xfc, !PT ;  /* 0x0080000020202812 */ /* 0x000fe400078efcff */
[C---:B------:R-:W-:Y:S02]  /*35370*/  LOP3.LUT P2, RZ, R2.reuse, 0x80000000, RZ, 0xc0, !PT ;  /* 0x8000000002ff7812 */ /* 0x040fe4000784c0ff */
[----:B------:R-:W-:-:S04]  /*35380*/  LOP3.LUT R2, R2, 0xefffffff, RZ, 0xc0, !PT ;  /* 0xefffffff02027812 */ /* 0x000fc800078ec0ff */
[----:B------:R-:W-:Y:S02]  /*35390*/  @P0 LOP3.LUT R2, R2, 0x10000000, RZ, 0xfc, !PT ;  /* 0x1000000002020812 */ /* 0x000fe400078efcff */
        /* <DEDUP_REMOVED lines=13> */
[----:B------:R-:W0:Y:S01]  /*35470*/  @!P6 LDC.64 R34, c[0x0][0x5c0] ;  /* 0x00017000ff22eb82 */ /* 0x000e220000000a00 */
[----:B------:R-:W-:-:S04]  /*35480*/  LOP3.LUT R29, R29, 0xfffffffe, RZ, 0xc0, !PT ;  /* 0xfffffffe1d1d7812 */ /* 0x000fc800078ec0ff */
[----:B------:R-:W-:Y:S02]  /*35490*/  @P6 LOP3.LUT R29, R29, 0x1, RZ, 0xfc, !PT ;  /* 0x000000011d1d6812 */ /* 0x000fe400078efcff */
        /* <DEDUP_REMOVED lines=14> */
[----:B------:R-:W-:Y:S02]  /*35580*/  LOP3.LUT R32, R32, 0x7fffffff, RZ, 0xc0, !PT ;  /* 0x7fffffff20207812 */ /* 0x000fe400078ec0ff */
[----:B0-----:R-:W-:Y:S02]  /*35590*/  @!P5 IADD3 R128, P1, P4, R8, UR15, R34 ;  /* 0x0000000f0880dc10 */ /* 0x001fe4000fc3e022 */
[----:B------:R-:W-:Y:S02]  /*355a0*/  @P5 LOP3.LUT R32, R32, 0x80000000, RZ, 0xfc, !PT ;  /* 0x8000000020205812 */ /* 0x000fe400078efcff */
[----:B------:R-:W-:Y:S02]  /*355b0*/  @!P5 IADD3.X R129, R27, UR14, R35, P1, P4 ;  /* 0x0000000e1b81dc10 */ /* 0x000fe40008fe8423 */
[----:B------:R-:W-:-:S13]  /*355c0*/  ISETP.LT.OR P5, PT, R26, 0x82, !P2 ;  /* 0x000000821a00780c */ /* 0x000fda00057a1670 */
[----:B------:R-:W0:Y:S01]  /*355d0*/  @!P5 LDC.64 R34, c[0x0][0x5c0] ;  /* 0x00017000ff22db82 */ /* 0x000e220000000a00 */
[----:B------:R-:W-:Y:S02]  /*355e0*/  ISETP.LT.OR P0, PT, R26, 0x89, !P2 ;  /* 0x000000891a00780c */ /* 0x000fe40005701670 */
[----:B0-----:R-:W-:-:S04]  /*355f0*/  @!P5 IADD3 R130, P1, P4, R8, UR15, R34 ;  /* 0x0000000f0882dc10 */ /* 0x001fc8000fc3e022 */
[----:B------:R-:W-:-:S07]  /*35600*/  @!P5 IADD3.X R131, R27, UR14, R35, P1, P4 ;  /* 0x0000000e1b83dc10 */ /* 0x000fce0008fe8423 */
        /* <DEDUP_REMOVED lines=12> */
[----:B------:R-:W-:-:S05]  /*356d0*/  FFMA R28, R136, UR60, R28 ;  /* 0x0000003c881c7c23 */ /* 0x000fca000800001c */
[----:B------:R-:W-:Y:S02]  /*356e0*/  F2FP.SATFINITE.E4M3.F32.PACK_AB_MERGE_C R28, RZ, R28, RZ ;  /* 0x0000001cff1c723e */ /* 0x000fe400048070ff */
[----:B0-----:R-:W-:-:S03]  /*356f0*/  @!P0 IADD3 R136, P1, P4, R8, UR15, R34 ;  /* 0x0000000f08888c10 */ /* 0x001fc6000fc3e022 */
[----:B------:R0:W-:Y:S01]  /*35700*/  @!P6 STG.E.U8 desc[UR8][R118.64+0x49], R28 ;  /* 0x0000491c7600e986 */ /* 0x0001e2000c101108 */
[----:B------:R-:W-:Y:S02]  /*35710*/  ISETP.GE.AND P6, PT, R5, 0x1, PT ;  /* 0x000000010500780c */ /* 0x000fe40003fc6270 */
[----:B------:R-:W-:Y:S02]  /*35720*/  @!P0 IADD3.X R137, R27, UR14, R35, P1, P4 ;  /* 0x0000000e1b898c10 */ /* 0x000fe40008fe8423 */
[----:B------:R-:W-:Y:S02]  /*35730*/  ISETP.LT.OR P1, PT, R26, 0x51, !P6 ;  /* 0x000000511a00780c */ /* 0x000fe40007721670 */
[----:B0-----:R-:W-:-:S11]  /*35740*/  PRMT R28, RZ, 0x7610, R28 ;  /* 0x00007610ff1c7816 */ /* 0x001fd6000000001c */
        /* <DEDUP_REMOVED lines=27> */
[----:B------:R-:W-:Y:S02]  /*35900*/  LOP3.LUT R30, R30, 0xfffeffff, RZ, 0xc0, !PT ;  /* 0xfffeffff1e1e7812 */ /* 0x000fe400078ec0ff */
[----:B------:R-:W-:Y:S02]  /*35910*/  LOP3.LUT R2, R2, 0xbfffffff, RZ, 0xc0, !PT ;  /* 0xbfffffff02027812 */ /* 0x000fe400078ec0ff */
[----:B------:R-:W-:Y:S02]  /*35920*/  @P0 LOP3.LUT R30, R30, 0x10000, RZ, 0xfc, !PT ;  /* 0x000100001e1e0812 */ /* 0x000fe400078efcff */
[----:B------:R-:W-:Y:S02]  /*35930*/  ISETP.GE.AND P0, PT, R5, 0x101, PT ;  /* 0x000001010500780c */ /* 0x000fe40003f06270 */
[----:B------:R-:W-:Y:S02]  /*35940*/  @P2 LOP3.LUT R2, R2, 0x40000000, RZ, 0xfc, !PT ;  /* 0x4000000002022812 */ /* 0x000fe400078efcff */
[----:B------:R-:W-:-:S13]  /*35950*/  ISETP.LT.OR P2, PT, R26, 0x81, !P0 ;  /* 0x000000811a00780c */ /* 0x000fda0004741670 */
[----:B------:R-:W0:Y:S01]  /*35960*/  @!P2 LDC.64 R34, c[0x0][0x5c0] ;  /* 0x00017000ff22ab82 */ /* 0x000e220000000a00 */
[----:B------:R-:W-:-:S04]  /*35970*/  LOP3.LUT R30, R30, 0xfff7ffff, RZ, 0xc0, !PT ;  /* 0xfff7ffff1e1e7812 */ /* 0x000fc800078ec0ff */
[----:B------:R-:W-:Y:S02]  /*35980*/  @P2 LOP3.LUT R30, R30, 0x80000, RZ, 0xfc, !PT ;  /* 0x000800001e1e2812 */ /* 0x000fe400078efcff */
[----:B0-----:R-:W-:Y:S02]  /*35990*/  @!P2 IADD3 R140, P1, P4, R8, UR13, R34 ;  /* 0x0000000d088cac10 */ /* 0x001fe4000fc3e022 */
        /* <DEDUP_REMOVED lines=9> */
[----:B------:R-:W2:Y:S01]  /*35a30*/  @!P5 LDG.E.U8 R28, desc[UR8][R12.64+0x51] ;  /* 0x000051080c1cd981 */ /* 0x000ea2000c1e1100 */
[----:B------:R-:W-:Y:S02]  /*35a40*/  @!P2 IADD3.X R141, R27, UR12, R35, P1, P4 ;  /* 0x0000000c1b8dac10 */ /* 0x000fe40008fe8423 */
        /* <DEDUP_REMOVED lines=8> */
[----:B------:R-:W-:Y:S02]  /*35ad0*/  ISETP.LT.OR P0, PT, R26, 0x8a, !P0 ;  /* 0x0000008a1a00780c */ /* 0x000fe40004701670 */
[----:B0-----:R-:W-:-:S04]  /*35ae0*/  @!P2 IADD3 R148, P1, P4, R8, UR13, R34 ;  /* 0x0000000d0894ac10 */ /* 0x001fc8000fc3e022 */
[----:B------:R-:W-:-:S07]  /*35af0*/  @!P2 IADD3.X R149, R27, UR12, R35, P1, P4 ;  /* 0x0000000c1b95ac10 */ /* 0x000fce0008fe8423 */
[----:B------:R-:W0:Y:S01]  /*35b00*/  @!P0 LDC.64 R34, c[0x0][0x5c0] ;  /* 0x00017000ff228b82 */ /* 0x000e220000000a00 */
[----:B--2---:R-:W-:-:S04]  /*35b10*/  LOP3.LUT R28, R28, 0xff, RZ, 0xc0, !PT ;  /* 0x000000ff1c1c7812 */ /* 0x004fc800078ec0ff */
[----:B------:R-:W-:-:S05]  /*35b20*/  F2FP.F16.E4M3.UNPACK_B R28, R28 ;  /* 0x0000001cff1c723e */ /* 0x000fca00020006ff */
[----:B------:R-:W-:-:S05]  /*35b30*/  HADD2.F32 R28, -RZ, R28.H0_H0 ;  /* 0x2000001cff1c7230 */ /* 0x000fca0000004100 */
[----:B------:R-:W-:-:S04]  /*35b40*/  FMUL R28, R28, UR61 ;  /* 0x0000003d1c1c7c20 */ /* 0x000fc80008400000 */
[----:B------:R-:W-:Y:S01]  /*35b50*/  FFMA R28, R146, UR60, R28 ;  /* 0x0000003c921c7c23 */ /* 0x000fe2000800001c */
        /* <DEDUP_REMOVED lines=18> */
[----:B------:R-:W-:Y:S02]  /*35c80*/  ISETP.LT.OR P1, PT, R26, 0x5a, !P6 ;  /* 0x0000005a1a00780c */ /* 0x000fe40007721670 */
[----:B0-----:R-:W-:-:S11]  /*35c90*/  PRMT R28, RZ, 0x7610, R28 ;  /* 0x00007610ff1c7816 */ /* 0x001fd6000000001c */
[----:B------:R-:W0:Y:S01]  /*35ca0*/  @!P1 LDC.64 R34, c[0x0][0x5c0] ;  /* 0x00017000ff229b82 */ /* 0x000e220000000a00 */
[----:B------:R-:W3:Y:S01]  /*35cb0*/  @!P1 LDG.E.U8 R28, desc[UR8][R10.64+0x59] ;  /* 0x000059080a1c9981 */ /* 0x000ee2000c1e1100 */
[----:B------:R-:W-:Y:S02]  /*35cc0*/  ISETP.LT.OR P6, PT, R26, 0x59, !P3 ;  /* 0x000000591a00780c */ /* 0x000fe40005fc1670 */
[----:B0-----:R-:W-:-:S05]  /*35cd0*/  @!P1 IADD3 R34, P4, R8, R34, RZ ;  /* 0x0000002208229210 */ /* 0x001fca0007f9e0ff */
[----:B------:R-:W-:Y:S01]  /*35ce0*/  @!P1 IMAD.X R35, R27, 0x1, R35, P4 ;  /* 0x000000011b239824 */ /* 0x000fe200020e0623 */
[----:B---3--:R-:W-:-:S04]  /*35cf0*/  LOP3.LUT R28, R28, 0xff, RZ, 0xc0, !PT ;  /* 0x000000ff1c1c7812 */ /* 0x008fc800078ec0ff */
[----:B------:R-:W-:-:S05]  /*35d00*/  F2FP.F16.E4M3.UNPACK_B R28, R28 ;  /* 0x0000001cff1c723e */ /* 0x000fca00020006ff */
[----:B------:R-:W-:-:S05]  /*35d10*/  HADD2.F32 R28, -RZ, R28.H0_H0 ;  /* 0x2000001cff1c7230 */ /* 0x000fca0000004100 */
[----:B------:R-:W-:-:S04]  /*35d20*/  FMUL R28, R28, UR61 ;  /* 0x0000003d1c1c7c20 */ /* 0x000fc80008400000 */
[----:B------:R-:W-:Y:S02]  /*35d30*/  FFMA R28, R155, UR60, R28 ;  /* 0x0000003c9b1c7c23 */ /* 0x000fe4000800001c */
[----:B------:R-:W3:Y:S03]  /*35d40*/  LDL.LU R155, [R1+0x694] ;  /* 0x00069400019b7983 */ /* 0x000ee60000300800 */
[----:B------:R-:W-:-:S05]  /*35d50*/  F2FP.SATFINITE.E4M3.F32.PACK_AB_MERGE_C R28, RZ, R28, RZ ;  /* 0x0000001cff1c723e */ /* 0x000fca00048070ff */
[----:B------:R0:W-:Y:S02]  /*35d60*/  @!P1 STG.E.U8 desc[UR8][R34.64+0x59], R28 ;  /* 0x0000591c22009986 */ /* 0x0001e4000c101108 */
[----:B0-----:R-:W-:-:S06]  /*35d70*/  PRMT R28, RZ, 0x7610, R28 ;  /* 0x00007610ff1c7816 */ /* 0x001fcc000000001c */
[----:B------:R-:W4:Y:S02]  /*35d80*/  @!P6 LDG.E.U8 R28, desc[UR8][R12.64+0x58] ;  /* 0x000058080c1ce981 */ /* 0x000f24000c1e1100 */
        /* <DEDUP_REMOVED lines=11> */
[----:B------:R-:W4:Y:S01]  /*35e40*/  @!P6 LDG.E.U8 R28, desc[UR8][R12.64+0x59] ;  /* 0x000059080c1ce981 */ /* 0x000f22000c1e1100 */
[----:B------:R-:W-:Y:S02]  /*35e50*/  @P2 LOP3.LUT R30, R30, 0x20000000, RZ, 0xfc, !PT ;  /* 0x200000001e1e2812 */ /* 0x000fe400078efcff */
[----:B------:R-:W-:Y:S02]  /*35e60*/  LOP3.LUT P2, RZ, R2, 0x40000000, RZ, 0xc0, !PT ;  /* 0x4000000002ff7812 */ /* 0x000fe4000784c0ff */
        /* <DEDUP_REMOVED lines=50> */
[----:B------:R-:W-:Y:S01]  /*36190*/  IMAD.U32 R33, RZ, RZ, UR11 ;  /* 0x0000000bff217e24 */ /* 0x000fe2000f8e00ff */
[----:B------:R-:W2:Y:S02]  /*361a0*/  LDL.LU R154, [R1+0x6a0] ;  /* 0x0006a000019a7983 */ /* 0x000ea40000300800 */
[----:B------:R-:W-:-:S05]  /*361b0*/  F2FP.SATFINITE.E4M3.F32.PACK_AB_MERGE_C R28, RZ, R28, RZ ;  /* 0x0000001cff1c723e */ /* 0x000fca00048070ff */
[----:B------:R0:W-:Y:S02]  /*361c0*/  @!P6 STG.E.U8 desc[UR8][R52.64+0x50], R28 ;  /* 0x0000501c3400e986 */ /* 0x0001e4000c101108 */
[----:B0-----:R-:W-:-:S06]  /*361d0*/  PRMT R28, RZ, 0x7610, R28 ;  /* 0x00007610ff1c7816 */ /* 0x001fcc000000001c */
[----:B------:R-:W4:Y:S01]  /*361e0*/  @!P0 LDG.E.U8 R28, desc[UR8][R14.64+0x51] ;  /* 0x000051080e1c8981 */ /* 0x000f22000c1e1100 */
[----:B------:R-:W-:Y:S02]  /*361f0*/  @P3 LOP3.LUT R2, R2, 0x20000000, RZ, 0xfc, !PT ;  /* 0x2000000002023812 */ /* 0x000fe400078efcff */
[----:B------:R-:W-:-:S13]  /*36200*/  ISETP.LT.OR P3, PT, R26, 0x92, !P2 ;  /* 0x000000921a00780c */ /* 0x000fda0005761670 */
[----:B------:R-:W0:Y:S01]  /*36210*/  @!P3 LDC.64 R34, c[0x0][0x5c0] ;  /* 0x00017000ff22bb82 */ /* 0x000e220000000a00 */
[----:B------:R-:W-:Y:S02]  /*36220*/  ISETP.GE.AND P6, PT, R5, 0x89, PT ;  /* 0x000000890500780c */ /* 0x000fe40003fc6270 */
[----:B0-----:R-:W-:-:S04]  /*36230*/  @!P3 IADD3 R174, P1, P4, R8, UR15, R34 ;  /* 0x0000000f08aebc10 */ /* 0x001fc8000fc3e022 */
[----:B------:R-:W-:Y:S02]  /*36240*/  @!P3 IADD3.X R175, R27, UR14, R35, P1, P4 ;  /* 0x0000000e1bafbc10 */ /* 0x000fe40008fe8423 */
[----:B------:R-:W-:-:S13]  /*36250*/  ISETP.LT.OR P4, PT, R26, 0x51, !P6 ;  /* 0x000000511a00780c */ /* 0x000fda0007781670 */
[----:B------:R-:W0:Y:S01]  /*36260*/  @!P4 LDC.64 R34, c[0x0][0x5c0] ;  /* 0x00017000ff22cb82 */ /* 0x000e220000000a00 */
        /* <DEDUP_REMOVED lines=35> */
[----:B------:R-:W-:-:S04]  /*364a0*/  LOP3.LUT R31, R31, 0xfffffffb, RZ, 0xc0, !PT ;  /* 0xfffffffb1f1f7812 */ /* 0x000fc800078ec0ff */
[----:B------:R-:W-:Y:S02]  /*364b0*/  @P3 LOP3.LUT R31, R31, 0x4, RZ, 0xfc, !PT ;  /* 0x000000041f1f3812 */ /* 0x000fe400078efcff */
[----:B-1----:R-:W-:Y:S02]  /*364c0*/  @!P0 IADD3 R172, P5, P6, R8, UR15, R34 ;  /* 0x0000000f08ac8c10 */ /* 0x002fe4000febe022 */
[----:B------:R-:W-:Y:S02]  /*364d0*/  LOP3.LUT R31, R31, 0xfffffffd, RZ, 0xc0, !PT ;  /* 0xfffffffd1f1f7812 */ /* 0x000fe400078ec0ff */
[----:B------:R-:W-:Y:S02]  /*364e0*/  @!P0 IADD3.X R173, R27, UR14, R35, P5, P6 ;  /* 0x0000000e1bad8c10 */ /* 0x000fe4000afec423 */
[----:B------:R-:W-:Y:S02]  /*364f0*/  @P0 LOP3.LUT R31, R31, 0x2, RZ, 0xfc, !PT ;  /* 0x000000021f1f0812 */ /* 0x000fe400078efcff */
[----:B------:R-:W-:-:S02]  /*36500*/  ISETP.LT.OR P0, PT, R26, 0x59, !P2 ;  /* 0x000000591a00780c */ /* 0x000fc40005701670 */
        /* <DEDUP_REMOVED lines=16> */
[----:B------:R-:W-:Y:S02]  /*36610*/  ISETP.GE.AND P3, PT, R5, 0x101, PT ;  /* 0x000001010500780c */ /* 0x000fe40003f66270 */
[----:B----4-:R-:W-:-:S04]  /*36620*/  LOP3.LUT R28, R28, 0xff, RZ, 0xc0, !PT ;  /* 0x000000ff1c1c7812 */ /* 0x010fc800078ec0ff */
[----:B------:R-:W-:-:S05]  /*36630*/  F2FP.F16.E4M3.UNPACK_B R28, R28 ;  /* 0x0000001cff1c723e */ /* 0x000fca00020006ff */
[----:B------:R-:W-:-:S05]  /*36640*/  HADD2.F32 R28, -RZ, R28.H0_H0 ;  /* 0x2000001cff1c7230 */ /* 0x000fca0000004100 */
[----:B------:R-:W-:-:S04]  /*36650*/  FMUL R28, R28, UR61 ;  /* 0x0000003d1c1c7c20 */ /* 0x000fc80008400000 */
[----:B--2---:R-:W-:Y:S01]  /*36660*/  FFMA R28, R154, UR60, R28 ;  /* 0x0000003c9a1c7c23 */ /* 0x004fe2000800001c */
[----:B------:R-:W-:Y:S02]  /*36670*/  ISETP.LT.OR P5, PT, R26, 0x91, !P3 ;  /* 0x000000911a00780c */ /* 0x000fe40005fa1670 */
[----:B------:R-:W-:Y:S01]  /*36680*/  LOP3.LUT R30, R30, 0x7fffffff, RZ, 0xc0, !PT ;  /* 0x7fffffff1e1e7812 */ /* 0x000fe200078ec0ff */
[----:B------:R-:W-:Y:S01]  /*36690*/  IMAD.U32 R33, RZ, RZ, UR11 ;  /* 0x0000000bff217e24 */ /* 0x000fe2000f8e00ff */
[----:B------:R-:W-:Y:S01]  /*366a0*/  F2FP.SATFINITE.E4M3.F32.PACK_AB_MERGE_C R28, RZ, R28, RZ ;  /* 0x0000001cff1c723e */ /* 0x000fe200048070ff */
[----:B------:R-:W2:Y:S04]  /*366b0*/  LDL.LU R154, [R1+0x6b0] ;  /* 0x0006b000019a7983 */ /* 0x000ea80000300800 */
[----:B------:R0:W-:Y:S01]  /*366c0*/  @!P0 STG.E.U8 desc[UR8][R74.64+0x58], R28 ;  /* 0x0000581c4a008986 */ /* 0x0001e2000c101108 */
[----:B------:R-:W-:-:S03]  /*366d0*/  ISETP.LT.OR P0, PT, R26, 0x5a, !P2 ;  /* 0x0000005a1a00780c */ /* 0x000fc60005701670 */
[----:B------:R-:W1:Y:S01]  /*366e0*/  @!P5 LDC.64 R34, c[0x0][0x5c0] ;  /* 0x00017000ff22db82 */ /* 0x000e620000000a00 */
[----:B0-----:R-:W-:-:S09]  /*366f0*/  PRMT R28, RZ, 0x7610, R28 ;  /* 0x00007610ff1c7816 */ /* 0x001fd2000000001c */
[----:B------:R-:W4:Y:S01]  /*36700*/  @!P0 LDG.E.U8 R28, desc[UR8][R14.64+0x59] ;  /* 0x000059080e1c8981 */ /* 0x000f22000c1e1100 */
[----:B------:R-:W-:Y:S02]  /*36710*/  @P5 LOP3.LUT R30, R30, 0x80000000, RZ, 0xfc, !PT ;  /* 0x800000001e1e5812 */ /* 0x000fe400078efcff */
[----:B-1----:R-:W-:-:S04]  /*36720*/  @!P5 IADD3 R180, P1, P4, R8, UR13, R34 ;  /* 0x0000000d08b4dc10 */ /* 0x002fc8000fc3e022 */
[----:B------:R-:W-:Y:S02]  /*36730*/  @!P5 IADD3.X R181, R27, UR12, R35, P1, P4 ;  /* 0x0000000c1bb5dc10 */ /* 0x000fe40008fe8423 */
[----:B------:R-:W-:-:S13]  /*36740*/  ISETP.LT.OR P5, PT, R26, 0x92, !P3 ;  /* 0x000000921a00780c */ /* 0x000fda0005fa1670 */
[----:B------:R-:W0:Y:S01]  /*36750*/  @!P5 LDC.64 R34, c[0x0][0x5c0] ;  /* 0x00017000ff22db82 */ /* 0x000e220000000a00 */
[----:B------:R-:W-:Y:S02]  /*36760*/  ISETP.GE.AND P6, PT, R5, 0x89, PT ;  /* 0x000000890500780c */ /* 0x000fe40003fc6270 */
[----:B0-----:R-:W-:-:S04]  /*36770*/  @!P5 IADD3 R184, P1, P4, R8, UR13, R34 ;  /* 0x0000000d08b8dc10 */ /* 0x001fc8000fc3e022 */
[----:B------:R-:W-:Y:S02]  /*36780*/  @!P5 IADD3.X R185, R27, UR12, R35, P1, P4 ;  /* 0x0000000c1bb9dc10 */ /* 0x000fe40008fe8423 */
[----:B------:R-:W-:-:S13]  /*36790*/  ISETP.LT.OR P4, PT, R26, 0x59, !P6 ;  /* 0x000000591a00780c */ /* 0x000fda0007781670 */
[----:B------:R-:W0:Y:S01]  /*367a0*/  @!P4 LDC.64 R34, c[0x0][0x5c0] ;  /* 0x00017000ff22cb82 */ /* 0x000e220000000a00 */
[----:B------:R-:W-:-:S04]  /*367b0*/  LOP3.LUT R30, R30, 0xf7ffffff, RZ, 0xc0, !PT ;  /* 0xf7ffffff1e1e7812 */ /* 0x000fc800078ec0ff */
[----:B------:R-:W-:Y:S02]  /*367c0*/  @P5 LOP3.LUT R30, R30, 0x8000000, RZ, 0xfc, !PT ;  /* 0x080000001e1e5812 */ /* 0x000fe400078efcff */
        /* <DEDUP_REMOVED lines=33> */
[----:B------:R-:W4:Y:S02]  /*369e0*/  @!P1 LDG.E.U8 R28, desc[UR8][R16.64+0x59] ;  /* 0x00005908101c9981 */ /* 0x000f24000c1e1100 */
        /* <DEDUP_REMOVED lines=8> */
[----:B------:R0:W-:Y:S04]  /*36a70*/  @!P1 STG.E.U8 desc[UR8][R36.64+0x59], R28 ;  /* 0x0000591c24009986 */ /* 0x0001e8000c101108 */
[----:B------:R-:W1:Y:S01]  /*36a80*/  @!P3 LDC.64 R34, c[0x0][0x5c0] ;  /* 0x00017000ff22bb82 */ /* 0x000e620000000a00 */
[----:B0-----:R-:W-:-:S06]  /*36a90*/  PRMT R28, RZ, 0x7610, R28 ;  /* 0x00007610ff1c7816 */ /* 0x001fcc000000001c */
[----:B------:R-:W4:Y:S01]  /*36aa0*/  @!P0 LDG.E.U8 R28, desc[UR8][R18.64+0x50] ;  /* 0x00005008121c8981 */ /* 0x000f22000c1e1100 */
[----:B-1----:R-:W-:-:S04]  /*36ab0*/  @!P3 IADD3 R182, P5, P6, R8, UR13, R34 ;  /* 0x0000000d08b6bc10 */ /* 0x002fc8000febe022 */
[----:B------:R-:W-:Y:S02]  /*36ac0*/  @!P3 IADD3.X R183, R27, UR12, R35, P5, P6 ;  /* 0x0000000c1bb7bc10 */ /* 0x000fe4000afec423 */
[----:B------:R-:W-:Y:S02]  /*36ad0*/  LOP3.LUT P6, RZ, R0, 0x200000, RZ, 0xc0, !PT ;  /* 0x0020000000ff7812 */ /* 0x000fe400078cc0ff */
[----:B------:R-:W-:-:S04]  /*36ae0*/  ISETP.GE.AND P5, PT, R5, 0x101, PT ;  /* 0x000001010500780c */ /* 0x000fc80003fa6270 */
[----:B------:R-:W-:-:S13]  /*36af0*/  ISETP.LT.OR P5, PT, R26, 0x9a, !P5 ;  /* 0x0000009a1a00780c */ /* 0x000fda0006fa1670 */
[----:B------:R-:W0:Y:S01]  /*36b00*/  @!P5 LDC.64 R34, c[0x0][0x5c0] ;  /* 0x00017000ff22db82 */ /* 0x000e220000000a00 */
[----:B------:R-:W-:-:S04]  /*36b10*/  LOP3.LUT R30, R30, 0xfdffffff, RZ, 0xc0, !PT ;  /* 0xfdffffff1e1e7812 */ /* 0x000fc800078ec0ff */
[----:B------:R-:W-:Y:S02]  /*36b20*/  @P3 LOP3.LUT R30, R30, 0x2000000, RZ, 0xfc, !PT ;  /* 0x020000001e1e3812 */ /* 0x000fe400078efcff */
[----:B------:R-:W-:Y:S02]  /*36b30*/  LOP3.LUT P3, RZ, R2, 0x20000000, RZ, 0xc0, !PT ;  /* 0x2000000002ff7812 */ /* 0x000fe4000786c0ff */
[----:B------:R-:W-:Y:S02]  /*36b40*/  LOP3.LUT R30, R30, 0xff7fffff, RZ, 0xc0, !PT ;  /* 0xff7fffff1e1e7812 */ /* 0x000fe400078ec0ff */
[----:B----4-:R-:W-:-:S04]  /*36b50*/  LOP3.LUT R28, R28, 0xff, RZ, 0xc0, !PT ;  /* 0x000000ff1c1c7812 */ /* 0x010fc800078ec0ff */
[----:B------:R-:W-:-:S05]  /*36b60*/  F2FP.F16.E4M3.UNPACK_B R28, R28 ;  /* 0x0000001cff1c723e */ /* 0x000fca00020006ff */
[----:B------:R-:W-:-:S05]  /*36b70*/  HADD2.F32 R28, -RZ, R28.H0_H0 ;  /* 0x2000001cff1c7230 */ /* 0x000fca0000004100 */
[----:B------:R-:W-:-:S04]  /*36b80*/  FMUL R28, R28, UR61 ;  /* 0x0000003d1c1c7c20 */ /* 0x000fc80008400000 */
[----:B--2---:R-:W-:Y:S01]  /*36b90*/  FFMA R28, R154, UR60, R28 ;  /* 0x0000003c9a1c7c23 */ /* 0x004fe2000800001c */
[----:B0-----:R-:W-:Y:S01]  /*36ba0*/  @!P5 IADD3 R178, P1, P4, R8, UR13, R34 ;  /* 0x0000000d08b2dc10 */ /* 0x001fe2000fc3e022 */
[----:B------:R-:W-:Y:S01]  /*36bb0*/  IMAD.U32 R33, RZ, RZ, UR11 ;  /* 0x0000000bff217e24 */ /* 0x000fe2000f8e00ff */
[----:B------:R-:W-:Y:S01]  /*36bc0*/  @P5 LOP3.LUT R30, R30, 0x800000, RZ, 0xfc, !PT ;  /* 0x008000001e1e5812 */ /* 0x000fe200078efcff */
[----:B------:R-:W2:Y:S01]  /*36bd0*/  LDL.LU R154, [R1+0x6c0] ;  /* 0x0006c000019a7983 */ /* 0x000ea20000300800 */
[----:B------:R-:W-:-:S05]  /*36be0*/  F2FP.SATFINITE.E4M3.F32.PACK_AB_MERGE_C R28, RZ, R28, RZ ;  /* 0x0000001cff1c723e */ /* 0x000fca00048070ff */
[----:B------:R0:W-:Y:S02]  /*36bf0*/  @!P0 STG.E.U8 desc[UR8][R80.64+0x50], R28 ;  /* 0x0000501c50008986 */ /* 0x0001e4000c101108 */
[----:B0-----:R-:W-:-:S06]  /*36c00*/  PRMT R28, RZ, 0x7610, R28 ;  /* 0x00007610ff1c7816 */ /* 0x001fcc000000001c */
[----:B------:R-:W4:Y:S01]  /*36c10*/  @!P6 LDG.E.U8 R28, desc[UR8][R18.64+0x51] ;  /* 0x00005108121ce981 */ /* 0x000f22000c1e1100 */
        /* <DEDUP_REMOVED lines=13> */
[----:B------:R-:W-:-:S04]  /*36cf0*/  ISETP.GE.AND P0, PT, R5, 0x109, PT ;  /* 0x000001090500780c */ /* 0x000fc80003f06270 */
        /* <DEDUP_REMOVED lines=37> */
[----:B-1----:R-:W-:-:S04]  /*36f50*/  @!P0 IADD3 R220, P5, P6, R8, UR11, R34 ;  /* 0x0000000b08dc8c10 */ /* 0x002fc8000febe022 */
        /* <DEDUP_REMOVED lines=13> */
[----:B------:R-:W-:-:S04]  /*37030*/  LOP3.LUT R30, R30, 0xfeffffff, RZ, 0xc0, !PT ;  /* 0xfeffffff1e1e7812 */ /* 0x000fc800078ec0ff */
[----:B------:R-:W-:Y:S02]  /*37040*/  @P0 LOP3.LUT R30, R30, 0x1000000, RZ, 0xfc, !PT ;  /* 0x010000001e1e0812 */ /* 0x000fe400078efcff */
[----:B------:R-:W-:Y:S02]  /*37050*/  ISETP.LT.OR P0, PT, R26, 0xaa, !P3 ;  /* 0x000000aa1a00780c */ /* 0x000fe40005f01670 */
[----:B------:R-:W-:-:S11]  /*37060*/  LOP3.LUT R2, R2, 0xfbffffff, RZ, 0xc0, !PT ;  /* 0xfbffffff02027812 */ /* 0x000fd600078ec0ff */
[----:B------:R-:W0:Y:S01]  /*37070*/  @!P0 LDC.64 R34, c[0x0][0x5c0] ;  /* 0x00017000ff228b82 */ /* 0x000e220000000a00 */
[----:B------:R-:W-:Y:S02]  /*37080*/  @P3 LOP3.LUT R2, R2, 0x4000000, RZ, 0xfc, !PT ;  /* 0x0400000002023812 */ /* 0x000fe400078efcff */
[----:B------:R-:W-:Y:S02]  /*37090*/  ISETP.LT.OR P3, PT, R26, 0xa1, !P2 ;  /* 0x000000a11a00780c */ /* 0x000fe40005761670 */
[----:B----4-:R-:W-:-:S04]  /*370a0*/  LOP3.LUT R28, R28, 0xff, RZ, 0xc0, !PT ;  /* 0x000000ff1c1c7812 */ /* 0x010fc800078ec0ff */
[----:B------:R-:W-:-:S05]  /*370b0*/  F2FP.F16.E4M3.UNPACK_B R28, R28 ;  /* 0x0000001cff1c723e */ /* 0x000fca00020006ff */
[----:B------:R-:W-:-:S05]  /*370c0*/  HADD2.F32 R28, -RZ, R28.H0_H0 ;  /* 0x2000001cff1c7230 */ /* 0x000fca0000004100 */
[----:B------:R-:W-:-:S04]  /*370d0*/  FMUL R28, R28, UR61 ;  /* 0x0000003d1c1c7c20 */ /* 0x000fc80008400000 */
[----:B--2---:R-:W-:Y:S01]  /*370e0*/  FFMA R28, R154, UR60, R28 ;  /* 0x0000003c9a1c7c23 */ /* 0x004fe2000800001c */
[----:B0-----:R-:W-:Y:S01]  /*370f0*/  @!P0 IADD3 R210, P1, P4, R8, UR11, R34 ;  /* 0x0000000b08d28c10 */ /* 0x001fe2000fc3e022 */
[----:B------:R-:W-:Y:S01]  /*37100*/  IMAD.U32 R33, RZ, RZ, UR11 ;  /* 0x0000000bff217e24 */ /* 0x000fe2000f8e00ff */
[----:B------:R-:W-:Y:S01]  /*37110*/  LOP3.LUT R30, R30, 0xffbfffff, RZ, 0xc0, !PT ;  /* 0xffbfffff1e1e7812 */ /* 0x000fe200078ec0ff */
[----:B------:R-:W2:Y:S01]  /*37120*/  LDL.LU R154, [R1+0x6d0] ;  /* 0x0006d000019a7983 */ /* 0x000ea20000300800 */
[----:B------:R-:W-:-:S05]  /*37130*/  F2FP.SATFINITE.E4M3.F32.PACK_AB_MERGE_C R28, RZ, R28, RZ ;  /* 0x0000001cff1c723e */ /* 0x000fca00048070ff */
[----:B------:R0:W-:Y:S02]  /*37140*/  @!P6 STG.E.U8 desc[UR8][R84.64+0x58], R28 ;  /* 0x0000581c5400e986 */ /* 0x0001e4000c101108 */
[----:B0-----:R-:W-:-:S06]  /*37150*/  PRMT R28, RZ, 0x7610, R28 ;  /* 0x00007610ff1c7816 */ /* 0x001fcc000000001c */
[----:B------:R-:W4:Y:S01]  /*37160*/  @!P5 LDG.E.U8 R28, desc[UR8][R18.64+0x59] ;  /* 0x00005908121cd981 */ /* 0x000f22000c1e1100 */
[----:B------:R-:W-:Y:S02]  /*37170*/  @!P0 IADD3.X R211, R27, UR10, R35, P1, P4 ;  /* 0x0000000a1bd38c10 */ /* 0x000fe40008fe8423 */
        /* <DEDUP_REMOVED lines=64> */
[----:B------:R-:W-:-:S06]  /*37580*/  PRMT R28, RZ, 0x7610, R28 ;  /* 0x00007610ff1c7816 */ /* 0x000fcc000000001c */
[----:B------:R-:W4:Y:S01]  /*37590*/  @!P1 LDG.E.U8 R28, desc[UR8][R22.64+0x50] ;  /* 0x00005008161c9981 */ /* 0x000f22000c1e1100 */
[----:B------:R-:W-:Y:S02]  /*375a0*/  @P3 LOP3.LUT R30, R30, 0x40000, RZ, 0xfc, !PT ;  /* 0x000400001e1e3812 */ /* 0x000fe400078efcff */
[----:B------:R-:W-:-:S13]  /*375b0*/  ISETP.LT.OR P3, PT, R26, 0xa9, !P2 ;  /* 0x000000a91a00780c */ /* 0x000fda0005761670 */
        /* <DEDUP_REMOVED lines=21> */
[----:B------:R-:W4:Y:S01]  /*37710*/  @!P1 LDG.E.U8 R28, desc[UR8][R22.64+0x51] ;  /* 0x00005108161c9981 */ /* 0x000f22000c1e1100 */
[----:B------:R-:W-:Y:S02]  /*37720*/  @P3 LOP3.LUT R30, R30, 0x4000, RZ, 0xfc, !PT ;  /* 0x000040001e1e3812 */ /* 0x000fe400078efcff */
[----:B------:R-:W-:Y:S02]  /*37730*/  LOP3.LUT P3, RZ, R29, 0x1000, RZ, 0xc0, !PT ;  /* 0x000010001dff7812 */ /* 0x000fe4000786c0ff */
        /* <DEDUP_REMOVED lines=15> */
[----:B------:R-:W-:Y:S02]  /*37830*/  LOP3.LUT R30, R30, 0xfffffdff, RZ, 0xc0, !PT ;  /* 0xfffffdff1e1e7812 */ /* 0x000fe400078ec0ff */
[----:B------:R-:W-:Y:S02]  /*37840*/  LOP3.LUT R2, R2, 0xf7ffffff, RZ, 0xc0, !PT ;  /* 0xf7ffffff02027812 */ /* 0x000fe400078ec0ff */
[----:B------:R-:W-:Y:S02]  /*37850*/  @P6 LOP3.LUT R30, R30, 0x200, RZ, 0xfc, !PT ;  /* 0x000002001e1e6812 */ /* 0x000fe400078efcff */
[----:B------:R-:W-:-:S02]  /*37860*/  ISETP.GE.AND P6, PT, R5, 0x101, PT ;  /* 0x000001010500780c */ /* 0x000fc40003fc6270 */
[----:B------:R-:W-:Y:S02]  /*37870*/  @P0 LOP3.LUT R2, R2, 0x8000000, RZ, 0xfc, !PT ;  /* 0x0800000002020812 */ /* 0x000fe400078efcff */
        /* <DEDUP_REMOVED lines=22> */
[----:B------:R-:W-:-:S04]  /*379e0*/  LOP3.LUT P0, RZ, R2, 0x8000000, RZ, 0xc0, !PT ;  /* 0x0800000002ff7812 */ /* 0x000fc8000780c0ff */
[----:B------:R-:W-:-:S13]  /*379f0*/  ISETP.LT.OR P1, PT, R26, 0x59, !P0 ;  /* 0x000000591a00780c */ /* 0x000fda0004721670 */
[----:B------:R-:W0:Y:S01]  /*37a00*/  @!P1 LDC.64 R36, c[0x0][0x5c0] ;  /* 0x00017000ff249b82 */ /* 0x000e220000000a00 */
[----:B------:R-:W-:Y:S02]  /*37a10*/  @!P1 IMAD.MOV.U32 R34, RZ, RZ, R8 ;  /* 0x000000ffff229224 */ /* 0x000fe400078e0008 */
[----:B------:R-:W-:Y:S02]  /*37a20*/  @!P1 IMAD.MOV.U32 R35, RZ, RZ, R27 ;  /* 0x000000ffff239224 */ /* 0x000fe400078e001b */
[----:B------:R-:W-:-:S03]  /*37a30*/  @!P1 IMAD.WIDE.U32 R34, R6, 0x180, R34 ;  /* 0x0000018006229825 */ /* 0x000fc600078e0022 */
[----:B0-----:R-:W-:Y:S02]  /*37a40*/  @!P1 IADD3 R36, P4, R34, R36, RZ ;  /* 0x0000002422249210 */ /* 0x001fe40007f9e0ff */
        /* <DEDUP_REMOVED lines=35> */
[----:B------:R-:W-:Y:S02]  /*37c80*/  LOP3.LUT R2, R2, 0xffbfffff, RZ, 0xc0, !PT ;  /* 0xffbfffff02027812 */ /* 0x000fe400078ec0ff */
[----:B------:R-:W-:Y:S02]  /*37c90*/  LOP3.LUT R30, R30, 0xfffffff7, RZ, 0xc0, !PT ;  /* 0xfffffff71e1e7812 */ /* 0x000fe400078ec0ff */
[----:B------:R-:W-:Y:S02]  /*37ca0*/  @P0 LOP3.LUT R2, R2, 0x400000, RZ, 0xfc, !PT ;  /* 0x0040000002020812 */ /* 0x000fe400078efcff */
[----:B------:R-:W-:Y:S02]  /*37cb0*/  ISETP.GE.AND P0, PT, R5, 0x101, PT ;  /* 0x000001010500780c */ /* 0x000fe40003f06270 */
[----:B------:R-:W-:Y:S02]  /*37cc0*/  @P6 LOP3.LUT R30, R30, 0x8, RZ, 0xfc, !PT ;  /* 0x000000081e1e6812 */ /* 0x000fe400078efcff */
[----:B------:R-:W-:-:S13]  /*37cd0*/  ISETP.LT.OR P6, PT, R26, 0xaa, !P0 ;  /* 0x000000aa1a00780c */ /* 0x000fda00047c1670 */
[----:B------:R-:W0:Y:S02]  /*37ce0*/  @!P6 LDC.64 R34, c[0x0][0x5c0] ;  /* 0x00017000ff22eb82 */ /* 0x000e240000000a00 */
[----:B0-----:R-:W-:-:S04]  /*37cf0*/  @!P6 IADD3 R206, P4, P5, R8, UR13, R34 ;  /* 0x0000000d08ceec10 */ /* 0x001fc8000fd9e022 */
[----:B------:R-:W-:Y:S02]  /*37d00*/  @!P6 IADD3.X R207, R27, UR12, R35, P4, P5 ;  /* 0x0000000c1bcfec10 */ /* 0x000fe4000a7ea423 */
        /* <DEDUP_REMOVED lines=21> */
[----:B------:R-:W-:-:S05]  /*37e60*/  @!P0 IADD3.X R39, R27, UR10, R35, P1, P4 ;  /* 0x0000000a1b278c10 */ /* 0x000fca0008fe8423 */
[----:B------:R-:W-:Y:S01]  /*37e70*/  @!P0 STL.64 [R1], R38 ;  /* 0x0000002601008387 */ /* 0x000fe20000100a00 */
        /* <DEDUP_REMOVED lines=21> */
[----:B------:R-:W-:-:S05]  /*37fd0*/  @!P0 IADD3.X R37, R27, UR10, R35, P1, P4 ;  /* 0x0000000a1b258c10 */ /* 0x000fca0008fe8423 */
[----:B------:R0:W-:Y:S01]  /*37fe0*/  @!P0 STL.64 [R1+0x28], R36 ;  /* 0x0000282401008387 */ /* 0x0001e20000100a00 */
        /* <DEDUP_REMOVED lines=33> */
[----:B------:R-:W-:Y:S04]  /*38200*/  @!P0 STL.64 [R1+0x18], R36 ;  /* 0x0000182401008387 */ /* 0x000fe80000100a00 */
[----:B------:R-:W4:Y:S01]  /*38210*/  LDL.LU R154, [R1+0x700] ;  /* 0x00070000019a7983 */ /* 0x000f220000300800 */
[----:B--2---:R-:W-:-:S04]  /*38220*/  LOP3.LUT R28, R28, 0xff, RZ, 0xc0, !PT ;  /* 0x000000ff1c1c7812 */ /* 0x004fc800078ec0ff */
[----:B------:R-:W-:-:S05]  /*38230*/  F2FP.F16.E4M3.UNPACK_B R28, R28 ;  /* 0x0000001cff1c723e */ /* 0x000fca00020006ff */
[----:B------:R-:W-:-:S05]  /*38240*/  HADD2.F32 R28, -RZ, R28.H0_H0 ;  /* 0x2000001cff1c7230 */ /* 0x000fca0000004100 */
[----:B------:R-:W-:-:S04]  /*38250*/  FMUL R28, R28, UR61 ;  /* 0x0000003d1c1c7c20 */ /* 0x000fc80008400000 */
[----:B---3--:R-:W-:Y:S02]  /*38260*/  FFMA R28, R155, UR60, R28 ;  /* 0x0000003c9b1c7c23 */ /* 0x008fe4000800001c */
[----:B------:R-:W2:Y:S03]  /*38270*/  LDL.LU R155, [R1+0x704] ;  /* 0x00070400019b7983 */ /* 0x000ea60000300800 */
[----:B------:R-:W-:-:S05]  /*38280*/  F2FP.SATFINITE.E4M3.F32.PACK_AB_MERGE_C R28, RZ, R28, RZ ;  /* 0x0000001cff1c723e */ /* 0x000fca00048070ff */
[----:B------:R0:W-:Y:S02]  /*38290*/  @!P1 STG.E.U8 desc[UR8][R34.64+0x61], R28 ;  /* 0x0000611c22009986 */ /* 0x0001e4000c101108 */
[----:B0-----:R-:W-:-:S06]  /*382a0*/  PRMT R28, RZ, 0x7610, R28 ;  /* 0x00007610ff1c7816 */ /* 0x001fcc000000001c */
[----:B------:R-:W3:Y:S01]  /*382b0*/  @!P5 LDG.E.U8 R28, desc[UR8][R12.64+0x60] ;  /* 0x000060080c1cd981 */ /* 0x000ee2000c1e1100 */
[----:B------:R-:W-:-:S04]  /*382c0*/  LOP3.LUT R30, R30, 0xffffffef, RZ, 0xc0, !PT ;  /* 0xffffffef1e1e7812 */ /* 0x000fc800078ec0ff */
[----:B------:R-:W-:Y:S02]  /*382d0*/  @P0 LOP3.LUT R30, R30, 0x10, RZ, 0xfc, !PT ;  /* 0x000000101e1e0812 */ /* 0x000fe400078efcff */
[----:B------:R-:W-:-:S13]  /*382e0*/  ISETP.LT.OR P0, PT, R26, 0xb1, !P2 ;  /* 0x000000b11a00780c */ /* 0x000fda0005701670 */
[----:B------:R-:W0:Y:S01]  /*382f0*/  @!P0 LDC.64 R34, c[0x0][0x5c0] ;  /* 0x00017000ff228b82 */ /* 0x000e220000000a00 */
[----:B---3--:R-:W-:-:S04]  /*38300*/  LOP3.LUT R28, R28, 0xff, RZ, 0xc0, !PT ;  /* 0x000000ff1c1c7812 */ /* 0x008fc800078ec0ff */
[----:B------:R-:W-:-:S05]  /*38310*/  F2FP.F16.E4M3.UNPACK_B R28, R28 ;  /* 0x0000001cff1c723e */ /* 0x000fca00020006ff */
[----:B------:R-:W-:-:S05]  /*38320*/  HADD2.F32 R28, -RZ, R28.H0_H0 ;  /* 0x2000001cff1c7230 */ /* 0x000fca0000004100 */
[----:B------:R-:W-:-:S04]  /*38330*/  FMUL R28, R28, UR61 ;  /* 0x0000003d1c1c7c20 */ /* 0x000fc80008400000 */
[----:B----4-:R-:W-:-:S05]  /*38340*/  FFMA R28, R154, UR60, R28 ;  /* 0x0000003c9a1c7c23 */ /* 0x010fca000800001c */
[----:B------:R-:W-:-:S05]  /*38350*/  F2FP.SATFINITE.E4M3.F32.PACK_AB_MERGE_C R28, RZ, R28, RZ ;  /* 0x0000001cff1c723e */ /* 0x000fca00048070ff */
[----:B------:R1:W-:Y:S01]  /*38360*/  @!P5 STG.E.U8 desc[UR8][R86.64+0x60], R28 ;  /* 0x0000601c5600d986 */ /* 0x0003e2000c101108 */
[----:B------:R-:W-:Y:S02]  /*38370*/  ISETP.LT.OR P5, PT, R26, 0x62, !P3 ;  /* 0x000000621a00780c */ /* 0x000fe40005fa1670 */
[----:B-1----:R-:W-:-:S11]  /*38380*/  PRMT R28, RZ, 0x7610, R28 ;  /* 0x00007610ff1c7816 */ /* 0x002fd6000000001c */
[----:B------:R-:W3:Y:S01]  /*38390*/  @!P5 LDG.E.U8 R28, desc[UR8][R12.64+0x61] ;  /* 0x000061080c1cd981 */ /* 0x000ee2000c1e1100 */
[----:B0-----:R-:W-:Y:S02]  /*383a0*/  @!P0 IADD3 R36, P1, P4, R8, UR15, R34 ;  /* 0x0000000f08248c10 */ /* 0x001fe4000fc3e022 */
[----:B------:R-:W-:Y:S02]  /*383b0*/  LOP3.LUT R30, R30, 0xfffffffb, RZ, 0xc0, !PT ;  /* 0xfffffffb1e1e7812 */ /* 0x000fe400078ec0ff */
[----:B------:R-:W-:Y:S02]  /*383c0*/  @!P0 IADD3.X R37, R27, UR14, R35, P1, P4 ;  /* 0x0000000e1b258c10 */ /* 0x000fe40008fe8423 */
[----:B------:R-:W-:-:S03]  /*383d0*/  @P0 LOP3.LUT R30, R30, 0x4, RZ, 0xfc, !PT ;  /* 0x000000041e1e0812 */ /* 0x000fc600078efcff */
[----:B------:R0:W-:Y:S01]  /*383e0*/  @!P0 STL.64 [R1+0x10], R36 ;  /* 0x0000102401008387 */ /* 0x0001e20000100a00 */
[----:B------:R-:W-:Y:S02]  /*383f0*/  ISETP.LT.OR P0, PT, R26, 0xb2, !P2 ;  /* 0x000000b21a00780c */ /* 0x000fe40005701670 */
[----:B------:R-:W-:Y:S01]  /*38400*/  LOP3.LUT R32, R32, 0xbfffffff, RZ, 0xc0, !PT ;  /* 0xbfffffff20207812 */ /* 0x000fe200078ec0ff */
[----:B------:R-:W4:Y:S10]  /*38410*/  LDL.LU R154, [R1+0x708] ;  /* 0x00070800019a7983 */ /* 0x000f340000300800 */
[----:B------:R-:W0:Y:S01]  /*38420*/  @!P0 LDC.64 R34, c[0x0][0x5c0] ;  /* 0x00017000ff228b82 */ /* 0x000e220000000a00 */
[----:B------:R-:W-:-:S02]  /*38430*/  @P0 LOP3.LUT R32, R32, 0x40000000, RZ, 0xfc, !PT ;  /* 0x4000000020200812 */ /* 0x000fc400078efcff */
[----:B0-----:R-:W-:-:S04]  /*38440*/  @!P0 IADD3 R36, P1, P4, R8, UR15, R34 ;  /* 0x0000000f08248c10 */ /* 0x001fc8000fc3e022 */
[----:B------:R-:W-:-:S05]  /*38450*/  @!P0 IADD3.X R37, R27, UR14, R35, P1, P4 ;  /* 0x0000000e1b258c10 */ /* 0x000fca0008fe8423 */
[----:B------:R0:W-:Y:S01]  /*38460*/  @!P0 STL.64 [R1+0x8], R36 ;  /* 0x0000082401008387 */ /* 0x0001e20000100a00 */
[----:B------:R-:W-:-:S13]  /*38470*/  ISETP.LT.OR P0, PT, R26, 0xb9, !P2 ;  /* 0x000000b91a00780c */ /* 0x000fda0005701670 */
[----:B------:R-:W0:Y:S02]  /*38480*/  @!P0 LDC.64 R34, c[0x0][0x5c0] ;  /* 0x00017000ff228b82 */ /* 0x000e240000000a00 */
[----:B0-----:R-:W-:-:S04]  /*38490*/  @!P0 IADD3 R36, P1, P4, R8, UR15, R34 ;  /* 0x0000000f08248c10 */ /* 0x001fc8000fc3e022 */
[----:B------:R-:W-:-:S05]  /*384a0*/  @!P0 IADD3.X R37, R27, UR14, R35, P1, P4 ;  /* 0x0000000e1b258c10 */ /* 0x000fca0008fe8423 */
[----:B------:R-:W-:Y:S01]  /*384b0*/  @!P0 STL.64 [R1+0x30], R36 ;  /* 0x0000302401008387 */ /* 0x000fe20000100a00 */
[----:B---3--:R-:W-:-:S04]  /*384c0*/  LOP3.LUT R28, R28, 0xff, RZ, 0xc0, !PT ;  /* 0x000000ff1c1c7812 */ /* 0x008fc800078ec0ff */
[----:B------:R-:W-:-:S05]  /*384d0*/  F2FP.F16.E4M3.UNPACK_B R28, R28 ;  /* 0x0000001cff1c723e */ /* 0x000fca00020006ff */
[----:B------:R-:W-:-:S05]  /*384e0*/  HADD2.F32 R28, -RZ, R28.H0_H0 ;  /* 0x2000001cff1c7230 */ /* 0x000fca0000004100 */
[----:B------:R-:W-:-:S04]  /*384f0*/  FMUL R28, R28, UR61 ;  /* 0x0000003d1c1c7c20 */ /* 0x000fc80008400000 */
[----:B--2---:R-:W-:Y:S02]  /*38500*/  FFMA R28, R155, UR60, R28 ;  /* 0x0000003c9b1c7c23 */ /* 0x004fe4000800001c */
[----:B------:R-:W2:Y:S03]  /*38510*/  LDL.LU R155, [R1+0x70c] ;  /* 0x00070c00019b7983 */ /* 0x000ea60000300800 */
[----:B------:R-:W-:-:S05]  /*38520*/  F2FP.SATFINITE.E4M3.F32.PACK_AB_MERGE_C R28, RZ, R28, RZ ;  /* 0x0000001cff1c723e */ /* 0x000fca00048070ff */
[----:B------:R0:W-:Y:S01]  /*38530*/  @!P5 STG.E.U8 desc[UR8][R88.64+0x61], R28 ;  /* 0x0000611c5800d986 */ /* 0x0001e2000c101108 */
[----:B------:R-:W-:-:S13]  /*38540*/  ISETP.LT.OR P5, PT, R26, 0xba, !P2 ;  /* 0x000000ba1a00780c */ /* 0x000fda00057a1670 */
[----:B------:R-:W1:Y:S01]  /*38550*/  @!P5 LDC.64 R34, c[0x0][0x5c0] ;  /* 0x00017000ff22db82 */ /* 0x000e620000000a00 */
[----:B0-----:R-:W-:Y:S02]  /*38560*/  PRMT R28, RZ, 0x7610, R28 ;  /* 0x00007610ff1c7816 */ /* 0x001fe4000000001c */
[----:B-1----:R-:W-:-:S04]  /*38570*/  @!P5 IADD3 R36, P1, P4, R8, UR15, R34 ;  /* 0x0000000f0824dc10 */ /* 0x002fc8000fc3e022 */
[----:B------:R-:W-:Y:S02]  /*38580*/  @!P5 IADD3.X R37, R27, UR14, R35, P1, P4 ;  /* 0x0000000e1b25dc10 */ /* 0x000fe40008fe8423 */
[----:B------:R-:W-:-:S13]  /*38590*/  ISETP.LT.OR P1, PT, R26, 0x69, !P6 ;  /* 0x000000691a00780c */ /* 0x000fda0007721670 */
[----:B------:R-:W3:Y:S01]  /*385a0*/  @!P1 LDG.E.U8 R28, desc[UR8][R10.64+0x68] ;  /* 0x000068080a1c9981 */ /* 0x000ee2000c1e1100 */
[----:B------:R-:W0:Y:S02]  /*385b0*/  @!P1 LDC.64 R34, c[0x0][0x5c0] ;  /* 0x00017000ff229b82 */ /* 0x000e240000000a00 */
[----:B0-----:R-:W-:-:S05]  /*385c0*/  @!P1 IADD3 R34, P4, R8, R34, RZ ;  /* 0x0000002208229210 */ /* 0x001fca0007f9e0ff */
[----:B------:R-:W-:Y:S01]  /*385d0*/  @!P1 IMAD.X R35, R27, 0x1, R35, P4 ;  /* 0x000000011b239824 */ /* 0x000fe200020e0623 */
        /* <DEDUP_REMOVED lines=8> */
[----:B0-----:R-:W-:-:S11]  /*38660*/  PRMT R28, RZ, 0x7610, R28 ;  /* 0x00007610ff1c7816 */ /* 0x001fd6000000001c */
[----:B------:R-:W0:Y:S01]  /*38670*/  @!P1 LDC.64 R34, c[0x0][0x5c0] ;  /* 0x00017000ff229b82 */ /* 0x000e220000000a00 */
[----:B------:R-:W3:Y:S01]  /*38680*/  @!P1 LDG.E.U8 R28, desc[UR8][R10.64+0x69] ;  /* 0x000069080a1c9981 */ /* 0x000ee2000c1e1100 */
[----:B------:R-:W-:-:S04]  /*38690*/  LOP3.LUT R32, R32, 0xdfffffff, RZ, 0xc0, !PT ;  /* 0xdfffffff20207812 */ /* 0x000fc800078ec0ff */
[----:B------:R-:W-:-:S04]  /*386a0*/  @P0 LOP3.LUT R32, R32, 0x20000000, RZ, 0xfc, !PT ;  /* 0x2000000020200812 */ /* 0x000fc800078efcff */
[----:B------:R-:W-:Y:S01]  /*386b0*/  LOP3.LUT R32, R32, 0xfbffffff, RZ, 0xc0, !PT ;  /* 0xfbffffff20207812 */ /* 0x000fe200078ec0ff */
[----:B------:R-:W-:Y:S03]  /*386c0*/  @!P5 STL.64 [R1+0x20], R36 ;  /* 0x000020240100d387 */ /* 0x000fe60000100a00 */
[----:B------:R-:W-:Y:S01]  /*386d0*/  @P5 LOP3.LUT R32, R32, 0x4000000, RZ, 0xfc, !PT ;  /* 0x0400000020205812 */ /* 0x000fe200078efcff */
[----:B------:R-:W4:Y:S01]  /*386e0*/  LDL.LU R154, [R1+0x710] ;  /* 0x00071000019a7983 */ /* 0x000f220000300800 */
[----:B------:R-:W-:Y:S02]  /*386f0*/  ISETP.LT.OR P5, PT, R26, 0x69, !P3 ;  /* 0x000000691a00780c */ /* 0x000fe40005fa1670 */
[----:B0-----:R-:W-:-:S05]  /*38700*/  @!P1 IADD3 R34, P4, R8, R34, RZ ;  /* 0x0000002208229210 */ /* 0x001fca0007f9e0ff */
[----:B------:R-:W-:Y:S01]  /*38710*/  @!P1 IMAD.X R35, R27, 0x1, R35, P4 ;  /* 0x000000011b239824 */ /* 0x000fe200020e0623 */
[C---:B------:R-:W-:Y:S02]  /*38720*/  LOP3.LUT P0, RZ, R2.reuse, 0x2000000, RZ, 0xc0, !PT ;  /* 0x0200000002ff7812 */ /* 0x040fe4000780c0ff */
[----:B------:R-:W-:Y:S02]  /*38730*/  LOP3.LUT R2, R2, 0xfeffffff, RZ, 0xc0, !PT ;  /* 0xfeffffff02027812 */ /* 0x000fe400078ec0ff */
[----:B---3--:R-:W-:-:S04]  /*38740*/  LOP3.LUT R28, R28, 0xff, RZ, 0xc0, !PT ;  /* 0x000000ff1c1c7812 */ /* 0x008fc800078ec0ff */
[----:B------:R-:W-:-:S05]  /*38750*/  F2FP.F16.E4M3.UNPACK_B R28, R28 ;  /* 0x0000001cff1c723e */ /* 0x000fca00020006ff */
[----:B------:R-:W-:-:S05]  /*38760*/  HADD2.F32 R28, -RZ, R28.H0_H0 ;  /* 0x2000001cff1c7230 */ /* 0x000fca0000004100 */
[----:B------:R-:W-:-:S04]  /*38770*/  FMUL R28, R28, UR61 ;  /* 0x0000003d1c1c7c20 */ /* 0x000fc80008400000 */
[----:B--2---:R-:W-:Y:S01]  /*38780*/  FFMA R28, R155, UR60, R28 ;  /* 0x0000003c9b1c7c23 */ /* 0x004fe2000800001c */
[----:B------:R-:W-:Y:S01]  /*38790*/  @P2 LOP3.LUT R2, R2, 0x1000000, RZ, 0xfc, !PT ;  /* 0x0100000002022812 */ /* 0x000fe200078efcff */
[----:B------:R-:W2:Y:S03]  /*387a0*/  LDL.LU R155, [R1+0x714] ;  /* 0x00071400019b7983 */ /* 0x000ea60000300800 */
[----:B------:R-:W-:-:S05]  /*387b0*/  F2FP.SATFINITE.E4M3.F32.PACK_AB_MERGE_C R28, RZ, R28, RZ ;  /* 0x0000001cff1c723e */ /* 0x000fca00048070ff */
[----:B------:R0:W-:Y:S02]  /*387c0*/  @!P1 STG.E.U8 desc[UR8][R34.64+0x69], R28 ;  /* 0x0000691c22009986 */ /* 0x0001e4000c101108 */
[----:B0-----:R-:W-:-:S06]  /*387d0*/  PRMT R28, RZ, 0x7610, R28 ;  /* 0x00007610ff1c7816 */ /* 0x001fcc000000001c */
[----:B------:R-:W3:Y:S01]  /*387e0*/  @!P5 LDG.E.U8 R28, desc[UR8][R12.64+0x68] ;  /* 0x000068080c1cd981 */ /* 0x000ee2000c1e1100 */
        /* <DEDUP_REMOVED lines=13> */
[----:B---3--:R-:W-:-:S04]  /*388c0*/  LOP3.LUT R28, R28, 0xff, RZ, 0xc0, !PT ;  /* 0x000000ff1c1c7812 */ /* 0x008fc800078ec0ff */
[----:B------:R-:W-:-:S05]  /*388d0*/  F2FP.F16.E4M3.UNPACK_B R28, R28 ;  /* 0x0000001cff1c723e */ /* 0x000fca00020006ff */
[----:B------:R-:W-:-:S05]  /*388e0*/  HADD2.F32 R28, -RZ, R28.H0_H0 ;  /* 0x2000001cff1c7230 */ /* 0x000fca0000004100 */
[----:B------:R-:W-:-:S04]  /*388f0*/  FMUL R28, R28, UR61 ;  /* 0x0000003d1c1c7c20 */ /* 0x000fc80008400000 */
[----:B----4-:R-:W-:-:S05]  /*38900*/  FFMA R28, R154, UR60, R28 ;  /* 0x0000003c9a1c7c23 */ /* 0x010fca000800001c */
[----:B------:R-:W-:-:S05]  /*38910*/  F2FP.SATFINITE.E4M3.F32.PACK_AB_MERGE_C R28, RZ, R28, RZ ;  /* 0x0000001cff1c723e */ /* 0x000fca00048070ff */
[----:B------:R0:W-:Y:S02]  /*38920*/  @!P5 STG.E.U8 desc[UR8][R92.64+0x68], R28 ;  /* 0x0000681c5c00d986 */ /* 0x0001e4000c101108 */
[----:B0-----:R-:W-:-:S06]  /*38930*/  PRMT R28, RZ, 0x7610, R28 ;  /* 0x00007610ff1c7816 */ /* 0x001fcc000000001c */
[----:B------:R-:W3:Y:S01]  /*38940*/  @!P2 LDG.E.U8 R28, desc[UR8][R12.64+0x69] ;  /* 0x000069080c1ca981 */ /* 0x000ee2000c1e1100 */
[----:B------:R-:W-:-:S03]  /*38950*/  LOP3.LUT P6, RZ, R0, 0x800, RZ, 0xc0, !PT ;  /* 0x0000080000ff7812 */ /* 0x000fc600078cc0ff */
[----:B------:R-:W-:Y:S04]  /*38960*/  STL [R1+0xc1c], R234 ;  /* 0x000c1cea01007387 */ /* 0x000fe80000100800 */
[----:B------:R-:W-:Y:S04]  /*38970*/  STL [R1+0xc18], R235 ;  /* 0x000c18eb01007387 */ /* 0x000fe80000100800 */
[----:B------:R-:W4:Y:S01]  /*38980*/  LDL.LU R154, [R1+0x718] ;  /* 0x00071800019a7983 */ /* 0x000f220000300800 */
        /* <DEDUP_REMOVED lines=9> */
[----:B------:R-:W-:-:S13]  /*38a20*/  ISETP.LT.OR P5, PT, R26, 0xb9, !P0 ;  /* 0x000000b91a00780c */ /* 0x000fda00047a1670 */
[----:B------:R-:W0:Y:S01]  /*38a30*/  @!P5 LDC.64 R34, c[0x0][0x5c0] ;  /* 0x00017000ff22db82 */ /* 0x000e220000000a00 */
[----:B------:R-:W-:-:S04]  /*38a40*/  LOP3.LUT R32, R32, 0xfff7ffff, RZ, 0xc0, !PT ;  /* 0xfff7ffff20207812 */ /* 0x000fc800078ec0ff */
[----:B------:R-:W-:Y:S02]  /*38a50*/  @P5 LOP3.LUT R32, R32, 0x80000, RZ, 0xfc, !PT ;  /* 0x0008000020205812 */ /* 0x000fe400078efcff */
[----:B0-----:R-:W-:-:S04]  /*38a60*/  @!P5 IADD3 R226, P1, P4, R8, UR13, R34 ;  /* 0x0000000d08e2dc10 */ /* 0x001fc8000fc3e022 */
[----:B------:R-:W-:Y:S02]  /*38a70*/  @!P5 IADD3.X R227, R27, UR12, R35, P1, P4 ;  /* 0x0000000c1be3dc10 */ /* 0x000fe40008fe8423 */
[----:B------:R-:W-:Y:S01]  /*38a80*/  LOP3.LUT P5, RZ, R0, 0x100, RZ, 0xc0, !PT ;  /* 0x0000010000ff7812 */ /* 0x000fe200078ac0ff */
[----:B------:R-:W-:Y:S04]  /*38a90*/  STL [R1+0xc20], R229 ;  /* 0x000c20e501007387 */ /* 0x000fe80000100800 */
[----:B------:R-:W-:Y:S04]  /*38aa0*/  STL [R1+0xc0c], R226 ;  /* 0x000c0ce201007387 */ /* 0x000fe80000100800 */
[----:B------:R-:W-:Y:S04]  /*38ab0*/  STL [R1+0xc08], R227 ;  /* 0x000c08e301007387 */ /* 0x000fe80000100800 */
[----:B------:R-:W3:Y:S01]  /*38ac0*/  LDL.LU R155, [R1+0x71c] ;  /* 0x00071c00019b7983 */ /* 0x000ee20000300800 */
[----:B------:R-:W-:-:S13]  /*38ad0*/  ISETP.LT.OR P2, PT, R26, 0xba, !P0 ;  /* 0x000000ba1a00780c */ /* 0x000fda0004741670 */
        /* <DEDUP_REMOVED lines=27> */
[----:B------:R-:W-:Y:S01]  /*38c90*/  IMAD.U32 R33, RZ, RZ, UR11 ;  /* 0x0000000bff217e24 */ /* 0x000fe2000f8e00ff */
[----:B------:R-:W-:Y:S04]  /*38ca0*/  STL [R1+0xc14], R224 ;  /* 0x000c14e001007387 */ /* 0x000fe80000100800 */
[----:B------:R-:W-:Y:S04]  /*38cb0*/  STL [R1+0xc10], R225 ;  /* 0x000c10e101007387 */ /* 0x000fe80000100800 */
        /* <DEDUP_REMOVED lines=17> */
[----:B------:R-:W-:Y:S01]  /*38dd0*/  @!P1 IADD3 R33, P5, P6, R33, UR15, R8 ;  /* 0x0000000f21219c10 */ /* 0x000fe2000febe008 */
[----:B------:R-:W-:Y:S04]  /*38de0*/  STL [R1+0xc04], R232 ;  /* 0x000c04e801007387 */ /* 0x000fe80000100800 */
[----:B------:R-:W-:Y:S04]  /*38df0*/  STL [R1+0xc00], R233 ;  /* 0x000c00e901007387 */ /* 0x000fe80000100800 */
        /* <DEDUP_REMOVED lines=17> */
[----:B------:R-:W-:Y:S02]  /*38f10*/  @P2 LOP3.LUT R32, R32, 0x2000000, RZ, 0xfc, !PT ;  /* 0x0200000020202812 */ /* 0x000fe400078efcff */
[----:B------:R-:W-:-:S13]  /*38f20*/  ISETP.LT.OR P2, PT, R26, 0xc9, !P3 ;  /* 0x000000c91a00780c */ /* 0x000fda0005f41670 */
[----:B------:R-:W0:Y:S01]  /*38f30*/  @!P2 LDC.64 R34, c[0x0][0x5c0] ;  /* 0x00017000ff22ab82 */ /* 0x000e220000000a00 */
[----:B------:R-:W-:-:S04]  /*38f40*/  LOP3.LUT R32, R32, 0xffdfffff, RZ, 0xc0, !PT ;  /* 0xffdfffff20207812 */ /* 0x000fc800078ec0ff */
[----:B------:R-:W-:Y:S02]  /*38f50*/  @P2 LOP3.LUT R32, R32, 0x200000, RZ, 0xfc, !PT ;  /* 0x0020000020202812 */ /* 0x000fe400078efcff */
[----:B0-----:R-:W-:-:S04]  /*38f60*/  @!P2 IADD3 R212, P5, P6, R8, UR11, R34 ;  /* 0x0000000b08d4ac10 */ /* 0x001fc8000febe022 */
[----:B------:R-:W-:Y:S02]  /*38f70*/  @!P2 IADD3.X R213, R27, UR10, R35, P5, P6 ;  /* 0x0000000a1bd5ac10 */ /* 0x000fe4000afec423 */
[----:B------:R-:W-:-:S04]  /*38f80*/  LOP3.LUT P2, RZ, R2, 0x1000000, RZ, 0xc0, !PT ;  /* 0x0100000002ff7812 */ /* 0x000fc8000784c0ff */
        /* <DEDUP_REMOVED lines=13> */
[----:B------:R-:W-:-:S04]  /*39060*/  LOP3.LUT R32, R32, 0xfffdffff, RZ, 0xc0, !PT ;  /* 0xfffdffff20207812 */ /* 0x000fc800078ec0ff */
[----:B------:R-:W-:Y:S02]  /*39070*/  @P5 LOP3.LUT R32, R32, 0x20000, RZ, 0xfc, !PT ;  /* 0x0002000020205812 */ /* 0x000fe400078efcff */
[----:B-1----:R-:W-:-:S04]  /*39080*/  @!P5 IADD3 R196, P1, P4, R8, UR11, R34 ;  /* 0x0000000b08c4dc10 */ /* 0x002fc8000fc3e022 */
[----:B------:R-:W-:Y:S02]  /*39090*/  @!P5 IADD3.X R197, R27, UR10, R35, P1, P4 ;  /* 0x0000000a1bc5dc10 */ /* 0x000fe40008fe8423 */
[----:B------:R-:W-:Y:S02]  /*390a0*/  ISETP.LT.OR P5, PT, R26, 0x6a, !P2 ;  /* 0x0000006a1a00780c */ /* 0x000fe400057a1670 */
[----:B------:R-:W-:-:S04]  /*390b0*/  LOP3.LUT R2, R2, 0xff7fffff, RZ, 0xc0, !PT ;  /* 0xff7fffff02027812 */ /* 0x000fc800078ec0ff */
        /* <DEDUP_REMOVED lines=9> */
[----:B------:R-:W-:Y:S01]  /*39150*/  IMAD.U32 R33, RZ, RZ, UR11 ;  /* 0x0000000bff217e24 */ /* 0x000fe2000f8e00ff */
[----:B0-----:R-:W-:Y:S01]  /*39160*/  @!P3 IADD3 R190, P1, P4, R8, UR15, R34 ;  /* 0x0000000f08bebc10 */ /* 0x001fe2000fc3e022 */
[----:B------:R-:W2:Y:S01]  /*39170*/  LDL.LU R154, [R1+0x730] ;  /* 0x00073000019a7983 */ /* 0x000ea20000300800 */
[----:B------:R-:W-:-:S05]  /*39180*/  F2FP.SATFINITE.E4M3.F32.PACK_AB_MERGE_C R28, RZ, R28, RZ ;  /* 0x0000001cff1c723e */ /* 0x000fca00048070ff */
[----:B------:R0:W-:Y:S02]  /*39190*/  @!P6 STG.E.U8 desc[UR8][R60.64+0x68], R28 ;  /* 0x0000681c3c00e986 */ /* 0x0001e4000c101108 */
[----:B0-----:R-:W-:-:S06]  /*391a0*/  PRMT R28, RZ, 0x7610, R28 ;  /* 0x00007610ff1c7816 */ /* 0x001fcc000000001c */
[----:B------:R-:W4:Y:S01]  /*391b0*/  @!P5 LDG.E.U8 R28, desc[UR8][R14.64+0x69] ;  /* 0x000069080e1cd981 */ /* 0x000f22000c1e1100 */
[----:B------:R-:W-:Y:S02]  /*391c0*/  @P3 LOP3.LUT R32, R32, 0x10000, RZ, 0xfc, !PT ;  /* 0x0001000020203812 */ /* 0x000fe400078efcff */
        /* <DEDUP_REMOVED lines=52> */
[----:B---3--:R-:W-:-:S05]  /*39510*/  FFMA R28, R155, UR60, R28 ;  /* 0x0000003c9b1c7c23 */ /* 0x008fca000800001c */
[----:B------:R-:W-:-:S05]  /*39520*/  F2FP.SATFINITE.E4M3.F32.PACK_AB_MERGE_C R28, RZ, R28, RZ ;  /* 0x0000001cff1c723e */ /* 0x000fca00048070ff */
[----:B------:R0:W-:Y:S02]  /*39530*/  @!P1 STG.E.U8 desc[UR8][R36.64+0x69], R28 ;  /* 0x0000691c24009986 */ /* 0x0001e4000c101108 */
[----:B0-----:R-:W-:-:S06]  /*39540*/  PRMT R28, RZ, 0x7610, R28 ;  /* 0x00007610ff1c7816 */ /* 0x001fcc000000001c */
[----:B------:R-:W3:Y:S01]  /*39550*/  @!P6 LDG.E.U8 R28, desc[UR8][R18.64+0x60] ;  /* 0x00006008121ce981 */ /* 0x000ee2000c1e1100 */
[----:B------:R-:W-:-:S04]  /*39560*/  LOP3.LUT R32, R32, 0xffffbfff, RZ, 0xc0, !PT ;  /* 0xffffbfff20207812 */ /* 0x000fc800078ec0ff */
[----:B------:R-:W-:Y:S02]  /*39570*/  @P3 LOP3.LUT R32, R32, 0x4000, RZ, 0xfc, !PT ;  /* 0x0000400020203812 */ /* 0x000fe400078efcff */
[----:B------:R-:W-:Y:S01]  /*39580*/  LOP3.LUT P3, RZ, R0, 0x200, RZ, 0xc0, !PT ;  /* 0x0000020000ff7812 */ /* 0x000fe2000786c0ff */
[----:B------:R-:W-:Y:S04]  /*39590*/  STL [R1+0xbf4], R186 ;  /* 0x000bf4ba01007387 */ /* 0x000fe80000100800 */
[----:B------:R-:W-:Y:S04]  /*395a0*/  STL [R1+0xbf0], R187 ;  /* 0x000bf0bb01007387 */ /* 0x000fe80000100800 */
[----:B------:R-:W4:Y:S01]  /*395b0*/  LDL.LU R155, [R1+0x73c] ;  /* 0x00073c00019b7983 */ /* 0x000f220000300800 */
[----:B------:R-:W-:-:S02]  /*395c0*/  ISETP.LT.OR P5, PT, R26, 0xca, !P2 ;  /* 0x000000ca1a00780c */ /* 0x000fc400057a1670 */
[----:B------:R-:W-:-:S11]  /*395d0*/  LOP3.LUT R2, R2, 0xffdfffff, RZ, 0xc0, !PT ;  /* 0xffdfffff02027812 */ /* 0x000fd600078ec0ff */
[----:B------:R-:W0:Y:S01]  /*395e0*/  @!P5 LDC.64 R34, c[0x0][0x5c0] ;  /* 0x00017000ff22db82 */ /* 0x000e220000000a00 */
[----:B------:R-:W-:Y:S02]  /*395f0*/  @P2 LOP3.LUT R2, R2, 0x200000, RZ, 0xfc, !PT ;  /* 0x0020000002022812 */ /* 0x000fe400078efcff */
[----:B------:R-:W-:Y:S02]  /*39600*/  ISETP.LT.OR P2, PT, R26, 0xc1, !P0 ;  /* 0x000000c11a00780c */ /* 0x000fe40004741670 */
[----:B---3--:R-:W-:-:S04]  /*39610*/  LOP3.LUT R28, R28, 0xff, RZ, 0xc0, !PT ;  /* 0x000000ff1c1c7812 */ /* 0x008fc800078ec0ff */
        /* <DEDUP_REMOVED lines=8> */
[----:B0-----:R-:W-:-:S04]  /*396a0*/  @!P5 IADD3 R164, P1, P4, R8, UR15, R34 ;  /* 0x0000000f08a4dc10 */ /* 0x001fc8000fc3e022 */
[----:B------:R-:W-:Y:S02]  /*396b0*/  @!P5 IADD3.X R165, R27, UR14, R35, P1, P4 ;  /* 0x0000000e1ba5dc10 */ /* 0x000fe40008fe8423 */
[----:B------:R-:W0:Y:S01]  /*396c0*/  @!P2 LDC.64 R34, c[0x0][0x5c0] ;  /* 0x00017000ff22ab82 */ /* 0x000e220000000a00 */
[----:B------:R-:W-:-:S04]  /*396d0*/  LOP3.LUT R32, R32, 0xffffdfff, RZ, 0xc0, !PT ;  /* 0xffffdfff20207812 */ /* 0x000fc800078ec0ff */
        /* <DEDUP_REMOVED lines=14> */
[----:B------:R-:W-:-:S05]  /*397c0*/  IMAD.U32 R33, RZ, RZ, UR11 ;  /* 0x0000000bff217e24 */ /* 0x000fca000f8e00ff */
        /* <DEDUP_REMOVED lines=22> */
[----:B------:R-:W-:Y:S04]  /*39930*/  STL [R1+0xbec], R156 ;  /* 0x000bec9c01007387 */ /* 0x000fe80000100800 */
[----:B------:R-:W-:Y:S04]  /*39940*/  STL [R1+0xbe8], R157 ;  /* 0x000be89d01007387 */ /* 0x000fe80000100800 */
[----:B------:R-:W4:Y:S01]  /*39950*/  LDL.LU R155, [R1+0x744] ;  /* 0x00074400019b7983 */ /* 0x000f220000300800 */
[----:B--2---:R-:W-:-:S04]  /*39960*/  LOP3.LUT R28, R28, 0xff, RZ, 0xc0, !PT ;  /* 0x000000ff1c1c7812 */ /* 0x004fc800078ec0ff */
[----:B------:R-:W-:-:S05]  /*39970*/  F2FP.F16.E4M3.UNPACK_B R28, R28 ;  /* 0x0000001cff1c723e */ /* 0x000fca00020006ff */
[----:B------:R-:W-:-:S05]  /*39980*/  HADD2.F32 R28, -RZ, R28.H0_H0 ;  /* 0x2000001cff1c7230 */ /* 0x000fca0000004100 */
[----:B------:R-:W-:-:S04]  /*39990*/  FMUL R28, R28, UR61 ;  /* 0x0000003d1c1c7c20 */ /* 0x000fc80008400000 */
[----:B---3--:R-:W-:Y:S01]  /*399a0*/  FFMA R36, R154, UR60, R28 ;  /* 0x0000003c9a247c23 */ /* 0x008fe2000800001c */
        /* <DEDUP_REMOVED lines=11> */
[----:B------:R-:W3:Y:S01]  /*39a60*/  @!P1 LDG.E.U8 R28, desc[UR8][R20.64+0x61] ;  /* 0x00006108141c9981 */ /* 0x000ee2000c1e1100 */
[----:B-1----:R-:W-:-:S04]  /*39a70*/  @!P3 IADD3 R150, P5, P6, R8, UR13, R34 ;  /* 0x0000000d0896bc10 */ /* 0x002fc8000febe022 */
[----:B------:R-:W-:Y:S02]  /*39a80*/  @!P3 IADD3.X R151, R27, UR12, R35, P5, P6 ;  /* 0x0000000c1b97bc10 */ /* 0x000fe4000afec423 */
[----:B------:R-:W-:Y:S02]  /*39a90*/  LOP3.LUT P5, RZ, R0, 0x40000000, RZ, 0xc0, !PT ;  /* 0x4000000000ff7812 */ /* 0x000fe400078ac0ff */
        /* <DEDUP_REMOVED lines=13> */
[----:B------:R-:W-:-:S13]  /*39b70*/  ISETP.LT.OR P0, PT, R26, 0xca, !P0 ;  /* 0x000000ca1a00780c */ /* 0x000fda0004701670 */
[----:B------:R-:W0:Y:S01]  /*39b80*/  @!P0 LDC.64 R34, c[0x0][0x5c0] ;  /* 0x00017000ff228b82 */ /* 0x000e220000000a00 */
[----:B------:R-:W-:-:S04]  /*39b90*/  LOP3.LUT R32, R32, 0xfffffeff, RZ, 0xc0, !PT ;  /* 0xfffffeff20207812 */ /* 0x000fc800078ec0ff */
[----:B------:R-:W-:Y:S02]  /*39ba0*/  @P3 LOP3.LUT R32, R32, 0x100, RZ, 0xfc, !PT ;  /* 0x0000010020203812 */ /* 0x000fe400078efcff */
[----:B------:R-:W-:Y:S02]  /*39bb0*/  LOP3.LUT P3, RZ, R2, 0x800000, RZ, 0xc0, !PT ;  /* 0x0080000002ff7812 */ /* 0x000fe4000786c0ff */
[----:B------:R-:W-:-:S04]  /*39bc0*/  LOP3.LUT R32, R32, 0xffffffbf, RZ, 0xc0, !PT ;  /* 0xffffffbf20207812 */ /* 0x000fc800078ec0ff */
[----:B------:R-:W-:Y:S02]  /*39bd0*/  @P0 LOP3.LUT R32, R32, 0x40, RZ, 0xfc, !PT ;  /* 0x0000004020200812 */ /* 0x000fe400078efcff */
        /* <DEDUP_REMOVED lines=11> */
[----:B------:R-:W-:-:S13]  /*39c90*/  ISETP.LT.OR P0, PT, R26, 0xd1, !P3 ;  /* 0x000000d11a00780c */ /* 0x000fda0005f01670 */
[----:B------:R-:W0:Y:S01]  /*39ca0*/  @!P0 LDC.64 R34, c[0x0][0x5c0] ;  /* 0x00017000ff228b82 */ /* 0x000e220000000a00 */
[----:B------:R-:W-:Y:S02]  /*39cb0*/  ISETP.LT.OR P5, PT, R26, 0xd2, !P3 ;  /* 0x000000d21a00780c */ /* 0x000fe40005fa1670 */
[----:B0-----:R-:W-:-:S04]  /*39cc0*/  @!P0 IADD3 R154, P1, P4, R8, UR11, R34 ;  /* 0x0000000b089a8c10 */ /* 0x001fc8000fc3e022 */
[----:B------:R-:W-:-:S07]  /*39cd0*/  @!P0 IADD3.X R155, R27, UR10, R35, P1, P4 ;  /* 0x0000000a1b9b8c10 */ /* 0x000fce0008fe8423 */
[----:B------:R-:W0:Y:S02]  /*39ce0*/  @!P5 LDC.64 R34, c[0x0][0x5c0] ;  /* 0x00017000ff22db82 */ /* 0x000e240000000a00 */
[----:B0-----:R-:W-:-:S04]  /*39cf0*/  @!P5 IADD3 R152, P1, P4, R8, UR11, R34 ;  /* 0x0000000b0898dc10 */ /* 0x001fc8000fc3e022 */
[----:B------:R-:W-:Y:S02]  /*39d00*/  @!P5 IADD3.X R153, R27, UR10, R35, P1, P4 ;  /* 0x0000000a1b99dc10 */ /* 0x000fe40008fe8423 */
[----:B------:R-:W-:Y:S02]  /*39d10*/  ISETP.LT.OR P1, PT, R26, 0x69, !P2 ;  /* 0x000000691a00780c */ /* 0x000fe40005721670 */
[----:B------:R-:W-:-:S11]  /*39d20*/  LOP3.LUT R32, R32, 0xfffff7ff, RZ, 0xc0, !PT ;  /* 0xfffff7ff20207812 */ /* 0x000fd600078ec0ff */
[----:B------:R-:W0:Y:S01]  /*39d30*/  @!P1 LDC.64 R34, c[0x0][0x5c0] ;  /* 0x00017000ff229b82 */ /* 0x000e220000000a00 */
[----:B------:R-:W-:Y:S01]  /*39d40*/  @P0 LOP3.LUT R32, R32, 0x800, RZ, 0xfc, !PT ;  /* 0x0000080020200812 */ /* 0x000fe200078efcff */
[----:B------:R-:W-:-:S03]  /*39d50*/  IMAD.U32 R33, RZ, RZ, UR11 ;  /* 0x0000000bff217e24 */ /* 0x000fc6000f8e00ff */
[----:B------:R-:W-:-:S04]  /*39d60*/  LOP3.LUT R32, R32, 0xfffffdff, RZ, 0xc0, !PT ;  /* 0xfffffdff20207812 */ /* 0x000fc800078ec0ff */
[----:B------:R-:W-:Y:S02]  /*39d70*/  @P5 LOP3.LUT R32, R32, 0x200, RZ, 0xfc, !PT ;  /* 0x0000020020205812 */ /* 0x000fe400078efcff */
        /* <DEDUP_REMOVED lines=8> */
[----:B----4-:R-:W-:Y:S02]  /*39e00*/  FFMA R28, R3, UR60, R28 ;  /* 0x0000003c031c7c23 */ /* 0x010fe4000800001c */
[----:B------:R-:W2:Y:S03]  /*39e10*/  LDL.LU R3, [R1+0x754] ;  /* 0x0007540001037983 */ /* 0x000ea60000300800 */
        /* <DEDUP_REMOVED lines=56> */
[----:B------:R-:W-:Y:S01]  /*3a1a0*/  F2FP.SATFINITE.E4M3.F32.PACK_AB_MERGE_C R28, RZ, R28, RZ ;  /* 0x0000001cff1c723e */ /* 0x000fe200048070ff */
[----:B------:R-:W4:Y:S04]  /*3a1b0*/  LDL.LU.64 R40, [R1+0x40] ;  /* 0x0000400001287983 */ /* 0x000f280000300a00 */
        /* <DEDUP_REMOVED lines=11> */
[----:B------:R-:W-:Y:S02]  /*3a270*/  LOP3.LUT R2, R2, 0xffefffff, RZ, 0xc0, !PT ;  /* 0xffefffff02027812 */ /* 0x000fe400078ec0ff */
[----:B------:R-:W-:Y:S02]  /*3a280*/  @P2 LOP3.LUT R32, R32, 0x80, RZ, 0xfc, !PT ;  /* 0x0000008020202812 */ /* 0x000fe400078efcff */
[----:B------:R-:W-:Y:S02]  /*3a290*/  ISETP.LT.OR P2, PT, R26, 0xda, !P3 ;  /* 0x000000da1a00780c */ /* 0x000fe40005f41670 */
[----:B------:R-:W-:Y:S02]  /*3a2a0*/  @P3 LOP3.LUT R2, R2, 0x100000, RZ, 0xfc, !PT ;  /* 0x0010000002023812 */ /* 0x000fe400078efcff */
[C---:B------:R-:W-:Y:S02]  /*3a2b0*/  LOP3.LUT P3, RZ, R29.reuse, 0x80000, RZ, 0xc0, !PT ;  /* 0x000800001dff7812 */ /* 0x040fe4000786c0ff */
[----:B------:R-:W-:-:S07]  /*3a2c0*/  LOP3.LUT P6, RZ, R29, 0x10000, RZ, 0xc0, !PT ;  /* 0x000100001dff7812 */ /* 0x000fce00078cc0ff */
[----:B------:R-:W0:Y:S01]  /*3a2d0*/  @!P2 LDC.64 R34, c[0x0][0x5c0] ;  /* 0x00017000ff22ab82 */ /* 0x000e220000000a00 */
[----:B--2---:R-:W-:-:S04]  /*3a2e0*/  LOP3.LUT R28, R28, 0xff, RZ, 0xc0, !PT ;  /* 0x000000ff1c1c7812 */ /* 0x004fc800078ec0ff */
[----:B------:R-:W-:-:S05]  /*3a2f0*/  F2FP.F16.E4M3.UNPACK_B R28, R28 ;  /* 0x0000001cff1c723e */ /* 0x000fca00020006ff */
[----:B------:R-:W-:-:S05]  /*3a300*/  HADD2.F32 R28, -RZ, R28.H0_H0 ;  /* 0x2000001cff1c7230 */ /* 0x000fca0000004100 */
[----:B------:R-:W-:-:S04]  /*3a310*/  FMUL R28, R28, UR61 ;  /* 0x0000003d1c1c7c20 */ /* 0x000fc80008400000 */
[----:B------:R-:W-:Y:S02]  /*3a320*/  FFMA R28, R3, UR60, R28 ;  /* 0x0000003c031c7c23 */ /* 0x000fe4000800001c */
[----:B------:R-:W2:Y:S03]  /*3a330*/  LDL.LU R3, [R1+0x764] ;  /* 0x0007640001037983 */ /* 0x000ea60000300800 */
[----:B------:R-:W-:Y:S01]  /*3a340*/  F2FP.SATFINITE.E4M3.F32.PACK_AB_MERGE_C R28, RZ, R28, RZ ;  /* 0x0000001cff1c723e */ /* 0x000fe200048070ff */
[----:B------:R-:W2:Y:S04]  /*3a350*/  LDL.LU.64 R38, [R1+0x38] ;  /* 0x0000380001267983 */ /* 0x000ea80000300a00 */
[----:B------:R1:W-:Y:S02]  /*3a360*/  @!P1 STG.E.U8 desc[UR8][R36.64+0x61], R28 ;  /* 0x0000611c24009986 */ /* 0x0003e4000c101108 */
[----:B-1----:R-:W-:-:S06]  /*3a370*/  PRMT R28, RZ, 0x7610, R28 ;  /* 0x00007610ff1c7816 */ /* 0x002fcc000000001c */
[----:B------:R-:W3:Y:S01]  /*3a380*/  @!P3 LDG.E.U8 R28, desc[UR8][R24.64+0x60] ;  /* 0x00006008181cb981 */ /* 0x000ee2000c1e1100 */
[----:B------:R-:W-:Y:S02]  /*3a390*/  LOP3.LUT R32, R32, 0xffffffdf, RZ, 0xc0, !PT ;  /* 0xffffffdf20207812 */ /* 0x000fe400078ec0ff */
[----:B0-----:R-:W-:Y:S02]  /*3a3a0*/  @!P2 IADD3 R120, P4, P5, R8, UR11, R34 ;  /* 0x0000000b0878ac10 */ /* 0x001fe4000fd9e022 */
[----:B------:R-:W-:Y:S02]  /*3a3b0*/  @P2 LOP3.LUT R32, R32, 0x20, RZ, 0xfc, !PT ;  /* 0x0000002020202812 */ /* 0x000fe400078efcff */
[----:B------:R-:W-:Y:S02]  /*3a3c0*/  @!P2 IADD3.X R121, R27, UR10, R35, P4, P5 ;  /* 0x0000000a1b79ac10 */ /* 0x000fe4000a7ea423 */
[----:B------:R-:W-:-:S04]  /*3a3d0*/  LOP3.LUT P2, RZ, R2, 0x200000, RZ, 0xc0, !PT ;  /* 0x0020000002ff7812 */ /* 0x000fc8000784c0ff */
[----:B------:R-:W-:-:S13]  /*3a3e0*/  ISETP.LT.OR P5, PT, R26, 0xd1, !P2 ;  /* 0x000000d11a00780c */ /* 0x000fda00057a1670 */
[----:B------:R-:W0:Y:S01]  /*3a3f0*/  @!P5 LDC.64 R34, c[0x0][0x5c0] ;  /* 0x00017000ff22db82 */ /* 0x000e220000000a00 */
        /* <DEDUP_REMOVED lines=8> */
[----:B----4-:R1:W-:Y:S02]  /*3a480*/  @!P3 STG.E.U8 desc[UR8][R40.64+0x60], R28 ;  /* 0x0000601c2800b986 */ /* 0x0103e4000c101108 */
[----:B-1----:R-:W-:-:S06]  /*3a490*/  PRMT R28, RZ, 0x7610, R28 ;  /* 0x00007610ff1c7816 */ /* 0x002fcc000000001c */
[----:B------:R-:W4:Y:S01]  /*3a4a0*/  @!P6 LDG.E.U8 R28, desc[UR8][R24.64+0x61] ;  /* 0x00006108181ce981 */ /* 0x000f22000c1e1100 */
[----:B0-----:R-:W-:Y:S02]  /*3a4b0*/  @!P5 IADD3 R118, P1, P4, R8, UR15, R34 ;  /* 0x0000000f0876dc10 */ /* 0x001fe4000fc3e022 */
[----:B------:R-:W-:Y:S02]  /*3a4c0*/  @P5 LOP3.LUT R32, R32, 0x10, RZ, 0xfc, !PT ;  /* 0x0000001020205812 */ /* 0x000fe400078efcff */
        /* <DEDUP_REMOVED lines=20> */
[----:B0-----:R-:W-:-:S05]  /*3a610*/  @!P1 IMAD R28, R7, 0x180, RZ ;  /* 0x00000180071c9824 */ /* 0x001fca00078e02ff */
[--C-:B------:R-:W-:Y:S02]  /*3a620*/  @!P1 IADD3.X R37, R37, R35, R28.reuse, P4, !PT ;  /* 0x0000002325259210 */ /* 0x100fe400027fe41c */
[----:B------:R-:W-:Y:S01]  /*3a630*/  PRMT R28, RZ, 0x7610, R28 ;  /* 0x00007610ff1c7816 */ /* 0x000fe2000000001c */
[----:B------:R-:W0:Y:S05]  /*3a640*/  @!P3 LDC.64 R34, c[0x0][0x5c0] ;  /* 0x00017000ff22bb82 */ /* 0x000e2a0000000a00 */
[----:B------:R-:W4:Y:S01]  /*3a650*/  @!P1 LDG.E.U8 R28, desc[UR8][R22.64+0x68] ;  /* 0x00006808161c9981 */ /* 0x000f22000c1e1100 */
[----:B------:R-:W-:-:S04]  /*3a660*/  LOP3.LUT R32, R32, 0xfffffff7, RZ, 0xc0, !PT ;  /* 0xfffffff720207812 */ /* 0x000fc800078ec0ff */
[----:B------:R-:W-:Y:S02]  /*3a670*/  @P5 LOP3.LUT R32, R32, 0x8, RZ, 0xfc, !PT ;  /* 0x0000000820205812 */ /* 0x000fe400078efcff */
        /* <DEDUP_REMOVED lines=18> */
[----:B------:R-:W3:Y:S01]  /*3a7a0*/  @!P1 LDG.E.U8 R28, desc[UR8][R22.64+0x69] ;  /* 0x00006908161c9981 */ /* 0x000ee2000c1e1100 */
        /* <DEDUP_REMOVED lines=21> */
[----:B------:R-:W-:-:S04]  /*3a900*/  LOP3.LUT R2, R2, 0xffffbfff, RZ, 0xc0, !PT ;  /* 0xffffbfff02027812 */ /* 0x000fc800078ec0ff */
[----:B------:R-:W-:Y:S02]  /*3a910*/  @P0 LOP3.LUT R2, R2, 0x4000, RZ, 0xfc, !PT ;  /* 0x0000400002020812 */ /* 0x000fe400078efcff */
[----:B------:R-:W-:Y:S01]  /*3a920*/  LOP3.LUT P0, RZ, R29, 0x20000, RZ, 0xc0, !PT ;  /* 0x000200001dff7812 */ /* 0x000fe2000780c0ff */
[----:B------:R-:W-:Y:S04]  /*3a930*/  STL [R1+0xbcc], R88 ;  /* 0x000bcc5801007387 */ /* 0x000fe80000100800 */
[----:B------:R-:W-:Y:S04]  /*3a940*/  STL [R1+0xbc8], R89 ;  /* 0x000bc85901007387 */ /* 0x000fe80000100800 */
[----:B------:R-:W3:Y:S01]  /*3a950*/  LDL.LU R3, [R1+0x774] ;  /* 0x0007740001037983 */ /* 0x000ee20000300800 */
[----:B------:R-:W-:-:S04]  /*3a960*/  ISETP.GE.AND P6, PT, R5, 0x101, PT ;  /* 0x000001010500780c */ /* 0x000fc80003fc6270 */
[----:B------:R-:W-:-:S13]  /*3a970*/  ISETP.LT.OR P3, PT, R26, 0xd1, !P6 ;  /* 0x000000d11a00780c */ /* 0x000fda0007761670 */
[----:B------:R-:W0:Y:S01]  /*3a980*/  @!P3 LDC.64 R34, c[0x0][0x5c0] ;  /* 0x00017000ff22bb82 */ /* 0x000e220000000a00 */
        /* <DEDUP_REMOVED lines=20> */
[----:B------:R-:W-:Y:S02]  /*3aad0*/  LOP3.LUT R29, R29, 0xf7ffffff, RZ, 0xc0, !PT ;  /* 0xf7ffffff1d1d7812 */ /* 0x000fe400078ec0ff */
[----:B0-----:R-:W-:-:S04]  /*3aae0*/  @!P5 IADD3 R82, P1, P4, R8, UR13, R34 ;  /* 0x0000000d0852dc10 */ /* 0x001fc8000fc3e022 */
[----:B------:R-:W-:Y:S02]  /*3aaf0*/  @!P5 IADD3.X R83, R27, UR12, R35, P1, P4 ;  /* 0x0000000c1b53dc10 */ /* 0x000fe40008fe8423 */
[----:B------:R-:W-:-:S04]  /*3ab00*/  @P3 LOP3.LUT R29, R29, 0x8000000, RZ, 0xfc, !PT ;  /* 0x080000001d1d3812 */ /* 0x000fc800078efcff */
[----:B------:R-:W-:-:S04]  /*3ab10*/  LOP3.LUT R29, R29, 0xfbffffff, RZ, 0xc0, !PT ;  /* 0xfbffffff1d1d7812 */ /* 0x000fc800078ec0ff */
[----:B------:R-:W-:Y:S02]  /*3ab20*/  @P5 LOP3.LUT R29, R29, 0x4000000, RZ, 0xfc, !PT ;  /* 0x040000001d1d5812 */ /* 0x000fe400078efcff */
[----:B------:R-:W-:Y:S02]  /*3ab30*/  ISETP.GE.AND P5, PT, R5, 0x1, PT ;  /* 0x000000010500780c */ /* 0x000fe40003fa6270 */
        /* <DEDUP_REMOVED lines=31> */
[----:B------:R-:W-:Y:S02]  /*3ad30*/  LOP3.LUT P3, RZ, R2, 0x100000, RZ, 0xc0, !PT ;  /* 0x0010000002ff7812 */ /* 0x000fe4000786c0ff */
[----:B------:R-:W-:Y:S02]  /*3ad40*/  @P0 LOP3.LUT R29, R29, 0x2000000, RZ, 0xfc, !PT ;  /* 0x020000001d1d0812 */ /* 0x000fe400078efcff */
[----:B------:R-:W-:Y:S02]  /*3ad50*/  ISETP.LT.OR P0, PT, R26, 0x71, !P3 ;  /* 0x000000711a00780c */ /* 0x000fe40005f01670 */
[----:B0-----:R-:W-:-:S05]  /*3ad60*/  @!P1 IADD3 R34, P4, R8, R34, RZ ;  /* 0x0000002208229210 */ /* 0x001fca0007f9e0ff */
[----:B------:R-:W-:Y:S01]  /*3ad70*/  @!P1 IMAD.X R35, R27, 0x1, R35, P4 ;  /* 0x000000011b239824 */ /* 0x000fe200020e0623 */
        /* <DEDUP_REMOVED lines=70> */
[----:B------:R-:W-:-:S04]  /*3b1e0*/  @P0 LOP3.LUT R29, R29, 0x10000000, RZ, 0xfc, !PT ;  /* 0x100000001d1d0812 */ /* 0x000fc800078efcff */
[----:B------:R-:W-:Y:S02]  /*3b1f0*/  LOP3.LUT P0, RZ, R29, 0x40, RZ, 0xc0, !PT ;  /* 0x000000401dff7812 */ /* 0x000fe4000780c0ff */
[----:B0-----:R-:W-:-:S05]  /*3b200*/  @!P1 IADD3 R34, P3, R8, R34, RZ ;  /* 0x0000002208229210 */ /* 0x001fca0007f7e0ff */
[----:B------:R-:W-:Y:S01]  /*3b210*/  @!P1 IMAD.X R35, R27, 0x1, R35, P3 ;  /* 0x000000011b239824 */ /* 0x000fe200018e0623 */
        /* <DEDUP_REMOVED lines=27> */
[----:B------:R-:W-:Y:S02]  /*3b3d0*/  LOP3.LUT P5, RZ, R29, 0x20, RZ, 0xc0, !PT ;  /* 0x000000201dff7812 */ /* 0x000fe400078ac0ff */
[----:B------:R-:W-:Y:S02]  /*3b3e0*/  LOP3.LUT R32, R32, 0xfffffffe, RZ, 0xc0, !PT ;  /* 0xfffffffe20207812 */ /* 0x000fe400078ec0ff */
        /* <DEDUP_REMOVED lines=28> */
[----:B--2---:R-:W-:Y:S01]  /*3b5b0*/  FFMA R28, R4, UR60, R28 ;  /* 0x0000003c041c7c23 */ /* 0x004fe2000800001c */
[----:B------:R-:W-:Y:S01]  /*3b5c0*/  ISETP.LT.OR P3, PT, R26, 0xea, !P2 ;  /* 0x000000ea1a00780c */ /* 0x000fe20005761670 */
[----:B------:R-:W-:Y:S01]  /*3b5d0*/  IMAD.U32 R33, RZ, RZ, UR11 ;  /* 0x0000000bff217e24 */ /* 0x000fe2000f8e00ff */
[----:B------:R-:W-:Y:S01]  /*3b5e0*/  LOP3.LUT R29, R29, 0xfff7ffff, RZ, 0xc0, !PT ;  /* 0xfff7ffff1d1d7812 */ /* 0x000fe200078ec0ff */
[----:B------:R-:W2:Y:S01]  /*3b5f0*/  LDL.LU R4, [R1+0x7a0] ;  /* 0x0007a00001047983 */ /* 0x000ea20000300800 */
[----:B------:R-:W-:-:S05]  /*3b600*/  F2FP.SATFINITE.E4M3.F32.PACK_AB_MERGE_C R28, RZ, R28, RZ ;  /* 0x0000001cff1c723e */ /* 0x000fca00048070ff */
[----:B------:R0:W-:Y:S04]  /*3b610*/  @!P5 STG.E.U8 desc[UR8][R104.64+0x70], R28 ;  /* 0x0000701c6800d986 */ /* 0x0001e8000c101108 */
[----:B------:R-:W1:Y:S01]  /*3b620*/  @!P3 LDC.64 R34, c[0x0][0x5c0] ;  /* 0x00017000ff22bb82 */ /* 0x000e620000000a00 */
[----:B0-----:R-:W-:-:S06]  /*3b630*/  PRMT R28, RZ, 0x7610, R28 ;  /* 0x00007610ff1c7816 */ /* 0x001fcc000000001c */
[----:B------:R-:W4:Y:S01]  /*3b640*/  @!P0 LDG.E.U8 R28, desc[UR8][R14.64+0x71] ;  /* 0x000071080e1c8981 */ /* 0x000f22000c1e1100 */
[----:B------:R-:W-:Y:S02]  /*3b650*/  LOP3.LUT P6, RZ, R2, 0x80000, RZ, 0xc0, !PT ;  /* 0x0008000002ff7812 */ /* 0x000fe400078cc0ff */
[----:B------:R-:W-:Y:S02]  /*3b660*/  @P3 LOP3.LUT R29, R29, 0x80000, RZ, 0xfc, !PT ;  /* 0x000800001d1d3812 */ /* 0x000fe400078efcff */
[----:B-1----:R-:W-:-:S04]  /*3b670*/  @!P3 IADD3 R60, P1, P2, R8, UR15, R34 ;  /* 0x0000000f083cbc10 */ /* 0x002fc8000fa3e022 */
        /* <DEDUP_REMOVED lines=11> */
[----:B------:R-:W-:-:S04]  /*3b730*/  LOP3.LUT R29, R29, 0xfffdffff, RZ, 0xc0, !PT ;  /* 0xfffdffff1d1d7812 */ /* 0x000fc800078ec0ff */
[----:B------:R-:W-:Y:S02]  /*3b740*/  @P3 LOP3.LUT R29, R29, 0x20000, RZ, 0xfc, !PT ;  /* 0x000200001d1d3812 */ /* 0x000fe400078efcff */
        /* <DEDUP_REMOVED lines=9> */
[----:B------:R-:W-:-:S13]  /*3b7e0*/  ISETP.LT.OR P2, PT, R26, 0x71, !P0 ;  /* 0x000000711a00780c */ /* 0x000fda0004741670 */
[----:B------:R-:W1:Y:S01]  /*3b7f0*/  @!P2 LDC.64 R34, c[0x0][0x5c0] ;  /* 0x00017000ff22ab82 */ /* 0x000e620000000a00 */
[----:B0-----:R-:W-:Y:S01]  /*3b800*/  IMAD.U32 R28, RZ, RZ, UR10 ;  /* 0x0000000aff1c7e24 */ /* 0x001fe2000f8e00ff */
[----:B------:R-:W-:-:S04]  /*3b810*/  @!P2 IADD3 R33, P1, P3, R33, UR15, R8 ;  /* 0x0000000f2121ac10 */ /* 0x000fc8000fb3e008 */
        /* <DEDUP_REMOVED lines=27> */
[----:B------:R-:W-:Y:S01]  /*3b9d0*/  ISETP.LT.OR P4, PT, R26, 0x79, !P0 ;  /* 0x000000791a00780c */ /* 0x000fe20004781670 */
[----:B------:R-:W-:Y:S01]  /*3b9e0*/  IMAD.U32 R33, RZ, RZ, UR11 ;  /* 0x0000000bff217e24 */ /* 0x000fe2000f8e00ff */
        /* <DEDUP_REMOVED lines=10> */
[----:B0-----:R-:W-:Y:S01]  /*3ba90*/  IMAD.U32 R28, RZ, RZ, UR10 ;  /* 0x0000000aff1c7e24 */ /* 0x001fe2000f8e00ff */
[----:B------:R-:W-:-:S04]  /*3baa0*/  @!P4 IADD3 R36, P1, P2, R33, UR15, R8 ;  /* 0x0000000f2124cc10 */ /* 0x000fc8000fa3e008 */
[----:B------:R-:W-:Y:S02]  /*3bab0*/  @!P4 IADD3.X R37, R28, UR14, R27, P1, P2 ;  /* 0x0000000e1c25cc10 */ /* 0x000fe40008fe441b */
[----:B------:R-:W-:-:S06]  /*3bac0*/  PRMT R28, RZ, 0x7610, R28 ;  /* 0x00007610ff1c7816 */ /* 0x000fcc000000001c */
[----:B------:R-:W4:Y:S01]  /*3bad0*/  @!P5 LDG.E.U8 R28, desc[UR8][R14.64+0x78] ;  /* 0x000078080e1cd981 */ /* 0x000f22000c1e1100 */
[----:B------:R-:W-:Y:S02]  /*3bae0*/  @!P3 IADD3 R38, P1, P2, R33, UR15, R8 ;  /* 0x0000000f2126bc10 */ /* 0x000fe4000fa3e008 */
[----:B------:R-:W-:Y:S02]  /*3baf0*/  ISETP.GE.AND P0, PT, R5, 0x109, PT ;  /* 0x000001090500780c */ /* 0x000fe40003f06270 */
        /* <DEDUP_REMOVED lines=8> */
[----:B------:R-:W-:Y:S01]  /*3bb80*/  IMAD.U32 R28, RZ, RZ, UR10 ;  /* 0x0000000aff1c7e24 */ /* 0x000fe2000f8e00ff */
[----:B------:R-:W2:Y:S04]  /*3bb90*/  LDL.LU R4, [R1+0x7b0] ;  /* 0x0007b00001047983 */ /* 0x000ea80000300800 */
[----:B------:R-:W-:Y:S02]  /*3bba0*/  @!P3 IADD3.X R39, R28, UR14, R27, P1, P2 ;  /* 0x0000000e1c27bc10 */ /* 0x000fe40008fe441b */
[----:B------:R-:W-:Y:S02]  /*3bbb0*/  ISETP.LT.OR P2, PT, R26, 0x71, !P0 ;  /* 0x000000711a00780c */ /* 0x000fe40004741670 */
[----:B------:R-:W-:-:S05]  /*3bbc0*/  F2FP.SATFINITE.E4M3.F32.PACK_AB_MERGE_C R34, RZ, R34, RZ ;  /* 0x00000022ff22723e */ /* 0x000fca00048070ff */
[----:B------:R0:W-:Y:S06]  /*3bbd0*/  @!P5 STG.E.U8 desc[UR8][R106.64+0x78], R34 ;  /* 0x000078226a00d986 */ /* 0x0001ec000c101108 */
[----:B------:R-:W-:-:S04]  /*3bbe0*/  @!P2 IADD3 R40, P1, P5, R33, UR13, R8 ;  /* 0x0000000d2128ac10 */ /* 0x000fc8000fd3e008 */
[----:B------:R-:W-:Y:S02]  /*3bbf0*/  @!P2 IADD3.X R41, R28, UR12, R27, P1, P5 ;  /* 0x0000000c1c29ac10 */ /* 0x000fe40008fea41b */
[----:B------:R-:W-:Y:S01]  /*3bc00*/  PRMT R28, RZ, 0x7610, R28 ;  /* 0x00007610ff1c7816 */ /* 0x000fe2000000001c */
[----:B0-----:R-:W0:Y:S05]  /*3bc10*/  @!P4 LDC.64 R34, c[0x0][0x5c0] ;  /* 0x00017000ff22cb82 */ /* 0x001e2a0000000a00 */
[----:B------:R-:W4:Y:S01]  /*3bc20*/  @!P6 LDG.E.U8 R28, desc[UR8][R14.64+0x79] ;  /* 0x000079080e1ce981 */ /* 0x000f22000c1e1100 */
        /* <DEDUP_REMOVED lines=10> */
[----:B------:R-:W-:Y:S01]  /*3bcd0*/  @!P1 IADD3 R42, P5, P6, R33, UR13, R8 ;  /* 0x0000000d212a9c10 */ /* 0x000fe2000febe008 */
[----:B-1----:R-:W-:-:S05]  /*3bce0*/  IMAD.U32 R28, RZ, RZ, UR10 ;  /* 0x0000000aff1c7e24 */ /* 0x002fca000f8e00ff */
[----:B------:R-:W-:Y:S02]  /*3bcf0*/  @!P1 IADD3.X R43, R28, UR12, R27, P5, P6 ;  /* 0x0000000c1c2b9c10 */ /* 0x000fe4000afec41b */
[----:B------:R-:W-:-:S06]  /*3bd00*/  PRMT R28, RZ, 0x7610, R28 ;  /* 0x00007610ff1c7816 */ /* 0x000fcc000000001c */
[----:B------:R-:W4:Y:S01]  /*3bd10*/  @!P4 LDG.E.U8 R28, desc[UR8][R16.64+0x78] ;  /* 0x00007808101cc981 */ /* 0x000f22000c1e1100 */
[----:B0-----:R-:W-:-:S05]  /*3bd20*/  @!P4 IADD3 R34, P5, R36, R34, RZ ;  /* 0x000000222422c210 */ /* 0x001fca0007fbe0ff */
[----:B------:R-:W-:Y:S01]  /*3bd30*/  @!P4 IMAD.X R35, R37, 0x1, R35, P5 ;  /* 0x000000012523c824 */ /* 0x000fe200028e0623 */
[----:B------:R-:W-:Y:S02]  /*3bd40*/  ISETP.LT.OR P5, PT, R26, 0x79, !P0 ;  /* 0x000000791a00780c */ /* 0x000fe400047a1670 */
[----:B------:R-:W-:-:S04]  /*3bd50*/  @P2 LOP3.LUT R2, R2, 0x20000, RZ, 0xfc, !PT ;  /* 0x0002000002022812 */ /* 0x000fc800078efcff */
[----:B------:R-:W-:-:S04]  /*3bd60*/  LOP3.LUT R2, R2, 0xfffbffff, RZ, 0xc0, !PT ;  /* 0xfffbffff02027812 */ /* 0x000fc800078ec0ff */
[----:B------:R-:W-:-:S03]  /*3bd70*/  @P1 LOP3.LUT R2, R2, 0x40000, RZ, 0xfc, !PT ;  /* 0x0004000002021812 */ /* 0x000fc600078efcff */
[----:B------:R-:W-:Y:S02]  /*3bd80*/  @!P5 IADD3 R37, P2, P6, R33, UR13, R8 ;  /* 0x0000000d2125dc10 */ /* 0x000fe4000fe5e008 */
[----:B------:R-:W-:-:S04]  /*3bd90*/  LOP3.LUT R2, R2, 0xffff7fff, RZ, 0xc0, !PT ;  /* 0xffff7fff02027812 */ /* 0x000fc800078ec0ff */
[----:B------:R-:W-:Y:S02]  /*3bda0*/  @P5 LOP3.LUT R2, R2, 0x8000, RZ, 0xfc, !PT ;  /* 0x0000800002025812 */ /* 0x000fe400078efcff */
        /* <DEDUP_REMOVED lines=9> */
[----:B------:R-:W-:Y:S01]  /*3be40*/  ISETP.LT.OR P4, PT, R26, 0x7a, !P0 ;  /* 0x0000007a1a00780c */ /* 0x000fe20004781670 */
[----:B------:R-:W-:-:S05]  /*3be50*/  IMAD.U32 R28, RZ, RZ, UR10 ;  /* 0x0000000aff1c7e24 */ /* 0x000fca000f8e00ff */
[----:B------:R-:W-:Y:S02]  /*3be60*/  @!P5 IADD3.X R44, R28, UR12, R27, P2, P6 ;  /* 0x0000000c1c2cdc10 */ /* 0x000fe400097ec41b */
[----:B0-----:R-:W-:-:S05]  /*3be70*/  @!P3 IADD3 R34, P1, R38, R34, RZ ;  /* 0x000000222622b210 */ /* 0x001fca0007f3e0ff */
[----:B------:R-:W-:-:S04]  /*3be80*/  @!P4 IADD3 R38, P5, P6, R33, UR13, R8 ;  /* 0x0000000d2126cc10 */ /* 0x000fc8000febe008 */
[----:B------:R-:W-:Y:S02]  /*3be90*/  @!P4 IADD3.X R45, R28, UR12, R27, P5, P6 ;  /* 0x0000000c1c2dcc10 */ /* 0x000fe4000afec41b */
[----:B------:R-:W-:-:S06]  /*3bea0*/  PRMT R28, RZ, 0x7610, R28 ;  /* 0x00007610ff1c7816 */ /* 0x000fcc000000001c */
[----:B------:R-:W4:Y:S01]  /*3beb0*/  @!P3 LDG.E.U8 R28, desc[UR8][R16.64+0x79] ;  /* 0x00007908101cb981 */ /* 0x000f22000c1e1100 */
[----:B------:R-:W-:Y:S01]  /*3bec0*/  ISETP.GE.AND P5, PT, R5, 0x89, PT ;  /* 0x000000890500780c */ /* 0x000fe20003fa6270 */
[----:B------:R-:W-:-:S03]  /*3bed0*/  @!P3 IMAD.X R35, R39, 0x1, R35, P1 ;  /* 0x000000012723b824 */ /* 0x000fc600008e0623 */
[----:B------:R-:W-:Y:S02]  /*3bee0*/  ISETP.LT.OR P1, PT, R26, 0x81, !P5 ;  /* 0x000000811a00780c */ /* 0x000fe40006f21670 */
        /* <DEDUP_REMOVED lines=11> */
[----:B0-----:R-:W-:-:S05]  /*3bfa0*/  IMAD.U32 R28, RZ, RZ, UR10 ;  /* 0x0000000aff1c7e24 */ /* 0x001fca000f8e00ff */
[----:B------:R-:W-:Y:S02]  /*3bfb0*/  @!P1 IADD3.X R46, R28, UR14, R27, P3, P6 ;  /* 0x0000000e1c2e9c10 */ /* 0x000fe40009fec41b */
[----:B------:R-:W-:-:S06]  /*3bfc0*/  PRMT R28, RZ, 0x7610, R28 ;  /* 0x00007610ff1c7816 */ /* 0x000fcc000000001c */
[----:B------:R-:W4:Y:S01]  /*3bfd0*/  @!P2 LDG.E.U8 R28, desc[UR8][R18.64+0x70] ;  /* 0x00007008121ca981 */ /* 0x000f22000c1e1100 */
[----:B------:R-:W-:Y:S02]  /*3bfe0*/  @P4 LOP3.LUT R2, R2, 0x10000, RZ, 0xfc, !PT ;  /* 0x0001000002024812 */ /* 0x000fe400078efcff */
[C---:B------:R-:W-:Y:S02]  /*3bff0*/  LOP3.LUT P4, RZ, R0.reuse, 0x4000, RZ, 0xc0, !PT ;  /* 0x0000400000ff7812 */ /* 0x040fe4000788c0ff */
[----:B------:R-:W-:-:S04]  /*3c000*/  LOP3.LUT R0, R0, 0xfffffffb, RZ, 0xc0, !PT ;  /* 0xfffffffb00007812 */ /* 0x000fc800078ec0ff */
[----:B------:R-:W-:Y:S02]  /*3c010*/  @P1 LOP3.LUT R0, R0, 0x4, RZ, 0xfc, !PT ;  /* 0x0000000400001812 */ /* 0x000fe400078efcff */
[----:B------:R-:W-:-:S13]  /*3c020*/  ISETP.LT.OR P1, PT, R26, 0x82, !P5 ;  /* 0x000000821a00780c */ /* 0x000fda0006f21670 */
        /* <DEDUP_REMOVED lines=10> */
[----:B------:R-:W-:Y:S01]  /*3c0d0*/  ISETP.LT.OR P2, PT, R26, 0x89, !P5 ;  /* 0x000000891a00780c */ /* 0x000fe20006f41670 */
[----:B------:R-:W-:-:S05]  /*3c0e0*/  IMAD.U32 R28, RZ, RZ, UR10 ;  /* 0x0000000aff1c7e24 */ /* 0x000fca000f8e00ff */
[----:B------:R-:W-:-:S07]  /*3c0f0*/  @!P1 IADD3.X R48, R28, UR14, R27, P3, P6 ;  /* 0x0000000e1c309c10 */ /* 0x000fce0009fec41b */
[----:B------:R-:W-:-:S04]  /*3c100*/  @!P2 IADD3 R49, P3, P6, R33, UR15, R8 ;  /* 0x0000000f2131ac10 */ /* 0x000fc8000fe7e008 */
[----:B------:R-:W-:Y:S02]  /*3c110*/  @!P2 IADD3.X R52, R28, UR14, R27, P3, P6 ;  /* 0x0000000e1c34ac10 */ /* 0x000fe40009fec41b */
[----:B------:R-:W-:-:S06]  /*3c120*/  PRMT R28, RZ, 0x7610, R28 ;  /* 0x00007610ff1c7816 */ /* 0x000fcc000000001c */
[----:B------:R-:W4:Y:S01]  /*3c130*/  @!P4 LDG.E.U8 R28, desc[UR8][R18.64+0x71] ;  /* 0x00007108121cc981 */ /* 0x000f22000c1e1100 */
[----:B------:R-:W-:-:S04]  /*3c140*/  @P1 LOP3.LUT R0, R0, 0x8, RZ, 0xfc, !PT ;  /* 0x0000000800001812 */ /* 0x000fc800078efcff */
[----:B------:R-:W-:-:S04]  /*3c150*/  LOP3.LUT R0, R0, 0xffffffef, RZ, 0xc0, !PT ;  /* 0xffffffef00007812 */ /* 0x000fc800078ec0ff */
[----:B------:R-:W-:Y:S02]  /*3c160*/  @P2 LOP3.LUT R0, R0, 0x10, RZ, 0xfc, !PT ;  /* 0x0000001000002812 */ /* 0x000fe400078efcff */
[----:B------:R-:W-:-:S13]  /*3c170*/  LOP3.LUT P2, RZ, R2, 0x20000, RZ, 0xc0, !PT ;  /* 0x0002000002ff7812 */ /* 0x000fda000784c0ff */
[----:B0-----:R-:W0:Y:S01]  /*3c180*/  @!P2 LDC.64 R34, c[0x0][0x5c0] ;  /* 0x00017000ff22ab82 */ /* 0x001e220000000a00 */
        /* <DEDUP_REMOVED lines=8> */
[----:B------:R1:W-:Y:S01]  /*3c210*/  @!P4 STG.E.U8 desc[UR8][R64.64+0x71], R28 ;  /* 0x0000711c4000c986 */ /* 0x0003e2000c101108 */
[----:B------:R-:W-:Y:S01]  /*3c220*/  ISETP.LT.OR P4, PT, R26, 0x8a, !P5 ;  /* 0x0000008a1a00780c */ /* 0x000fe20006f81670 */
[----:B-1----:R-:W-:-:S12]  /*3c230*/  IMAD.U32 R28, RZ, RZ, UR10 ;  /* 0x0000000aff1c7e24 */ /* 0x002fd8000f8e00ff */
[----:B------:R-:W-:-:S04]  /*3c240*/  @!P4 IADD3 R53, P3, P6, R33, UR15, R8 ;  /* 0x0000000f2135cc10 */ /* 0x000fc8000fe7e008 */
[----:B------:R-:W-:Y:S02]  /*3c250*/  @!P4 IADD3.X R54, R28, UR14, R27, P3, P6 ;  /* 0x0000000e1c36cc10 */ /* 0x000fe40009fec41b */
[----:B------:R-:W-:-:S06]  /*3c260*/  PRMT R28, RZ, 0x7610, R28 ;  /* 0x00007610ff1c7816 */ /* 0x000fcc000000001c */
[----:B------:R-:W4:Y:S01]  /*3c270*/  @!P2 LDG.E.U8 R28, desc[UR8][R20.64+0x70] ;  /* 0x00007008141ca981 */ /* 0x000f22000c1e1100 */
[----:B0-----:R-:W-:-:S05]  /*3c280*/  @!P2 IADD3 R34, P3, R40, R34, RZ ;  /* 0x000000222822a210 */ /* 0x001fca0007f7e0ff */
[----:B------:R-:W-:Y:S01]  /*3c290*/  @!P2 IMAD.X R35, R41, 0x1, R35, P3 ;  /* 0x000000012923a824 */ /* 0x000fe200018e0623 */
[----:B------:R-:W-:Y:S02]  /*3c2a0*/  ISETP.LT.OR P3, PT, R26, 0x81, !P0 ;  /* 0x000000811a00780c */ /* 0x000fe40004761670 */
[----:B------:R-:W-:-:S11]  /*3c2b0*/  LOP3.LUT R2, R2, 0xffffff7f, RZ, 0xc0, !PT ;  /* 0xffffff7f02027812 */ /* 0x000fd600078ec0ff */
[----:B------:R-:W-:Y:S02]  /*3c2c0*/  @!P3 IADD3 R40, P0, P6, R33, UR13, R8 ;  /* 0x0000000d2128bc10 */ /* 0x000fe4000fe1e008 */
[----:B------:R-:W-:Y:S02]  /*3c2d0*/  @P3 LOP3.LUT R2, R2, 0x80, RZ, 0xfc, !PT ;  /* 0x0000008002023812 */ /* 0x000fe400078efcff */
[----:B------:R-:W-:-:S04]  /*3c2e0*/  LOP3.LUT R0, R0, 0xffffffbf, RZ, 0xc0, !PT ;  /* 0xffffffbf00007812 */ /* 0x000fc800078ec0ff */
[----:B------:R-:W-:Y:S02]  /*3c2f0*/  @P4 LOP3.LUT R0, R0, 0x40, RZ, 0xfc, !PT ;  /* 0x0000004000004812 */ /* 0x000fe400078efcff */
        /* <DEDUP_REMOVED lines=8> */
[----:B------:R-:W-:-:S04]  /*3c380*/  IMAD.U32 R28, RZ, RZ, UR10 ;  /* 0x0000000aff1c7e24 */ /* 0x000fc8000f8e00ff */
[----:B------:R0:W-:Y:S01]  /*3c390*/  @!P2 STG.E.U8 desc[UR8][R34.64+0x70], R36 ;  /* 0x000070242200a986 */ /* 0x0001e2000c101108 */
[----:B------:R-:W-:Y:S02]  /*3c3a0*/  @!P3 IADD3.X R41, R28, UR12, R27, P0, P6 ;  /* 0x0000000c1c29bc10 */ /* 0x000fe400087ec41b */
[----:B------:R-:W-:Y:S01]  /*3c3b0*/  ISETP.GE.AND P3, PT, R5, 0x109, PT ;  /* 0x000001090500780c */ /* 0x000fe20003f66270 */
[----:B0-----:R-:W0:Y:S03]  /*3c3c0*/  @!P1 LDC.64 R34, c[0x0][0x5c0] ;  /* 0x00017000ff229b82 */ /* 0x001e260000000a00 */
[----:B------:R-:W-:Y:S02]  /*3c3d0*/  ISETP.LT.OR P2, PT, R26, 0x82, !P3 ;  /* 0x000000821a00780c */ /* 0x000fe40005f41670 */
[----:B0-----:R-:W-:-:S11]  /*3c3e0*/  @!P1 IADD3 R34, P0, R42, R34, RZ ;  /* 0x000000222a229210 */ /* 0x001fd60007f1e0ff */
[----:B------:R-:W-:-:S04]  /*3c3f0*/  @!P2 IADD3 R42, P4, P6, R33, UR13, R8 ;  /* 0x0000000d212aac10 */ /* 0x000fc8000fe9e008 */
[----:B------:R-:W-:Y:S02]  /*3c400*/  @!P2 IADD3.X R55, R28, UR12, R27, P4, P6 ;  /* 0x0000000c1c37ac10 */ /* 0x000fe4000a7ec41b */
[----:B------:R-:W-:-:S06]  /*3c410*/  PRMT R28, RZ, 0x7610, R28 ;  /* 0x00007610ff1c7816 */ /* 0x000fcc000000001c */
[----:B------:R-:W4:Y:S01]  /*3c420*/  @!P1 LDG.E.U8 R28, desc[UR8][R20.64+0x71] ;  /* 0x00007108141c9981 */ /* 0x000f22000c1e1100 */
[C---:B------:R-:W-:Y:S02]  /*3c430*/  LOP3.LUT P4, RZ, R2.reuse, 0x10000, RZ, 0xc0, !PT ;  /* 0x0001000002ff7812 */ /* 0x040fe4000788c0ff */
[----:B------:R-:W-:-:S04]  /*3c440*/  LOP3.LUT R2, R2, 0xfffffeff, RZ, 0xc0, !PT ;  /* 0xfffffeff02027812 */ /* 0x000fc800078ec0ff */
[----:B------:R-:W-:Y:S02]  /*3c450*/  @P2 LOP3.LUT R2, R2, 0x100, RZ, 0xfc, !PT ;  /* 0x0000010002022812 */ /* 0x000fe400078efcff */
[----:B------:R-:W-:Y:S01]  /*3c460*/  ISETP.LT.OR P2, PT, R26, 0x89, !P3 ;  /* 0x000000891a00780c */ /* 0x000fe20005f41670 */
[----:B------:R-:W-:Y:S01]  /*3c470*/  @!P1 IMAD.X R35, R43, 0x1, R35, P0 ;  /* 0x000000012b239824 */ /* 0x000fe200000e0623 */
        /* <DEDUP_REMOVED lines=14> */
[----:B------:R-:W-:Y:S02]  /*3c560*/  ISETP.LT.OR P1, PT, R26, 0x8a, !P3 ;  /* 0x0000008a1a00780c */ /* 0x000fe40005f21670 */
[----:B------:R-:W-:Y:S02]  /*3c570*/  @P2 LOP3.LUT R0, R0, 0x2, RZ, 0xfc, !PT ;  /* 0x0000000200002812 */ /* 0x000fe400078efcff */
[----:B------:R-:W-:-:S09]  /*3c580*/  LOP3.LUT R2, R2, 0xffffffdf, RZ, 0xc0, !PT ;  /* 0xffffffdf02027812 */ /* 0x000fd200078ec0ff */
[----:B------:R-:W-:Y:S02]  /*3c590*/  @!P1 IADD3 R63, P2, P6, R33, UR13, R8 ;  /* 0x0000000d213f9c10 */ /* 0x000fe4000fe5e008 */
        /* <DEDUP_REMOVED lines=8> */
[----:B------:R-:W-:Y:S01]  /*3c620*/  LOP3.LUT R29, R29, 0xfffffff7, RZ, 0xc0, !PT ;  /* 0xfffffff71d1d7812 */ /* 0x000fe200078ec0ff */
[----:B------:R-:W2:Y:S02]  /*3c630*/  LDL.LU R4, [R1+0x7d0] ;  /* 0x0007d00001047983 */ /* 0x000ea40000300800 */
[----:B------:R-:W-:Y:S02]  /*3c640*/  F2FP.SATFINITE.E4M3.F32.PACK_AB_MERGE_C R34, RZ, R34, RZ ;  /* 0x00000022ff22723e */ /* 0x000fe400048070ff */
[----:B------:R-:W-:Y:S02]  /*3c650*/  @!P1 IADD3.X R64, R28, UR12, R27, P2, P6 ;  /* 0x0000000c1c409c10 */ /* 0x000fe400097ec41b */
[----:B------:R-:W-:Y:S01]  /*3c660*/  ISETP.GE.AND P1, PT, R5, 0x89, PT ;  /* 0x000000890500780c */ /* 0x000fe20003f26270 */
[----:B------:R0:W-:Y:S03]  /*3c670*/  @!P5 STG.E.U8 desc[UR8][R112.64+0x78], R34 ;  /* 0x000078227000d986 */ /* 0x0001e6000c101108 */
[----:B------:R-:W-:-:S13]  /*3c680*/  ISETP.LT.OR P5, PT, R26, 0x91, !P1 ;  /* 0x000000911a00780c */ /* 0x000fda0004fa1670 */
[----:B------:R-:W-:-:S04]  /*3c690*/  @!P5 IADD3 R91, P2, P6, R33, UR15, R8 ;  /* 0x0000000f215bdc10 */ /* 0x000fc8000fe5e008 */
[----:B------:R-:W-:Y:S02]  /*3c6a0*/  @!P5 IADD3.X R93, R28, UR14, R27, P2, P6 ;  /* 0x0000000e1c5ddc10 */ /* 0x000fe400097ec41b */
[----:B------:R-:W-:-:S06]  /*3c6b0*/  PRMT R28, RZ, 0x7610, R28 ;  /* 0x00007610ff1c7816 */ /* 0x000fcc000000001c */
[----:B------:R-:W4:Y:S01]  /*3c6c0*/  @!P0 LDG.E.U8 R28, desc[UR8][R18.64+0x79] ;  /* 0x00007908121c8981 */ /* 0x000f22000c1e1100 */
[----:B------:R-:W-:Y:S02]  /*3c6d0*/  ISETP.LT.OR P2, PT, R26, 0x92, !P1 ;  /* 0x000000921a00780c */ /* 0x000fe40004f41670 */
        /* <DEDUP_REMOVED lines=17> */
[----:B------:R-:W-:Y:S02]  /*3c7f0*/  ISETP.LT.OR P0, PT, R26, 0x99, !P1 ;  /* 0x000000991a00780c */ /* 0x000fe40004f01670 */
[----:B0-----:R-:W-:Y:S02]  /*3c800*/  @!P5 IADD3 R34, P6, R37, R34, RZ ;  /* 0x000000222522d210 */ /* 0x001fe40007fde0ff */
[----:B------:R-:W-:-:S03]  /*3c810*/  @P2 LOP3.LUT R29, R29, 0x2, RZ, 0xfc, !PT ;  /* 0x000000021d1d2812 */ /* 0x000fc600078efcff */
[----:B------:R-:W-:-:S06]  /*3c820*/  @!P5 IMAD.X R35, R44, 0x1, R35, P6 ;  /* 0x000000012c23d824 */ /* 0x000fcc00030e0623 */
[----:B------:R-:W-:Y:S02]  /*3c830*/  @!P0 IADD3 R99, P2, P6, R33, UR15, R8 ;  /* 0x0000000f21638c10 */ /* 0x000fe4000fe5e008 */
        /* <DEDUP_REMOVED lines=10> */
[----:B------:R-:W-:Y:S01]  /*3c8e0*/  PRMT R28, RZ, 0x7610, R28 ;  /* 0x00007610ff1c7816 */ /* 0x000fe2000000001c */
[----:B------:R0:W-:Y:S05]  /*3c8f0*/  @!P5 STG.E.U8 desc[UR8][R34.64+0x78], R36 ;  /* 0x000078242200d986 */ /* 0x0001ea000c101108 */
[----:B------:R-:W4:Y:S01]  /*3c900*/  @!P4 LDG.E.U8 R28, desc[UR8][R20.64+0x79] ;  /* 0x00007908141cc981 */ /* 0x000f22000c1e1100 */
[----:B0-----:R-:W0:Y:S01]  /*3c910*/  @!P4 LDC.64 R34, c[0x0][0x5c0] ;  /* 0x00017000ff22cb82 */ /* 0x001e220000000a00 */
[----:B------:R-:W-:-:S02]  /*3c920*/  @P0 LOP3.LUT R0, R0, 0x40000000, RZ, 0xfc, !PT ;  /* 0x4000000000000812 */ /* 0x000fc400078efcff */
[----:B------:R-:W-:Y:S02]  /*3c930*/  LOP3.LUT P0, RZ, R2, 0x4000, RZ, 0xc0, !PT ;  /* 0x0000400002ff7812 */ /* 0x000fe4000780c0ff */
[----:B0-----:R-:W-:-:S05]  /*3c940*/  @!P4 IADD3 R34, P5, R38, R34, RZ ;  /* 0x000000222622c210 */ /* 0x001fca0007fbe0ff */
[----:B------:R-:W-:Y:S01]  /*3c950*/  @!P4 IMAD.X R35, R45, 0x1, R35, P5 ;  /* 0x000000012d23c824 */ /* 0x000fe200028e0623 */
        /* <DEDUP_REMOVED lines=17> */
[----:B------:R-:W-:Y:S01]  /*3ca70*/  @!P4 IADD3.X R35, R37, R35, R28, P5, !PT ;  /* 0x000000232523c210 */ /* 0x000fe20002ffe41c */
[----:B------:R-:W-:Y:S01]  /*3ca80*/  IMAD.U32 R28, RZ, RZ, UR10 ;  /* 0x0000000aff1c7e24 */ /* 0x000fe2000f8e00ff */
[----:B------:R-:W-:-:S04]  /*3ca90*/  @!P2 IADD3 R44, P5, P6, R33, UR15, R8 ;  /* 0x0000000f212cac10 */ /* 0x000fc8000febe008 */
        /* <DEDUP_REMOVED lines=27> */
[----:B------:R-:W3:Y:S01]  /*3cc50*/  @!P4 LDG.E.U8 R28, desc[UR8][R22.64+0x71] ;  /* 0x00007108161cc981 */ /* 0x000ee2000c1e1100 */
[----:B------:R-:W-:-:S04]  /*3cc60*/  @P2 LOP3.LUT R0, R0, 0x80000, RZ, 0xfc, !PT ;  /* 0x0008000000002812 */ /* 0x000fc800078efcff */
[----:B------:R-:W-:-:S04]  /*3cc70*/  LOP3.LUT R0, R0, 0xffffbfff, RZ, 0xc0, !PT ;  /* 0xffffbfff00007812 */ /* 0x000fc800078ec0ff */
[----:B------:R-:W-:Y:S02]  /*3cc80*/  @P1 LOP3.LUT R0, R0, 0x4000, RZ, 0xfc, !PT ;  /* 0x0000400000001812 */ /* 0x000fe400078efcff */
[----:B------:R-:W-:Y:S02]  /*3cc90*/  ISETP.LT.OR P1, PT, R26, 0x92, !P3 ;  /* 0x000000921a00780c */ /* 0x000fe40005f21670 */
[----:B------:R-:W-:Y:S02]  /*3cca0*/  LOP3.LUT P6, RZ, R30, 0x8000, RZ, 0xc0, !PT ;  /* 0x000080001eff7812 */ /* 0x000fe400078cc0ff */
[----:B---3--:R-:W-:-:S04]  /*3ccb0*/  LOP3.LUT R28, R28, 0xff, RZ, 0xc0, !PT ;  /* 0x000000ff1c1c7812 */ /* 0x008fc800078ec0ff */
[----:B------:R-:W-:-:S05]  /*3ccc0*/  F2FP.F16.E4M3.UNPACK_B R28, R28 ;  /* 0x0000001cff1c723e */ /* 0x000fca00020006ff */
[----:B------:R-:W-:-:S05]  /*3ccd0*/  HADD2.F32 R28, -RZ, R28.H0_H0 ;  /* 0x2000001cff1c7230 */ /* 0x000fca0000004100 */
[----:B------:R-:W-:-:S04]  /*3cce0*/  FMUL R28, R28, UR61 ;  /* 0x0000003d1c1c7c20 */ /* 0x000fc80008400000 */
[----:B------:R-:W-:Y:S01]  /*3ccf0*/  FFMA R28, R3, UR60, R28 ;  /* 0x0000003c031c7c23 */ /* 0x000fe2000800001c */
[----:B------:R-:W-:Y:S01]  /*3cd00*/  LOP3.LUT R0, R0, 0xffffefff, RZ, 0xc0, !PT ;  /* 0xffffefff00007812 */ /* 0x000fe200078ec0ff */
[----:B------:R-:W3:Y:S03]  /*3cd10*/  LDL.LU R3, [R1+0x7e4] ;  /* 0x0007e40001037983 */ /* 0x000ee60000300800 */
[----:B------:R-:W-:Y:S01]  /*3cd20*/  F2FP.SATFINITE.E4M3.F32.PACK_AB_MERGE_C R28, RZ, R28, RZ ;  /* 0x0000001cff1c723e */ /* 0x000fe200048070ff */
[----:B------:R-:W3:Y:S04]  /*3cd30*/  LDL.LU.64 R234, [R1+0x58] ;  /* 0x0000580001ea7983 */ /* 0x000ee80000300a00 */
[----:B------:R0:W-:Y:S01]  /*3cd40*/  @!P4 STG.E.U8 desc[UR8][R34.64+0x71], R28 ;  /* 0x0000711c2200c986 */ /* 0x0001e2000c101108 */
[----:B------:R-:W-:Y:S01]  /*3cd50*/  @!P1 IADD3 R92, P4, P5, R33, UR13, R8 ;  /* 0x0000000d215c9c10 */ /* 0x000fe2000fd9e008 */
[----:B0-----:R-:W-:-:S05]  /*3cd60*/  IMAD.U32 R28, RZ, RZ, UR10 ;  /* 0x0000000aff1c7e24 */ /* 0x001fca000f8e00ff */
[----:B------:R-:W-:Y:S02]  /*3cd70*/  @!P1 IADD3.X R94, R28, UR12, R27, P4, P5 ;  /* 0x0000000c1c5e9c10 */ /* 0x000fe4000a7ea41b */
[----:B------:R-:W-:-:S06]  /*3cd80*/  PRMT R28, RZ, 0x7610, R28 ;  /* 0x00007610ff1c7816 */ /* 0x000fcc000000001c */
[----:B------:R-:W2:Y:S01]  /*3cd90*/  @!P6 LDG.E.U8 R28, desc[UR8][R24.64+0x70] ;  /* 0x00007008181ce981 */ /* 0x000ea2000c1e1100 */
[----:B------:R-:W-:Y:S02]  /*3cda0*/  @P1 LOP3.LUT R0, R0, 0x1000, RZ, 0xfc, !PT ;  /* 0x0000100000001812 */ /* 0x000fe400078efcff */
[----:B------:R-:W-:Y:S02]  /*3cdb0*/  ISETP.LT.OR P1, PT, R26, 0x99, !P3 ;  /* 0x000000991a00780c */ /* 0x000fe40005f21670 */
[----:B------:R-:W-:-:S11]  /*3cdc0*/  LOP3.LUT P2, RZ, R30, 0x2000, RZ, 0xc0, !PT ;  /* 0x000020001eff7812 */ /* 0x000fd6000784c0ff */
[----:B------:R-:W-:Y:S02]  /*3cdd0*/  @!P1 IADD3 R101, P4, P5, R33, UR13, R8 ;  /* 0x0000000d21659c10 */ /* 0x000fe4000fd9e008 */
[----:B--2---:R-:W-:-:S04]  /*3cde0*/  LOP3.LUT R28, R28, 0xff, RZ, 0xc0, !PT ;  /* 0x000000ff1c1c7812 */ /* 0x004fc800078ec0ff */
[----:B------:R-:W-:-:S05]  /*3cdf0*/  F2FP.F16.E4M3.UNPACK_B R28, R28 ;  /* 0x0000001cff1c723e */ /* 0x000fca00020006ff */
[----:B------:R-:W-:-:S05]  /*3ce00*/  HADD2.F32 R28, -RZ, R28.H0_H0 ;  /* 0x2000001cff1c7230 */ /* 0x000fca0000004100 */
[----:B------:R-:W-:-:S04]  /*3ce10*/  FMUL R28, R28, UR61 ;  /* 0x0000003d1c1c7c20 */ /* 0x000fc80008400000 */
[----:B------:R-:W-:Y:S01]  /*3ce20*/  FFMA R34, R4, UR60, R28 ;  /* 0x0000003c04227c23 */ /* 0x000fe2000800001c */
[----:B------:R-:W-:Y:S01]  /*3ce30*/  IMAD.U32 R28, RZ, RZ, UR10 ;  /* 0x0000000aff1c7e24 */ /* 0x000fe2000f8e00ff */
[----:B------:R-:W2:Y:S03]  /*3ce40*/  LDL.LU R4, [R1+0x7e8] ;  /* 0x0007e80001047983 */ /* 0x000ea60000300800 */
[----:B------:R-:W-:Y:S02]  /*3ce50*/  F2FP.SATFINITE.E4M3.F32.PACK_AB_MERGE_C R34, RZ, R34, RZ ;  /* 0x00000022ff22723e */ /* 0x000fe400048070ff */
[----:B------:R-:W-:Y:S02]  /*3ce60*/  @!P1 IADD3.X R102, R28, UR12, R27, P4, P5 ;  /* 0x0000000c1c669c10 */ /* 0x000fe4000a7ea41b */
[----:B------:R-:W-:Y:S01]  /*3ce70*/  PRMT R28, RZ, 0x7610, R28 ;  /* 0x00007610ff1c7816 */ /* 0x000fe2000000001c */
[----:B----4-:R0:W-:Y:S05]  /*3ce80*/  @!P6 STG.E.U8 desc[UR8][R226.64+0x70], R34 ;  /* 0x00007022e200e986 */ /* 0x0101ea000c101108 */
[----:B------:R-:W4:Y:S01]  /*3ce90*/  @!P2 LDG.E.U8 R28, desc[UR8][R24.64+0x71] ;  /* 0x00007108181ca981 */ /* 0x000f22000c1e1100 */
[----:B------:R-:W-:-:S13]  /*3cea0*/  ISETP.LT.OR P4, PT, R26, 0x79, !P0 ;  /* 0x000000791a00780c */ /* 0x000fda0004781670 */
[----:B------:R-:W1:Y:S01]  /*3ceb0*/  @!P4 LDC.64 R36, c[0x0][0x5c0] ;  /* 0x00017000ff24cb82 */ /* 0x000e620000000a00 */
[----:B0-----:R-:W-:Y:S02]  /*3cec0*/  @!P4 IMAD.MOV.U32 R34, RZ, RZ, R8 ;  /* 0x000000ffff22c224 */ /* 0x001fe400078e0008 */
[----:B------:R-:W-:Y:S02]  /*3ced0*/  @!P4 IMAD.MOV.U32 R35, RZ, RZ, R27 ;  /* 0x000000ffff23c224 */ /* 0x000fe400078e001b */
[----:B------:R-:W-:-:S03]  /*3cee0*/  @!P4 IMAD.WIDE.U32 R34, R6, 0x180, R34 ;  /* 0x000001800622c825 */ /* 0x000fc600078e0022 */
[----:B-1----:R-:W-:Y:S02]  /*3cef0*/  @!P4 IADD3 R34, P5, R34, R36, RZ ;  /* 0x000000242222c210 */ /* 0x002fe40007fbe0ff */
        /* <DEDUP_REMOVED lines=9> */
[----:B------:R-:W-:Y:S01]  /*3cf90*/  ISETP.LT.OR P2, PT, R26, 0x9a, !P3 ;  /* 0x0000009a1a00780c */ /* 0x000fe20005f41670 */
[----:B0-----:R-:W-:-:S05]  /*3cfa0*/  @!P4 IMAD R28, R7, 0x180, RZ ;  /* 0x00000180071cc824 */ /* 0x001fca00078e02ff */
[----:B------:R-:W-:Y:S01]  /*3cfb0*/  @!P4 IADD3.X R35, R37, R35, R28, P5, !PT ;  /* 0x000000232523c210 */ /* 0x000fe20002ffe41c */
[----:B------:R-:W-:-:S06]  /*3cfc0*/  IMAD.U32 R28, RZ, RZ, UR10 ;  /* 0x0000000aff1c7e24 */ /* 0x000fcc000f8e00ff */
[----:B------:R-:W-:-:S04]  /*3cfd0*/  @!P2 IADD3 R97, P5, P6, R33, UR13, R8 ;  /* 0x0000000d2161ac10 */ /* 0x000fc8000febe008 */
[----:B------:R-:W-:Y:S02]  /*3cfe0*/  @!P2 IADD3.X R98, R28, UR12, R27, P5, P6 ;  /* 0x0000000c1c62ac10 */ /* 0x000fe4000afec41b */
[----:B------:R-:W-:-:S06]  /*3cff0*/  PRMT R28, RZ, 0x7610, R28 ;  /* 0x00007610ff1c7816 */ /* 0x000fcc000000001c */
[----:B------:R-:W4:Y:S01]  /*3d000*/  @!P4 LDG.E.U8 R28, desc[UR8][R22.64+0x78] ;  /* 0x00007808161cc981 */ /* 0x000f22000c1e1100 */
[----:B------:R-:W-:Y:S02]  /*3d010*/  @P1 LOP3.LUT R0, R0, 0x400, RZ, 0xfc, !PT ;  /* 0x0000040000001812 */ /* 0x000fe400078efcff */
[----:B------:R-:W-:-:S04]  /*3d020*/  LOP3.LUT P1, RZ, R2, 0x2000, RZ, 0xc0, !PT ;  /* 0x0000200002ff7812 */ /* 0x000fc8000782c0ff */
        /* <DEDUP_REMOVED lines=24> */
[----:B------:R-:W-:Y:S02]  /*3d1b0*/  @P0 LOP3.LUT R2, R2, 0x40, RZ, 0xfc, !PT ;  /* 0x0000004002020812 */ /* 0x000fe400078efcff */
[----:B------:R-:W-:Y:S02]  /*3d1c0*/  ISETP.LT.OR P0, PT, R26, 0xa2, !P1 ;  /* 0x000000a21a00780c */ /* 0x000fe40004f01670 */
[----:B------:R-:W-:-:S04]  /*3d1d0*/  LOP3.LUT R0, R0, 0xffffff7f, RZ, 0xc0, !PT ;  /* 0xffffff7f00007812 */ /* 0x000fc800078ec0ff */
[----:B------:R-:W-:Y:S02]  /*3d1e0*/  @P2 LOP3.LUT R0, R0, 0x80, RZ, 0xfc, !PT ;  /* 0x0000008000002812 */ /* 0x000fe400078efcff */
        /* <DEDUP_REMOVED lines=16> */
[----:B------:R-:W-:-:S04]  /*3d2f0*/  @P3 LOP3.LUT R0, R0, 0x20000000, RZ, 0xfc, !PT ;  /* 0x2000000000003812 */ /* 0x000fc800078efcff */
[----:B------:R-:W-:-:S04]  /*3d300*/  LOP3.LUT R0, R0, 0xfbffffff, RZ, 0xc0, !PT ;  /* 0xfbffffff00007812 */ /* 0x000fc800078ec0ff */
[----:B------:R-:W-:Y:S02]  /*3d310*/  @P0 LOP3.LUT R0, R0, 0x4000000, RZ, 0xfc, !PT ;  /* 0x0400000000000812 */ /* 0x000fe400078efcff */
[----:B------:R-:W-:Y:S02]  /*3d320*/  ISETP.LT.OR P0, PT, R26, 0xa9, !P1 ;  /* 0x000000a91a00780c */ /* 0x000fe40004f01670 */
[----:B------:R-:W-:-:S11]  /*3d330*/  LOP3.LUT R0, R0, 0xff7fffff, RZ, 0xc0, !PT ;  /* 0xff7fffff00007812 */ /* 0x000fd600078ec0ff */
[----:B------:R-:W-:Y:S02]  /*3d340*/  @!P0 IADD3 R107, P4, P5, R33, UR15, R8 ;  /* 0x0000000f216b8c10 */ /* 0x000fe4000fd9e008 */
[----:B------:R-:W-:Y:S02]  /*3d350*/  @P0 LOP3.LUT R0, R0, 0x800000, RZ, 0xfc, !PT ;  /* 0x0080000000000812 */ /* 0x000fe400078efcff */
[----:B------:R-:W-:Y:S02]  /*3d360*/  LOP3.LUT P3, RZ, R30, 0x800, RZ, 0xc0, !PT ;  /* 0x000008001eff7812 */ /* 0x000fe4000786c0ff */
[----:B--2---:R-:W-:-:S04]  /*3d370*/  LOP3.LUT R28, R28, 0xff, RZ, 0xc0, !PT ;  /* 0x000000ff1c1c7812 */ /* 0x004fc800078ec0ff */
[----:B------:R-:W-:-:S05]  /*3d380*/  F2FP.F16.E4M3.UNPACK_B R28, R28 ;  /* 0x0000001cff1c723e */ /* 0x000fca00020006ff */
[----:B------:R-:W-:-:S05]  /*3d390*/  HADD2.F32 R28, -RZ, R28.H0_H0 ;  /* 0x2000001cff1c7230 */ /* 0x000fca0000004100 */
[----:B------:R-:W-:-:S04]  /*3d3a0*/  FMUL R28, R28, UR61 ;  /* 0x0000003d1c1c7c20 */ /* 0x000fc80008400000 */
[----:B------:R-:W-:Y:S01]  /*3d3b0*/  FFMA R34, R4, UR60, R28 ;  /* 0x0000003c04227c23 */ /* 0x000fe2000800001c */
[----:B------:R-:W-:Y:S01]  /*3d3c0*/  IMAD.U32 R28, RZ, RZ, UR10 ;  /* 0x0000000aff1c7e24 */ /* 0x000fe2000f8e00ff */
[----:B------:R-:W-:Y:S01]  /*3d3d0*/  LOP3.LUT R0, R0, 0xffdfffff, RZ, 0xc0, !PT ;  /* 0xffdfffff00007812 */ /* 0x000fe200078ec0ff */
[----:B------:R-:W2:Y:S03]  /*3d3e0*/  LDL.LU R4, [R1+0x7f8] ;  /* 0x0007f80001047983 */ /* 0x000ea60000300800 */
[----:B------:R-:W-:Y:S02]  /*3d3f0*/  @!P0 IADD3.X R108, R28, UR14, R27, P4, P5 ;  /* 0x0000000e1c6c8c10 */ /* 0x000fe4000a7ea41b */
[----:B------:R-:W-:Y:S02]  /*3d400*/  ISETP.LT.OR P0, PT, R26, 0xaa, !P1 ;  /* 0x000000aa1a00780c */ /* 0x000fe40004f01670 */
[----:B------:R-:W-:-:S11]  /*3d410*/  F2FP.SATFINITE.E4M3.F32.PACK_AB_MERGE_C R34, RZ, R34, RZ ;  /* 0x00000022ff22723e */ /* 0x000fd600048070ff */
[----:B------:R-:W-:-:S04]  /*3d420*/  @!P0 IADD3 R110, P4, P5, R33, UR15, R8 ;  /* 0x0000000f216e8c10 */ /* 0x000fc8000fd9e008 */
[----:B------:R-:W-:Y:S02]  /*3d430*/  @!P0 IADD3.X R112, R28, UR14, R27, P4, P5 ;  /* 0x0000000e1c708c10 */ /* 0x000fe4000a7ea41b */
[----:B------:R-:W-:Y:S01]  /*3d440*/  PRMT R28, RZ, 0x7610, R28 ;  /* 0x00007610ff1c7816 */ /* 0x000fe2000000001c */
[----:B----4-:R-:W-:Y:S05]  /*3d450*/  @!P2 STG.E.U8 desc[UR8][R226.64+0x78], R34 ;  /* 0x00007822e200a986 */ /* 0x010fea000c101108 */
[----:B------:R-:W4:Y:S01]  /*3d460*/  @!P3 LDG.E.U8 R28, desc[UR8][R24.64+0x79] ;  /* 0x00007908181cb981 */ /* 0x000f22000c1e1100 */
[----:B------:R-:W-:Y:S02]  /*3d470*/  @P0 LOP3.LUT R0, R0, 0x200000, RZ, 0xfc, !PT ;  /* 0x0020000000000812 */ /* 0x000fe400078efcff */
[----:B------:R-:W-:-:S02]  /*3d480*/  LOP3.LUT R2, R2, 0xffffefff, RZ, 0xc0, !PT ;  /* 0xffffefff02027812 */ /* 0x000fc400078ec0ff */
[C---:B------:R-:W-:Y:S02]  /*3d490*/  ISETP.GE.AND P0, PT, R5.reuse, 0x109, PT ;  /* 0x000001090500780c */ /* 0x040fe40003f06270 */
[----:B------:R-:W-:Y:S02]  /*3d4a0*/  @P1 LOP3.LUT R2, R2, 0x1000, RZ, 0xfc, !PT ;  /* 0x0000100002021812 */ /* 0x000fe400078efcff */
[----:B------:R-:W-:Y:S02]  /*3d4b0*/  ISETP.LT.OR P1, PT, R26, 0xa1, !P0 ;  /* 0x000000a11a00780c */ /* 0x000fe40004721670 */
[----:B------:R-:W-:-:S11]  /*3d4c0*/  ISETP.GE.AND P2, PT, R5, 0x1, PT ;  /* 0x000000010500780c */ /* 0x000fd60003f46270 */
        /* <DEDUP_REMOVED lines=9> */
[----:B0-----:R-:W-:-:S05]  /*3d560*/  IMAD.U32 R28, RZ, RZ, UR10 ;  /* 0x0000000aff1c7e24 */ /* 0x001fca000f8e00ff */
        /* <DEDUP_REMOVED lines=40> */
[----:B------:R-:W-:Y:S02]  /*3d7f0*/  ISETP.LT.OR P1, PT, R26, 0xa9, !P0 ;  /* 0x000000a91a00780c */ /* 0x000fe40004721670 */
[----:B------:R-:W-:-:S11]  /*3d800*/  LOP3.LUT P3, RZ, R32, 0x800000, RZ, 0xc0, !PT ;  /* 0x0080000020ff7812 */ /* 0x000fd6000786c0ff */
        /* <DEDUP_REMOVED lines=13> */
[----:B0-----:R-:W-:-:S04]  /*3d8e0*/  @!P6 IADD3 R122, P4, P5, R33, UR13, R8 ;  /* 0x0000000d217aec10 */ /* 0x001fc8000fd9e008 */
        /* <DEDUP_REMOVED lines=57> */
[----:B------:R-:W-:-:S04]  /*3dc80*/  @P6 LOP3.LUT R0, R0, 0x100, RZ, 0xfc, !PT ;  /* 0x0000010000006812 */ /* 0x000fc800078efcff */
[----:B------:R-:W-:-:S04]  /*3dc90*/  LOP3.LUT R0, R0, 0xfdffffff, RZ, 0xc0, !PT ;  /* 0xfdffffff00007812 */ /* 0x000fc800078ec0ff */
        /* <DEDUP_REMOVED lines=55> */
[----:B------:R-:W-:Y:S01]  /*3e010*/  ISETP.LT.OR P6, PT, R26, 0xb9, !P0 ;  /* 0x000000b91a00780c */ /* 0x000fe200047c1670 */
[----:B------:R-:W-:-:S05]  /*3e020*/  IMAD.U32 R28, RZ, RZ, UR10 ;  /* 0x0000000aff1c7e24 */ /* 0x000fca000f8e00ff */
[----:B------:R-:W-:Y:S01]  /*3e030*/  @!P1 IADD3.X R227, R28, UR12, R27, P4, P5 ;  /* 0x0000000c1ce39c10 */ /* 0x000fe2000a7ea41b */
[----:B0-----:R-:W0:Y:S06]  /*3e040*/  @!P2 LDC.64 R34, c[0x0][0x5c0] ;  /* 0x00017000ff22ab82 */ /* 0x001e2c0000000a00 */
[----:B------:R-:W-:-:S04]  /*3e050*/  @!P6 IADD3 R232, P4, P5, R33, UR13, R8 ;  /* 0x0000000d21e8ec10 */ /* 0x000fc8000fd9e008 */
[----:B------:R-:W-:Y:S02]  /*3e060*/  @!P6 IADD3.X R233, R28, UR12, R27, P4, P5 ;  /* 0x0000000c1ce9ec10 */ /* 0x000fe4000a7ea41b */
[----:B------:R-:W-:-:S06]  /*3e070*/  PRMT R28, RZ, 0x7610, R28 ;  /* 0x00007610ff1c7816 */ /* 0x000fcc000000001c */
[----:B------:R-:W4:Y:S02]  /*3e080*/  @!P3 LDG.E.U8 R28, desc[UR8][R14.64+0x81] ;  /* 0x000081080e1cb981 */ /* 0x000f24000c1e1100 */
        /* <DEDUP_REMOVED lines=15> */
[----:B------:R-:W-:Y:S02]  /*3e180*/  @P1 LOP3.LUT R0, R0, 0x10000, RZ, 0xfc, !PT ;  /* 0x0001000000001812 */ /* 0x000fe400078efcff */
[----:B0-----:R-:W-:Y:S02]  /*3e190*/  @!P2 IADD3 R34, P4, R39, R34, RZ ;  /* 0x000000222722a210 */ /* 0x001fe40007f9e0ff */
[----:B------:R-:W-:Y:S02]  /*3e1a0*/  LOP3.LUT R0, R0, 0xffff7fff, RZ, 0xc0, !PT ;  /* 0xffff7fff00007812 */ /* 0x000fe400078ec0ff */
[----:B------:R-:W-:Y:S01]  /*3e1b0*/  LOP3.LUT P1, RZ, R2, 0x400, RZ, 0xc0, !PT ;  /* 0x0000040002ff7812 */ /* 0x000fe2000782c0ff */
[----:B------:R-:W-:Y:S01]  /*3e1c0*/  @!P2 IMAD.X R35, R46, 0x1, R35, P4 ;  /* 0x000000012e23a824 */ /* 0x000fe200020e0623 */
[----:B------:R-:W-:Y:S02]  /*3e1d0*/  @P6 LOP3.LUT R0, R0, 0x8000, RZ, 0xfc, !PT ;  /* 0x0000800000006812 */ /* 0x000fe400078efcff */
[----:B------:R-:W-:-:S02]  /*3e1e0*/  ISETP.LT.OR P6, PT, R26, 0xc1, !P1 ;  /* 0x000000c11a00780c */ /* 0x000fc40004fc1670 */
[----:B------:R-:W-:Y:S02]  /*3e1f0*/  LOP3.LUT R0, R0, 0xffffdfff, RZ, 0xc0, !PT ;  /* 0xffffdfff00007812 */ /* 0x000fe400078ec0ff */
[----:B------:R-:W-:Y:S02]  /*3e200*/  LOP3.LUT R2, R2, 0xfffffdff, RZ, 0xc0, !PT ;  /* 0xfffffdff02027812 */ /* 0x000fe400078ec0ff */
[----:B------:R-:W-:Y:S02]  /*3e210*/  @P3 LOP3.LUT R0, R0, 0x2000, RZ, 0xfc, !PT ;  /* 0x0000200000003812 */ /* 0x000fe400078efcff */
[----:B------:R-:W-:Y:S02]  /*3e220*/  LOP3.LUT R29, R29, 0xfffffdff, RZ, 0xc0, !PT ;  /* 0xfffffdff1d1d7812 */ /* 0x000fe400078ec0ff */
[----:B------:R-:W-:-:S03]  /*3e230*/  @P0 LOP3.LUT R2, R2, 0x200, RZ, 0xfc, !PT ;  /* 0x0000020002020812 */ /* 0x000fc600078efcff */
[----:B------:R-:W-:Y:S02]  /*3e240*/  @!P6 IADD3 R164, P4, P5, R33, UR15, R8 ;  /* 0x0000000f21a4ec10 */ /* 0x000fe4000fd9e008 */
[----:B------:R-:W-:Y:S02]  /*3e250*/  LOP3.LUT P0, RZ, R0, 0x8, RZ, 0xc0, !PT ;  /* 0x0000000800ff7812 */ /* 0x000fe4000780c0ff */
        /* <DEDUP_REMOVED lines=17> */
[----:B------:R-:W4:Y:S01]  /*3e370*/  @!P0 LDG.E.U8 R28, desc[UR8][R16.64+0x81] ;  /* 0x00008108101c8981 */ /* 0x000f22000c1e1100 */
        /* <DEDUP_REMOVED lines=12> */
[----:B0-----:R-:W-:-:S12]  /*3e440*/  IMAD.U32 R28, RZ, RZ, UR10 ;  /* 0x0000000aff1c7e24 */ /* 0x001fd8000f8e00ff */
[----:B------:R-:W-:-:S04]  /*3e450*/  @!P0 IADD3 R156, P4, P5, R33, UR15, R8 ;  /* 0x0000000f219c8c10 */ /* 0x000fc8000fd9e008 */
[----:B------:R-:W-:Y:S02]  /*3e460*/  @!P0 IADD3.X R157, R28, UR14, R27, P4, P5 ;  /* 0x0000000e1c9d8c10 */ /* 0x000fe4000a7ea41b */
[----:B------:R-:W-:-:S06]  /*3e470*/  PRMT R28, RZ, 0x7610, R28 ;  /* 0x00007610ff1c7816 */ /* 0x000fcc000000001c */
[----:B------:R-:W4:Y:S01]  /*3e480*/  @!P3 LDG.E.U8 R28, desc[UR8][R14.64+0x88] ;  /* 0x000088080e1cb981 */ /* 0x000f22000c1e1100 */
[----:B------:R-:W-:-:S04]  /*3e490*/  @P2 LOP3.LUT R29, R29, 0x20, RZ, 0xfc, !PT ;  /* 0x000000201d1d2812 */ /* 0x000fc800078efcff */
[----:B------:R-:W-:-:S04]  /*3e4a0*/  LOP3.LUT R29, R29, 0xfffffffe, RZ, 0xc0, !PT ;  /* 0xfffffffe1d1d7812 */ /* 0x000fc800078ec0ff */
[----:B------:R-:W-:Y:S02]  /*3e4b0*/  @P0 LOP3.LUT R29, R29, 0x1, RZ, 0xfc, !PT ;  /* 0x000000011d1d0812 */ /* 0x000fe400078efcff */
[----:B------:R-:W-:Y:S02]  /*3e4c0*/  ISETP.LT.OR P0, PT, R26, 0xca, !P1 ;  /* 0x000000ca1a00780c */ /* 0x000fe40004f01670 */
[C---:B------:R-:W-:Y:S02]  /*3e4d0*/  LOP3.LUT P6, RZ, R0.reuse, 0x10, RZ, 0xc0, !PT ;  /* 0x0000001000ff7812 */ /* 0x040fe400078cc0ff */
        /* <DEDUP_REMOVED lines=10> */
[----:B------:R-:W2:Y:S03]  /*3e580*/  LDL.LU R4, [R1+0x830] ;  /* 0x0008300001047983 */ /* 0x000ea60000300800 */
[----:B------:R-:W-:Y:S02]  /*3e590*/  F2FP.SATFINITE.E4M3.F32.PACK_AB_MERGE_C R34, RZ, R34, RZ ;  /* 0x00000022ff22723e */ /* 0x000fe400048070ff */
[----:B------:R-:W-:Y:S02]  /*3e5a0*/  @!P0 IADD3.X R159, R28, UR14, R27, P4, P5 ;  /* 0x0000000e1c9f8c10 */ /* 0x000fe4000a7ea41b */
[----:B------:R-:W-:Y:S01]  /*3e5b0*/  LOP3.LUT P0, RZ, R2, 0x200, RZ, 0xc0, !PT ;  /* 0x0000020002ff7812 */ /* 0x000fe2000780c0ff */
[----:B------:R0:W-:Y:S03]  /*3e5c0*/  @!P3 STG.E.U8 desc[UR8][R138.64+0x88], R34 ;  /* 0x000088228a00b986 */ /* 0x0001e6000c101108 */
[----:B------:R-:W-:-:S02]  /*3e5d0*/  ISETP.LT.OR P3, PT, R26, 0xc1, !P0 ;  /* 0x000000c11a00780c */ /* 0x000fc40004761670 */
[----:B------:R-:W-:Y:S01]  /*3e5e0*/  LOP3.LUT R0, R0, 0xf7ffffff, RZ, 0xc0, !PT ;  /* 0xf7ffffff00007812 */ /* 0x000fe200078ec0ff */
[----:B0-----:R-:W0:Y:S10]  /*3e5f0*/  @!P6 LDC.64 R34, c[0x0][0x5c0] ;  /* 0x00017000ff22eb82 */ /* 0x001e340000000a00 */
        /* <DEDUP_REMOVED lines=19> */
[C---:B------:R-:W-:Y:S02]  /*3e730*/  LOP3.LUT P3, RZ, R0.reuse, 0x40, RZ, 0xc0, !PT ;  /* 0x0000004000ff7812 */ /* 0x040fe4000786c0ff */
[----:B------:R-:W-:-:S04]  /*3e740*/  LOP3.LUT R0, R0, 0xfeffffff, RZ, 0xc0, !PT ;  /* 0xfeffffff00007812 */ /* 0x000fc800078ec0ff */
[----:B------:R-:W-:Y:S02]  /*3e750*/  @P2 LOP3.LUT R0, R0, 0x1000000, RZ, 0xfc, !PT ;  /* 0x0100000000002812 */ /* 0x000fe400078efcff */
[C---:B------:R-:W-:Y:S02]  /*3e760*/  ISETP.LT.OR P2, PT, R26.reuse, 0xc9, !P0 ;  /* 0x000000c91a00780c */ /* 0x040fe40004741670 */
[----:B------:R-:W-:Y:S02]  /*3e770*/  ISETP.LT.OR P0, PT, R26, 0xca, !P0 ;  /* 0x000000ca1a00780c */ /* 0x000fe40004701670 */
[----:B0-----:R-:W-:-:S05]  /*3e780*/  @!P6 IADD3 R34, P4, R49, R34, RZ ;  /* 0x000000223122e210 */ /* 0x001fca0007f9e0ff */
[----:B------:R-:W-:-:S04]  /*3e790*/  @!P6 IMAD.X R35, R52, 0x1, R35, P4 ;  /* 0x000000013423e824 */ /* 0x000fc800020e0623 */
[----:B------:R-:W-:Y:S02]  /*3e7a0*/  @!P2 IADD3 R138, P4, P5, R33, UR13, R8 ;  /* 0x0000000d218aac10 */ /* 0x000fe4000fd9e008 */
[----:B----4-:R-:W-:-:S04]  /*3e7b0*/  LOP3.LUT R28, R28, 0xff, RZ, 0xc0, !PT ;  /* 0x000000ff1c1c7812 */ /* 0x010fc800078ec0ff */
[----:B------:R-:W-:-:S05]  /*3e7c0*/  F2FP.F16.E4M3.UNPACK_B R28, R28 ;  /* 0x0000001cff1c723e */ /* 0x000fca00020006ff */
[----:B------:R-:W-:-:S05]  /*3e7d0*/  HADD2.F32 R28, -RZ, R28.H0_H0 ;  /* 0x2000001cff1c7230 */ /* 0x000fca0000004100 */
[----:B------:R-:W-:-:S04]  /*3e7e0*/  FMUL R28, R28, UR61 ;  /* 0x0000003d1c1c7c20 */ /* 0x000fc80008400000 */
[----:B--2---:R-:W-:Y:S01]  /*3e7f0*/  FFMA R36, R4, UR60, R28 ;  /* 0x0000003c04247c23 */ /* 0x004fe2000800001c */
[----:B------:R-:W-:Y:S01]  /*3e800*/  IMAD.U32 R28, RZ, RZ, UR10 ;  /* 0x0000000aff1c7e24 */ /* 0x000fe2000f8e00ff */
[----:B------:R-:W2:Y:S03]  /*3e810*/  LDL.LU R4, [R1+0x838] ;  /* 0x0008380001047983 */ /* 0x000ea60000300800 */
[----:B------:R-:W-:Y:S01]  /*3e820*/  F2FP.SATFINITE.E4M3.F32.PACK_AB_MERGE_C R36, RZ, R36, RZ ;  /* 0x00000024ff24723e */ /* 0x000fe200048070ff */
[----:B------:R-:W4:Y:S01]  /*3e830*/  LDL.LU R37, [R1+0x83c] ;  /* 0x00083c0001257983 */ /* 0x000f220000300800 */
[----:B------:R-:W-:-:S03]  /*3e840*/  @!P2 IADD3.X R139, R28, UR12, R27, P4, P5 ;  /* 0x0000000c1c8bac10 */ /* 0x000fc6000a7ea41b */
[----:B------:R0:W-:Y:S01]  /*3e850*/  @!P6 STG.E.U8 desc[UR8][R34.64+0x88], R36 ;  /* 0x000088242200e986 */ /* 0x0001e2000c101108 */
[----:B------:R-:W-:Y:S02]  /*3e860*/  @!P0 IADD3 R129, P5, P6, R33, UR13, R8 ;  /* 0x0000000d21818c10 */ /* 0x000fe4000febe008 */
[----:B------:R-:W-:Y:S01]  /*3e870*/  LOP3.LUT R29, R29, 0xfffffbff, RZ, 0xc0, !PT ;  /* 0xfffffbff1d1d7812 */ /* 0x000fe200078ec0ff */
[----:B------:R-:W4:Y:S01]  /*3e880*/  LDL.LU R38, [R1+0x840] ;  /* 0x0008400001267983 */ /* 0x000f220000300800 */
[----:B------:R-:W-:Y:S02]  /*3e890*/  @!P0 IADD3.X R137, R28, UR12, R27, P5, P6 ;  /* 0x0000000c1c898c10 */ /* 0x000fe4000afec41b */
[----:B------:R-:W-:Y:S01]  /*3e8a0*/  PRMT R28, RZ, 0x7610, R28 ;  /* 0x00007610ff1c7816 */ /* 0x000fe2000000001c */
[----:B0-----:R-:W0:Y:S05]  /*3e8b0*/  @!P3 LDC.64 R34, c[0x0][0x5c0] ;  /* 0x00017000ff22bb82 */ /* 0x001e2a0000000a00 */
[----:B------:R-:W3:Y:S01]  /*3e8c0*/  @!P3 LDG.E.U8 R28, desc[UR8][R16.64+0x89] ;  /* 0x00008908101cb981 */ /* 0x000ee2000c1e1100 */
[----:B------:R-:W-:-:S02]  /*3e8d0*/  LOP3.LUT P6, RZ, R30, 0x80000, RZ, 0xc0, !PT ;  /* 0x000800001eff7812 */ /* 0x000fc400078cc0ff */
[----:B0-----:R-:W-:-:S05]  /*3e8e0*/  @!P3 IADD3 R34, P4, R53, R34, RZ ;  /* 0x000000223522b210 */ /* 0x001fca0007f9e0ff */
[----:B------:R-:W-:Y:S01]  /*3e8f0*/  @!P3 IMAD.X R35, R54, 0x1, R35, P4 ;  /* 0x000000013623b824 */ /* 0x000fe200020e0623 */
[----:B---3--:R-:W-:-:S04]  /*3e900*/  LOP3.LUT R28, R28, 0xff, RZ, 0xc0, !PT ;  /* 0x000000ff1c1c7812 */ /* 0x008fc800078ec0ff */
[----:B------:R-:W-:-:S05]  /*3e910*/  F2FP.F16.E4M3.UNPACK_B R28, R28 ;  /* 0x0000001cff1c723e */ /* 0x000fca00020006ff */
[----:B------:R-:W-:-:S05]  /*3e920*/  HADD2.F32 R28, -RZ, R28.H0_H0 ;  /* 0x2000001cff1c7230 */ /* 0x000fca0000004100 */
[----:B------:R-:W-:-:S04]  /*3e930*/  FMUL R28, R28, UR61 ;  /* 0x0000003d1c1c7c20 */ /* 0x000fc80008400000 */
[----:B------:R-:W-:-:S05]  /*3e940*/  FFMA R28, R3, UR60, R28 ;  /* 0x0000003c031c7c23 */ /* 0x000fca000800001c */
[----:B------:R-:W-:-:S05]  /*3e950*/  F2FP.SATFINITE.E4M3.F32.PACK_AB_MERGE_C R28, RZ, R28, RZ ;  /* 0x0000001cff1c723e */ /* 0x000fca00048070ff */
[----:B------:R0:W-:Y:S01]  /*3e960*/  @!P3 STG.E.U8 desc[UR8][R34.64+0x89], R28 ;  /* 0x0000891c2200b986 */ /* 0x0001e2000c101108 */
[----:B------:R-:W-:Y:S01]  /*3e970*/  ISETP.LT.OR P3, PT, R26, 0xd1, !P1 ;  /* 0x000000d11a00780c */ /* 0x000fe20004f61670 */
[----:B0-----:R-:W-:-:S12]  /*3e980*/  IMAD.U32 R28, RZ, RZ, UR10 ;  /* 0x0000000aff1c7e24 */ /* 0x001fd8000f8e00ff */
[----:B------:R-:W-:-:S04]  /*3e990*/  @!P3 IADD3 R88, P4, P5, R33, UR15, R8 ;  /* 0x0000000f2158bc10 */ /* 0x000fc8000fd9e008 */
[----:B------:R-:W-:Y:S02]  /*3e9a0*/  @!P3 IADD3.X R89, R28, UR14, R27, P4, P5 ;  /* 0x0000000e1c59bc10 */ /* 0x000fe4000a7ea41b */
[----:B------:R-:W-:-:S06]  /*3e9b0*/  PRMT R28, RZ, 0x7610, R28 ;  /* 0x00007610ff1c7816 */ /* 0x000fcc000000001c */
[----:B------:R-:W3:Y:S01]  /*3e9c0*/  @!P6 LDG.E.U8 R28, desc[UR8][R18.64+0x80] ;  /* 0x00008008121ce981 */ /* 0x000ee2000c1e1100 */
[----:B------:R-:W-:Y:S02]  /*3e9d0*/  @P3 LOP3.LUT R29, R29, 0x400, RZ, 0xfc, !PT ;  /* 0x000004001d1d3812 */ /* 0x000fe400078efcff */
[----:B------:R-:W-:Y:S02]  /*3e9e0*/  ISETP.LT.OR P3, PT, R26, 0xd2, !P1 ;  /* 0x000000d21a00780c */ /* 0x000fe40004f61670 */
[----:B------:R-:W-:-:S04]  /*3e9f0*/  LOP3.LUT R0, R0, 0xfffffff7, RZ, 0xc0, !PT ;  /* 0xfffffff700007812 */ /* 0x000fc800078ec0ff */
[----:B------:R-:W-:-:S04]  /*3ea00*/  @P2 LOP3.LUT R0, R0, 0x8, RZ, 0xfc, !PT ;  /* 0x0000000800002812 */ /* 0x000fc800078efcff */
[----:B------:R-:W-:-:S03]  /*3ea10*/  LOP3.LUT R0, R0, 0xfffffffb, RZ, 0xc0, !PT ;  /* 0xfffffffb00007812 */ /* 0x000fc600078ec0ff */
[----:B------:R-:W-:Y:S02]  /*3ea20*/  @!P3 IADD3 R114, P4, P5, R33, UR15, R8 ;  /* 0x0000000f2172bc10 */ /* 0x000fe4000fd9e008 */
[----:B------:R-:W-:Y:S02]  /*3ea30*/  @P0 LOP3.LUT R0, R0, 0x4, RZ, 0xfc, !PT ;  /* 0x0000000400000812 */ /* 0x000fe400078efcff */
[----:B------:R-:W-:Y:S02]  /*3ea40*/  LOP3.LUT P0, RZ, R30, 0x100000, RZ, 0xc0, !PT ;  /* 0x001000001eff7812 */ /* 0x000fe4000780c0ff */
[----:B---3--:R-:W-:-:S04]  /*3ea50*/  LOP3.LUT R28, R28, 0xff, RZ, 0xc0, !PT ;  /* 0x000000ff1c1c7812 */ /* 0x008fc800078ec0ff */
[----:B------:R-:W-:-:S05]  /*3ea60*/  F2FP.F16.E4M3.UNPACK_B R28, R28 ;  /* 0x0000001cff1c723e */ /* 0x000fca00020006ff */
[----:B------:R-:W-:-:S05]  /*3ea70*/  HADD2.F32 R28, -RZ, R28.H0_H0 ;  /* 0x2000001cff1c7230 */ /* 0x000fca0000004100 */
[----:B------:R-:W-:-:S04]  /*3ea80*/  FMUL R28, R28, UR61 ;  /* 0x0000003d1c1c7c20 */ /* 0x000fc80008400000 */
[----:B--2---:R-:W-:-:S05]  /*3ea90*/  FFMA R34, R4, UR60, R28 ;  /* 0x0000003c04227c23 */ /* 0x004fca000800001c */
        /* <DEDUP_REMOVED lines=8> */
[----:B------:R-:W2:Y:S01]  /*3eb20*/  @!P0 LDG.E.U8 R28, desc[UR8][R18.64+0x81] ;  /* 0x00008108121c8981 */ /* 0x000ea2000c1e1100 */
[----:B------:R-:W-:-:S04]  /*3eb30*/  LOP3.LUT R29, R29, 0xfffffeff, RZ, 0xc0, !PT ;  /* 0xfffffeff1d1d7812 */ /* 0x000fc800078ec0ff */
[----:B------:R-:W-:Y:S02]  /*3eb40*/  @P3 LOP3.LUT R29, R29, 0x100, RZ, 0xfc, !PT ;  /* 0x000001001d1d3812 */ /* 0x000fe400078efcff */
[----:B------:R-:W-:Y:S02]  /*3eb50*/  LOP3.LUT P3, RZ, R2, 0x80, RZ, 0xc0, !PT ;  /* 0x0000008002ff7812 */ /* 0x000fe4000786c0ff */
[----:B--2---:R-:W-:-:S11]  /*3eb60*/  LOP3.LUT R28, R28, 0xff, RZ, 0xc0, !PT ;  /* 0x000000ff1c1c7812 */ /* 0x004fd600078ec0ff */
[----:B0-----:R-:W0:Y:S01]  /*3eb70*/  @!P3 LDC.64 R34, c[0x0][0x5c0] ;  /* 0x00017000ff22bb82 */ /* 0x001e220000000a00 */
        /* <DEDUP_REMOVED lines=9> */
[----:B-1----:R-:W-:-:S12]  /*3ec10*/  IMAD.U32 R28, RZ, RZ, UR10 ;  /* 0x0000000aff1c7e24 */ /* 0x002fd8000f8e00ff */
[----:B------:R-:W-:-:S04]  /*3ec20*/  @!P0 IADD3 R142, P4, P5, R33, UR15, R8 ;  /* 0x0000000f218e8c10 */ /* 0x000fc8000fd9e008 */
[----:B------:R-:W-:Y:S02]  /*3ec30*/  @!P0 IADD3.X R141, R28, UR14, R27, P4, P5 ;  /* 0x0000000e1c8d8c10 */ /* 0x000fe4000a7ea41b */
[----:B------:R-:W-:-:S06]  /*3ec40*/  PRMT R28, RZ, 0x7610, R28 ;  /* 0x00007610ff1c7816 */ /* 0x000fcc000000001c */
[----:B------:R-:W3:Y:S01]  /*3ec50*/  @!P3 LDG.E.U8 R28, desc[UR8][R20.64+0x80] ;  /* 0x00008008141cb981 */ /* 0x000ee2000c1e1100 */
[----:B------:R-:W-:Y:S02]  /*3ec60*/  @P6 LOP3.LUT R29, R29, 0x80, RZ, 0xfc, !PT ;  /* 0x000000801d1d6812 */ /* 0x000fe400078efcff */
[----:B------:R-:W-:-:S04]  /*3ec70*/  ISETP.GE.AND P6, PT, R5, 0x109, PT ;  /* 0x000001090500780c */ /* 0x000fc80003fc6270 */
[----:B------:R-:W-:Y:S02]  /*3ec80*/  ISETP.LT.OR P1, PT, R26, 0xd1, !P6 ;  /* 0x000000d11a00780c */ /* 0x000fe40007721670 */
[----:B0-----:R-:W-:Y:S02]  /*3ec90*/  @!P3 IADD3 R34, P4, R40, R34, RZ ;  /* 0x000000222822b210 */ /* 0x001fe40007f9e0ff */
[----:B------:R-:W-:-:S03]  /*3eca0*/  LOP3.LUT R0, R0, 0xffffffbf, RZ, 0xc0, !PT ;  /* 0xffffffbf00007812 */ /* 0x000fc600078ec0ff */
[----:B------:R-:W-:-:S06]  /*3ecb0*/  @!P3 IMAD.X R35, R41, 0x1, R35, P4 ;  /* 0x000000012923b824 */ /* 0x000fcc00020e0623 */
[----:B------:R-:W-:Y:S02]  /*3ecc0*/  @!P1 IADD3 R140, P4, P5, R33, UR13, R8 ;  /* 0x0000000d218c9c10 */ /* 0x000fe4000fd9e008 */
[----:B------:R-:W-:Y:S02]  /*3ecd0*/  @P1 LOP3.LUT R0, R0, 0x40, RZ, 0xfc, !PT ;  /* 0x0000004000001812 */ /* 0x000fe400078efcff */
[----:B------:R-:W-:Y:S02]  /*3ece0*/  LOP3.LUT P2, RZ, R2, 0x100, RZ, 0xc0, !PT ;  /* 0x0000010002ff7812 */ /* 0x000fe4000784c0ff */
[----:B---3--:R-:W-:-:S04]  /*3ecf0*/  LOP3.LUT R28, R28, 0xff, RZ, 0xc0, !PT ;  /* 0x000000ff1c1c7812 */ /* 0x008fc800078ec0ff */
[----:B------:R-:W-:-:S05]  /*3ed00*/  F2FP.F16.E4M3.UNPACK_B R28, R28 ;  /* 0x0000001cff1c723e */ /* 0x000fca00020006ff */
[----:B------:R-:W-:-:S05]  /*3ed10*/  HADD2.F32 R28, -RZ, R28.H0_H0 ;  /* 0x2000001cff1c7230 */ /* 0x000fca0000004100 */
[----:B------:R-:W-:-:S04]  /*3ed20*/  FMUL R28, R28, UR61 ;  /* 0x0000003d1c1c7c20 */ /* 0x000fc80008400000 */
[----:B------:R-:W-:Y:S01]  /*3ed30*/  FFMA R36, R38, UR60, R28 ;  /* 0x0000003c26247c23 */ /* 0x000fe2000800001c */
[----:B------:R-:W-:Y:S01]  /*3ed40*/  IMAD.U32 R28, RZ, RZ, UR10 ;  /* 0x0000000aff1c7e24 */ /* 0x000fe2000f8e00ff */
[----:B------:R-:W-:Y:S01]  /*3ed50*/  LOP3.LUT R29, R29, 0xffffffef, RZ, 0xc0, !PT ;  /* 0xffffffef1d1d7812 */ /* 0x000fe200078ec0ff */
[----:B------:R-:W3:Y:S03]  /*3ed60*/  LDL.LU R38, [R1+0x848] ;  /* 0x0008480001267983 */ /* 0x000ee60000300800 */
[----:B------:R-:W-:Y:S02]  /*3ed70*/  @!P1 IADD3.X R136, R28, UR12, R27, P4, P5 ;  /* 0x0000000c1c889c10 */ /* 0x000fe4000a7ea41b */
[----:B------:R-:W-:Y:S02]  /*3ed80*/  ISETP.LT.OR P1, PT, R26, 0xd2, !P6 ;  /* 0x000000d21a00780c */ /* 0x000fe40007721670 */
[----:B------:R-:W-:-:S11]  /*3ed90*/  F2FP.SATFINITE.E4M3.F32.PACK_AB_MERGE_C R36, RZ, R36, RZ ;  /* 0x00000024ff24723e */ /* 0x000fd600048070ff */
[----:B------:R-:W-:-:S04]  /*3eda0*/  @!P1 IADD3 R128, P4, P5, R33, UR13, R8 ;  /* 0x0000000d21809c10 */ /* 0x000fc8000fd9e008 */
[----:B------:R-:W-:Y:S02]  /*3edb0*/  @!P1 IADD3.X R127, R28, UR12, R27, P4, P5 ;  /* 0x0000000c1c7f9c10 */ /* 0x000fe4000a7ea41b */
[----:B------:R-:W-:Y:S01]  /*3edc0*/  PRMT R28, RZ, 0x7610, R28 ;  /* 0x00007610ff1c7816 */ /* 0x000fe2000000001c */
[----:B------:R0:W-:Y:S05]  /*3edd0*/  @!P3 STG.E.U8 desc[UR8][R34.64+0x80], R36 ;  /* 0x000080242200b986 */ /* 0x0001ea000c101108 */
[----:B------:R-:W4:Y:S01]  /*3ede0*/  @!P2 LDG.E.U8 R28, desc[UR8][R20.64+0x81] ;  /* 0x00008108141ca981 */ /* 0x000f22000c1e1100 */
[----:B0-----:R-:W0:Y:S01]  /*3edf0*/  @!P2 LDC.64 R34, c[0x0][0x5c0] ;  /* 0x00017000ff22ab82 */ /* 0x001e220000000a00 */
[----:B------:R-:W-:-:S02]  /*3ee00*/  ISETP.LT.OR P5, PT, R26, 0xd9, !P6 ;  /* 0x000000d91a00780c */ /* 0x000fc400077a1670 */
[----:B------:R-:W-:Y:S02]  /*3ee10*/  @P0 LOP3.LUT R29, R29, 0x10, RZ, 0xfc, !PT ;  /* 0x000000101d1d0812 */ /* 0x000fe400078efcff */
[----:B------:R-:W-:Y:S02]  /*3ee20*/  LOP3.LUT P0, RZ, R30, 0x20000000, RZ, 0xc0, !PT ;  /* 0x200000001eff7812 */ /* 0x000fe4000780c0ff */
        /* <DEDUP_REMOVED lines=12> */
[----:B0-----:R-:W-:-:S05]  /*3eef0*/  IMAD.U32 R28, RZ, RZ, UR11 ;  /* 0x0000000bff1c7e24 */ /* 0x001fca000f8e00ff */
[----:B------:R-:W-:Y:S02]  /*3ef00*/  @!P5 IADD3 R126, P2, P3, R28, UR13, R8 ;  /* 0x0000000d1c7edc10 */ /* 0x000fe4000fb5e008 */
[----:B------:R-:W-:-:S06]  /*3ef10*/  PRMT R28, RZ, 0x7610, R28 ;  /* 0x00007610ff1c7816 */ /* 0x000fcc000000001c */
[----:B------:R-:W4:Y:S01]  /*3ef20*/  @!P0 LDG.E.U8 R28, desc[UR8][R18.64+0x88] ;  /* 0x00008808121c8981 */ /* 0x000f22000c1e1100 */
[----:B------:R-:W-:-:S04]  /*3ef30*/  @P1 LOP3.LUT R0, R0, 0x10, RZ, 0xfc, !PT ;  /* 0x0000001000001812 */ /* 0x000fc800078efcff */
[----:B------:R-:W-:Y:S02]  /*3ef40*/  LOP3.LUT R0, R0, 0xfffffffe, RZ, 0xc0, !PT ;  /* 0xfffffffe00007812 */ /* 0x000fe400078ec0ff */
[----:B------:R-:W-:Y:S02]  /*3ef50*/  @!P5 IADD3.X R55, R33, UR12, R27, P2, P3 ;  /* 0x0000000c2137dc10 */ /* 0x000fe400097e641b */
[----:B------:R-:W-:Y:S02]  /*3ef60*/  @P5 LOP3.LUT R0, R0, 0x1, RZ, 0xfc, !PT ;  /* 0x0000000100005812 */ /* 0x000fe400078efcff */
[----:B------:R-:W-:Y:S02]  /*3ef70*/  ISETP.LT.OR P2, PT, R26, 0xda, !P6 ;  /* 0x000000da1a00780c */ /* 0x000fe40007741670 */
[----:B------:R-:W-:Y:S01]  /*3ef80*/  ISETP.GE.AND P5, PT, R5, 0x89, PT ;  /* 0x000000890500780c */ /* 0x000fe20003fa6270 */
[----:B------:R-:W-:Y:S01]  /*3ef90*/  IMAD.U32 R33, RZ, RZ, UR11 ;  /* 0x0000000bff217e24 */ /* 0x000fe2000f8e00ff */
[----:B------:R-:W-:Y:S01]  /*3efa0*/  LOP3.LUT P1, RZ, R30, 0x10000000, RZ, 0xc0, !PT ;  /* 0x100000001eff7812 */ /* 0x000fe2000782c0ff */
[----:B------:R-:W-:-:S08]  /*3efb0*/  IMAD.U32 R34, RZ, RZ, UR10 ;  /* 0x0000000aff227e24 */ /* 0x000fd0000f8e00ff */
[----:B------:R-:W-:-:S04]  /*3efc0*/  @!P2 IADD3 R54, P3, P4, R33, UR13, R8 ;  /* 0x0000000d2136ac10 */ /* 0x000fc8000fc7e008 */
[----:B------:R-:W-:Y:S02]  /*3efd0*/  @!P2 IADD3.X R53, R34, UR12, R27, P3, P4 ;  /* 0x0000000c2235ac10 */ /* 0x000fe40009fe841b */
[----:B----4-:R-:W-:-:S04]  /*3efe0*/  LOP3.LUT R28, R28, 0xff, RZ, 0xc0, !PT ;  /* 0x000000ff1c1c7812 */ /* 0x010fc800078ec0ff */
[----:B------:R-:W-:-:S05]  /*3eff0*/  F2FP.F16.E4M3.UNPACK_B R28, R28 ;  /* 0x0000001cff1c723e */ /* 0x000fca00020006ff */
[----:B------:R-:W-:-:S05]  /*3f000*/  HADD2.F32 R28, -RZ, R28.H0_H0 ;  /* 0x2000001cff1c7230 */ /* 0x000fca0000004100 */
[----:B------:R-:W-:-:S04]  /*3f010*/  FMUL R28, R28, UR61 ;  /* 0x0000003d1c1c7c20 */ /* 0x000fc80008400000 */
[----:B---3--:R-:W-:Y:S01]  /*3f020*/  FFMA R28, R38, UR60, R28 ;  /* 0x0000003c261c7c23 */ /* 0x008fe2000800001c */
[----:B------:R-:W-:Y:S01]  /*3f030*/  LOP3.LUT R2, R2, 0xfffffff7, RZ, 0xc0, !PT ;  /* 0xfffffff702027812 */ /* 0x000fe200078ec0ff */
[----:B------:R-:W-:Y:S01]  /*3f040*/  IMAD.U32 R33, RZ, RZ, UR10 ;  /* 0x0000000aff217e24 */ /* 0x000fe2000f8e00ff */
[----:B------:R-:W3:Y:S02]  /*3f050*/  LDL.LU R38, [R1+0x850] ;  /* 0x0008500001267983 */ /* 0x000ee40000300800 */
[----:B------:R-:W-:-:S05]  /*3f060*/  F2FP.SATFINITE.E4M3.F32.PACK_AB_MERGE_C R28, RZ, R28, RZ ;  /* 0x0000001cff1c723e */ /* 0x000fca00048070ff */
[----:B------:R0:W-:Y:S01]  /*3f070*/  @!P0 STG.E.U8 desc[UR8][R148.64+0x88], R28 ;  /* 0x0000881c94008986 */ /* 0x0001e2000c101108 */
[----:B------:R-:W-:Y:S01]  /*3f080*/  ISETP.LT.OR P0, PT, R26, 0xe1, !P5 ;  /* 0x000000e11a00780c */ /* 0x000fe20006f01670 */
[----:B0-----:R-:W-:-:S12]  /*3f090*/  IMAD.U32 R28, RZ, RZ, UR11 ;  /* 0x0000000bff1c7e24 */ /* 0x001fd8000f8e00ff */
[----:B------:R-:W-:Y:S02]  /*3f0a0*/  @!P0 IADD3 R52, P3, P4, R28, UR15, R8 ;  /* 0x0000000f1c348c10 */ /* 0x000fe4000fc7e008 */
[----:B------:R-:W-:-:S06]  /*3f0b0*/  PRMT R28, RZ, 0x7610, R28 ;  /* 0x00007610ff1c7816 */ /* 0x000fcc000000001c */
[----:B------:R-:W4:Y:S01]  /*3f0c0*/  @!P1 LDG.E.U8 R28, desc[UR8][R18.64+0x89] ;  /* 0x00008908121c9981 */ /* 0x000f22000c1e1100 */
[----:B------:R-:W-:Y:S02]  /*3f0d0*/  @P2 LOP3.LUT R2, R2, 0x8, RZ, 0xfc, !PT ;  /* 0x0000000802022812 */ /* 0x000fe400078efcff */
[----:B------:R-:W-:Y:S02]  /*3f0e0*/  LOP3.LUT P2, RZ, R0, 0x2, RZ, 0xc0, !PT ;  /* 0x0000000200ff7812 */ /* 0x000fe4000784c0ff */
[----:B------:R-:W-:Y:S02]  /*3f0f0*/  @!P0 IADD3.X R49, R33, UR14, R27, P3, P4 ;  /* 0x0000000e21318c10 */ /* 0x000fe40009fe841b */
[----:B------:R-:W-:-:S09]  /*3f100*/  LOP3.LUT R29, R29, 0xffffefff, RZ, 0xc0, !PT ;  /* 0xffffefff1d1d7812 */ /* 0x000fd200078ec0ff */
[----:B------:R-:W0:Y:S01]  /*3f110*/  @!P2 LDC.64 R34, c[0x0][0x5c0] ;  /* 0x00017000ff22ab82 */ /* 0x000e220000000a00 */
[----:B----4-:R-:W-:-:S04]  /*3f120*/  LOP3.LUT R28, R28, 0xff, RZ, 0xc0, !PT ;  /* 0x000000ff1c1c7812 */ /* 0x010fc800078ec0ff */
[----:B------:R-:W-:-:S05]  /*3f130*/  F2FP.F16.E4M3.UNPACK_B R28, R28 ;  /* 0x0000001cff1c723e */ /* 0x000fca00020006ff */
[----:B------:R-:W-:-:S05]  /*3f140*/  HADD2.F32 R28, -RZ, R28.H0_H0 ;  /* 0x2000001cff1c7230 */ /* 0x000fca0000004100 */
[----:B------:R-:W-:-:S04]  /*3f150*/  FMUL R28, R28, UR61 ;  /* 0x0000003d1c1c7c20 */ /* 0x000fc80008400000 */
[----:B--2---:R-:W-:Y:S01]  /*3f160*/  FFMA R28, R37, UR60, R28 ;  /* 0x0000003c251c7c23 */ /* 0x004fe2000800001c */
[----:B------:R-:W-:Y:S01]  /*3f170*/  @P0 LOP3.LUT R29, R29, 0x1000, RZ, 0xfc, !PT ;  /* 0x000010001d1d0812 */ /* 0x000fe200078efcff */
[----:B------:R-:W-:Y:S01]  /*3f180*/  IMAD.U32 R36, RZ, RZ, UR10 ;  /* 0x0000000aff247e24 */ /* 0x000fe2000f8e00ff */
[----:B------:R-:W2:Y:S02]  /*3f190*/  LDL.LU R37, [R1+0x854] ;  /* 0x0008540001257983 */ /* 0x000ea40000300800 */
[----:B------:R-:W-:-:S05]  /*3f1a0*/  F2FP.SATFINITE.E4M3.F32.PACK_AB_MERGE_C R28, RZ, R28, RZ ;  /* 0x0000001cff1c723e */ /* 0x000fca00048070ff */
[----:B------:R1:W-:Y:S01]  /*3f1b0*/  @!P1 STG.E.U8 desc[UR8][R146.64+0x89], R28 ;  /* 0x0000891c92009986 */ /* 0x0003e2000c101108 */
[----:B------:R-:W-:Y:S01]  /*3f1c0*/  ISETP.LT.OR P1, PT, R26, 0xe2, !P5 ;  /* 0x000000e21a00780c */ /* 0x000fe20006f21670 */
[----:B-1----:R-:W-:-:S12]  /*3f1d0*/  IMAD.U32 R28, RZ, RZ, UR11 ;  /* 0x0000000bff1c7e24 */ /* 0x002fd8000f8e00ff */
[----:B------:R-:W-:Y:S02]  /*3f1e0*/  @!P1 IADD3 R48, P3, P4, R28, UR15, R8 ;  /* 0x0000000f1c309c10 */ /* 0x000fe4000fc7e008 */
[----:B------:R-:W-:-:S06]  /*3f1f0*/  PRMT R28, RZ, 0x7610, R28 ;  /* 0x00007610ff1c7816 */ /* 0x000fcc000000001c */
[----:B------:R-:W4:Y:S01]  /*3f200*/  @!P2 LDG.E.U8 R28, desc[UR8][R20.64+0x88] ;  /* 0x00008808141ca981 */ /* 0x000f22000c1e1100 */
[----:B------:R-:W-:Y:S02]  /*3f210*/  LOP3.LUT R29, R29, 0xfffff7ff, RZ, 0xc0, !PT ;  /* 0xfffff7ff1d1d7812 */ /* 0x000fe400078ec0ff */
[----:B------:R-:W-:Y:S02]  /*3f220*/  @!P1 IADD3.X R47, R33, UR14, R27, P3, P4 ;  /* 0x0000000e212f9c10 */ /* 0x000fe40009fe841b */
[----:B------:R-:W-:Y:S02]  /*3f230*/  @P1 LOP3.LUT R29, R29, 0x800, RZ, 0xfc, !PT ;  /* 0x000008001d1d1812 */ /* 0x000fe400078efcff */
[----:B------:R-:W-:Y:S02]  /*3f240*/  ISETP.LT.OR P1, PT, R26, 0xe9, !P5 ;  /* 0x000000e91a00780c */ /* 0x000fe40006f21670 */
[----:B0-----:R-:W-:Y:S01]  /*3f250*/  @!P2 IADD3 R34, P3, R43, R34, RZ ;  /* 0x000000222b22a210 */ /* 0x001fe20007f7e0ff */
[----:B------:R-:W-:Y:S01]  /*3f260*/  IMAD.U32 R33, RZ, RZ, UR11 ;  /* 0x0000000bff217e24 */ /* 0x000fe2000f8e00ff */
[----:B------:R-:W-:-:S03]  /*3f270*/  LOP3.LUT R29, R29, 0xffffffbf, RZ, 0xc0, !PT ;  /* 0xffffffbf1d1d7812 */ /* 0x000fc600078ec0ff */
[----:B------:R-:W-:-:S06]  /*3f280*/  @!P2 IMAD.X R35, R62, 0x1, R35, P3 ;  /* 0x000000013e23a824 */ /* 0x000fcc00018e0623 */
[----:B------:R-:W-:Y:S02]  /*3f290*/  @!P1 IADD3 R46, P3, P4, R33, UR15, R8 ;  /* 0x0000000f212e9c10 */ /* 0x000fe4000fc7e008 */
        /* <DEDUP_REMOVED lines=8> */
[C---:B------:R-:W-:Y:S01]  /*3f320*/  LOP3.LUT P0, RZ, R2.reuse, 0x40, RZ, 0xc0, !PT ;  /* 0x0000004002ff7812 */ /* 0x040fe2000780c0ff */
[----:B------:R-:W3:Y:S01]  /*3f330*/  LDL.LU R38, [R1+0x858] ;  /* 0x0008580001267983 */ /* 0x000ee20000300800 */
[----:B------:R-:W-:Y:S02]  /*3f340*/  IMAD.U32 R42, RZ, RZ, UR11 ;  /* 0x0000000bff2a7e24 */ /* 0x000fe4000f8e00ff */
[----:B------:R-:W-:Y:S01]  /*3f350*/  IMAD.U32 R41, RZ, RZ, UR10 ;  /* 0x0000000aff297e24 */ /* 0x000fe2000f8e00ff */
[----:B------:R-:W-:Y:S01]  /*3f360*/  F2FP.SATFINITE.E4M3.F32.PACK_AB_MERGE_C R28, RZ, R28, RZ ;  /* 0x0000001cff1c723e */ /* 0x000fe200048070ff */
[----:B------:R-:W4:Y:S01]  /*3f370*/  LDL.LU R149, [R1+0x85c] ;  /* 0x00085c0001957983 */ /* 0x000f220000300800 */
[----:B------:R-:W-:-:S03]  /*3f380*/  LOP3.LUT R2, R2, 0xfffffffd, RZ, 0xc0, !PT ;  /* 0xfffffffd02027812 */ /* 0x000fc600078ec0ff */
[----:B------:R-:W4:Y:S04]  /*3f390*/  LDL.LU R143, [R1+0x860] ;  /* 0x00086000018f7983 */ /* 0x000f280000300800 */
[----:B------:R0:W-:Y:S02]  /*3f3a0*/  @!P2 STG.E.U8 desc[UR8][R34.64+0x88], R28 ;  /* 0x0000881c2200a986 */ /* 0x0001e4000c101108 */
[----:B0-----:R-:W-:Y:S01]  /*3f3b0*/  PRMT R28, RZ, 0x7610, R28 ;  /* 0x00007610ff1c7816 */ /* 0x001fe2000000001c */
[----:B------:R-:W0:Y:S05]  /*3f3c0*/  @!P1 LDC.64 R34, c[0x0][0x5c0] ;  /* 0x00017000ff229b82 */ /* 0x000e2a0000000a00 */
[----:B------:R-:W2:Y:S01]  /*3f3d0*/  @!P1 LDG.E.U8 R28, desc[UR8][R20.64+0x89] ;  /* 0x00008908141c9981 */ /* 0x000ea2000c1e1100 */
[----:B0-----:R-:W-:-:S03]  /*3f3e0*/  @!P1 IADD3 R34, P3, R63, R34, RZ ;  /* 0x000000223f229210 */ /* 0x001fc60007f7e0ff */
[----:B------:R-:W4:Y:S01]  /*3f3f0*/  LDL.LU.64 R62, [R1+0xb8] ;  /* 0x0000b800013e7983 */ /* 0x000f220000300a00 */
[----:B------:R-:W-:-:S03]  /*3f400*/  LOP3.LUT P2, RZ, R31, 0x100000, RZ, 0xc0, !PT ;  /* 0x001000001fff7812 */ /* 0x000fc6000784c0ff */
[----:B------:R-:W4:Y:S01]  /*3f410*/  LDL.LU R39, [R1+0x864] ;  /* 0x0008640001277983 */ /* 0x000f220000300800 */
[----:B------:R-:W-:-:S03]  /*3f420*/  @!P1 IMAD.X R35, R64, 0x1, R35, P3 ;  /* 0x0000000140239824 */ /* 0x000fc600018e0623 */
[----:B------:R-:W4:Y:S01]  /*3f430*/  LDL.LU.64 R146, [R1+0xb0] ;  /* 0x0000b00001927983 */ /* 0x000f220000300a00 */
[----:B------:R-:W-:-:S03]  /*3f440*/  IMAD.U32 R40, RZ, RZ, UR11 ;  /* 0x0000000bff287e24 */ /* 0x000fc6000f8e00ff */
[----:B------:R-:W4:Y:S01]  /*3f450*/  LDL.LU R148, [R1+0x868] ;  /* 0x0008680001947983 */ /* 0x000f220000300800 */
        /* <DEDUP_REMOVED lines=17> */
[----:B------:R-:W-:-:S13]  /*3f570*/  ISETP.LT.OR P3, PT, R26, 0xea, !P5 ;  /* 0x000000ea1a00780c */ /* 0x000fda0006f61670 */
[----:B------:R-:W-:-:S04]  /*3f580*/  @!P3 IADD3 R42, P4, P5, R42, UR15, R8 ;  /* 0x0000000f2a2abc10 */ /* 0x000fc8000fd9e008 */
        /* <DEDUP_REMOVED lines=17> */
[----:B------:R-:W2:Y:S01]  /*3f6a0*/  @!P4 LDG.E.U8 R28, desc[UR8][R22.64+0x81] ;  /* 0x00008108161cc981 */ /* 0x000ea2000c1e1100 */
[----:B------:R-:W-:Y:S02]  /*3f6b0*/  @P3 LOP3.LUT R2, R2, 0x2, RZ, 0xfc, !PT ;  /* 0x0000000202023812 */ /* 0x000fe400078efcff */
[----:B------:R-:W-:Y:S02]  /*3f6c0*/  LOP3.LUT P3, RZ, R31, 0x200000, RZ, 0xc0, !PT ;  /* 0x002000001fff7812 */ /* 0x000fe4000786c0ff */
[----:B--2---:R-:W-:-:S04]  /*3f6d0*/  LOP3.LUT R28, R28, 0xff, RZ, 0xc0, !PT ;  /* 0x000000ff1c1c7812 */ /* 0x004fc800078ec0ff */
[----:B------:R-:W-:-:S05]  /*3f6e0*/  F2FP.F16.E4M3.UNPACK_B R28, R28 ;  /* 0x0000001cff1c723e */ /* 0x000fca00020006ff */
[----:B------:R-:W-:-:S05]  /*3f6f0*/  HADD2.F32 R28, -RZ, R28.H0_H0 ;  /* 0x2000001cff1c7230 */ /* 0x000fca0000004100 */
[----:B------:R-:W-:-:S04]  /*3f700*/  FMUL R28, R28, UR61 ;  /* 0x0000003d1c1c7c20 */ /* 0x000fc80008400000 */
[----:B----4-:R-:W-:Y:S01]  /*3f710*/  FFMA R28, R149, UR60, R28 ;  /* 0x0000003c951c7c23 */ /* 0x010fe2000800001c */
[----:B------:R-:W-:Y:S01]  /*3f720*/  ISETP.LT.OR P1, PT, R26, 0xe1, !P6 ;  /* 0x000000e11a00780c */ /* 0x000fe20007721670 */
[----:B------:R-:W-:Y:S01]  /*3f730*/  IMAD.U32 R38, RZ, RZ, UR10 ;  /* 0x0000000aff267e24 */ /* 0x000fe2000f8e00ff */
[----:B------:R-:W2:Y:S02]  /*3f740*/  LDL.LU R149, [R1+0x86c] ;  /* 0x00086c0001957983 */ /* 0x000ea40000300800 */
[----:B------:R-:W-:-:S05]  /*3f750*/  F2FP.SATFINITE.E4M3.F32.PACK_AB_MERGE_C R28, RZ, R28, RZ ;  /* 0x0000001cff1c723e */ /* 0x000fca00048070ff */
[----:B------:R0:W-:Y:S02]  /*3f760*/  @!P4 STG.E.U8 desc[UR8][R34.64+0x81], R28 ;  /* 0x0000811c2200c986 */ /* 0x0001e4000c101108 */
[----:B0-----:R-:W-:-:S06]  /*3f770*/  PRMT R34, RZ, 0x7610, R34 ;  /* 0x00007610ff227816 */ /* 0x001fcc0000000022 */
[----:B------:R-:W3:Y:S02]  /*3f780*/  @!P3 LDG.E.U8 R34, desc[UR8][R24.64+0x80] ;  /* 0x000080081822b981 */ /* 0x000ee4000c1e1100 */
[----:B---3--:R-:W-:-:S04]  /*3f790*/  LOP3.LUT R34, R34, 0xff, RZ, 0xc0, !PT ;  /* 0x000000ff22227812 */ /* 0x008fc800078ec0ff */
[----:B------:R-:W-:-:S05]  /*3f7a0*/  F2FP.F16.E4M3.UNPACK_B R34, R34 ;  /* 0x00000022ff22723e */ /* 0x000fca00020006ff */
[----:B------:R-:W-:-:S05]  /*3f7b0*/  HADD2.F32 R34, -RZ, R34.H0_H0 ;  /* 0x20000022ff227230 */ /* 0x000fca0000004100 */
[----:B------:R-:W-:-:S04]  /*3f7c0*/  FMUL R34, R34, UR61 ;  /* 0x0000003d22227c20 */ /* 0x000fc80008400000 */
[----:B------:R-:W-:Y:S01]  /*3f7d0*/  FFMA R34, R143, UR60, R34 ;  /* 0x0000003c8f227c23 */ /* 0x000fe20008000022 */
[----:B------:R-:W-:Y:S01]  /*3f7e0*/  @!P1 IADD3 R40, P5, P6, R40, UR13, R8 ;  /* 0x0000000d28289c10 */ /* 0x000fe2000febe008 */
[----:B------:R-:W-:Y:S01]  /*3f7f0*/  IMAD.U32 R28, RZ, RZ, UR10 ;  /* 0x0000000aff1c7e24 */ /* 0x000fe2000f8e00ff */
[----:B------:R-:W3:Y:S02]  /*3f800*/  LDL.LU R143, [R1+0x870] ;  /* 0x00087000018f7983 */ /* 0x000ee40000300800 */
[----:B------:R-:W-:-:S05]  /*3f810*/  F2FP.SATFINITE.E4M3.F32.PACK_AB_MERGE_C R34, RZ, R34, RZ ;  /* 0x00000022ff22723e */ /* 0x000fca00048070ff */
[----:B------:R0:W-:Y:S02]  /*3f820*/  @!P3 STG.E.U8 desc[UR8][R62.64+0x80], R34 ;  /* 0x000080223e00b986 */ /* 0x0001e4000c101108 */
[----:B0-----:R-:W-:Y:S02]  /*3f830*/  PRMT R34, RZ, 0x7610, R34 ;  /* 0x00007610ff227816 */ /* 0x001fe40000000022 */
[----:B------:R-:W-:Y:S01]  /*3f840*/  @!P1 IADD3.X R38, R38, UR12, R27, P5, P6 ;  /* 0x0000000c26269c10 */ /* 0x000fe2000afec41b */
[----:B------:R-:W4:Y:S04]  /*3f850*/  LDL.LU.64 R62, [R1+0xc0] ;  /* 0x0000c000013e7983 */ /* 0x000f280000300a00 */
[----:B------:R-:W2:Y:S01]  /*3f860*/  @!P2 LDG.E.U8 R34, desc[UR8][R24.64+0x81] ;  /* 0x000081081822a981 */ /* 0x000ea2000c1e1100 */
[----:B------:R-:W-:-:S04]  /*3f870*/  ISETP.GE.AND P6, PT, R5, 0x109, PT ;  /* 0x000001090500780c */ /* 0x000fc80003fc6270 */
[----:B------:R-:W-:-:S13]  /*3f880*/  ISETP.LT.OR P4, PT, R26, 0xe2, !P6 ;  /* 0x000000e21a00780c */ /* 0x000fda0007781670 */
[----:B------:R-:W-:-:S04]  /*3f890*/  @!P4 IADD3 R33, P5, P6, R33, UR13, R8 ;  /* 0x0000000d2121cc10 */ /* 0x000fc8000febe008 */
[----:B------:R-:W-:Y:S02]  /*3f8a0*/  @!P4 IADD3.X R28, R28, UR12, R27, P5, P6 ;  /* 0x0000000c1c1ccc10 */ /* 0x000fe4000afec41b */
[----:B------:R-:W-:-:S13]  /*3f8b0*/  ISETP.LT.OR P5, PT, R26, 0x89, !P0 ;  /* 0x000000891a00780c */ /* 0x000fda00047a1670 */
[----:B------:R-:W0:Y:S01]  /*3f8c0*/  @!P5 LDC.64 R36, c[0x0][0x5c0] ;  /* 0x00017000ff24db82 */ /* 0x000e220000000a00 */
[----:B------:R-:W-:Y:S01]  /*3f8d0*/  @!P5 IMAD.MOV.U32 R35, RZ, RZ, R27 ;  /* 0x000000ffff23d224 */ /* 0x000fe200078e001b */
[----:B--2---:R-:W-:-:S04]  /*3f8e0*/  LOP3.LUT R34, R34, 0xff, RZ, 0xc0, !PT ;  /* 0x000000ff22227812 */ /* 0x004fc800078ec0ff */
[----:B------:R-:W-:-:S05]  /*3f8f0*/  F2FP.F16.E4M3.UNPACK_B R34, R34 ;  /* 0x00000022ff22723e */ /* 0x000fca00020006ff */
[----:B------:R-:W-:-:S05]  /*3f900*/  HADD2.F32 R34, -RZ, R34.H0_H0 ;  /* 0x20000022ff227230 */ /* 0x000fca0000004100 */
[----:B------:R-:W-:-:S04]  /*3f910*/  FMUL R34, R34, UR61 ;  /* 0x0000003d22227c20 */ /* 0x000fc80008400000 */
[----:B------:R-:W-:-:S05]  /*3f920*/  FFMA R34, R39, UR60, R34 ;  /* 0x0000003c27227c23 */ /* 0x000fca0008000022 */
[----:B------:R-:W-:-:S05]  /*3f930*/  F2FP.SATFINITE.E4M3.F32.PACK_AB_MERGE_C R34, RZ, R34, RZ ;  /* 0x00000022ff22723e */ /* 0x000fca00048070ff */
[----:B------:R1:W-:Y:S02]  /*3f940*/  @!P2 STG.E.U8 desc[UR8][R146.64+0x81], R34 ;  /* 0x000081229200a986 */ /* 0x0003e4000c101108 */
[----:B-1----:R-:W-:-:S04]  /*3f950*/  @!P5 IMAD.MOV.U32 R34, RZ, RZ, R8 ;  /* 0x000000ffff22d224 */ /* 0x002fc800078e0008 */
[----:B------:R-:W-:-:S03]  /*3f960*/  @!P5 IMAD.WIDE.U32 R34, R6, 0x180, R34 ;  /* 0x000001800622d825 */ /* 0x000fc600078e0022 */
[----:B0-----:R-:W-:Y:S02]  /*3f970*/  @!P5 IADD3 R34, P6, R34, R36, RZ ;  /* 0x000000242222d210 */ /* 0x001fe40007fde0ff */
[----:B------:R-:W-:-:S06]  /*3f980*/  PRMT R36, RZ, 0x7610, R36 ;  /* 0x00007610ff247816 */ /* 0x000fcc0000000024 */
[----:B------:R-:W2:Y:S01]  /*3f990*/  @!P5 LDG.E.U8 R36, desc[UR8][R22.64+0x88] ;  /* 0x000088081624d981 */ /* 0x000ea2000c1e1100 */
[----:B------:R-:W-:-:S05]  /*3f9a0*/  @!P5 IMAD R39, R7, 0x180, RZ ;  /* 0x000001800727d824 */ /* 0x000fca00078e02ff */
[----:B------:R-:W-:Y:S02]  /*3f9b0*/  @!P5 IADD3.X R35, R37, R35, R39, P6, !PT ;  /* 0x000000232523d210 */ /* 0x000fe400037fe427 */
[----:B--2---:R-:W-:-:S04]  /*3f9c0*/  LOP3.LUT R36, R36, 0xff, RZ, 0xc0, !PT ;  /* 0x000000ff24247812 */ /* 0x004fc800078ec0ff */
[----:B------:R-:W-:-:S05]  /*3f9d0*/  F2FP.F16.E4M3.UNPACK_B R36, R36 ;  /* 0x00000024ff24723e */ /* 0x000fca00020006ff */
[----:B------:R-:W-:-:S05]  /*3f9e0*/  HADD2.F32 R36, -RZ, R36.H0_H0 ;  /* 0x20000024ff247230 */ /* 0x000fca0000004100 */
[----:B------:R-:W-:-:S04]  /*3f9f0*/  FMUL R36, R36, UR61 ;  /* 0x0000003d24247c20 */ /* 0x000fc80008400000 */
[----:B------:R-:W-:Y:S01]  /*3fa00*/  FFMA R36, R148, UR60, R36 ;  /* 0x0000003c94247c23 */ /* 0x000fe20008000024 */
[C---:B------:R-:W-:Y:S02]  /*3fa10*/  LOP3.LUT P3, RZ, R31.reuse, 0x80000, RZ, 0xc0, !PT ;  /* 0x000800001fff7812 */ /* 0x040fe4000786c0ff */
[----:B------:R-:W-:Y:S01]  /*3fa20*/  LOP3.LUT P2, RZ, R31, 0x10000, RZ, 0xc0, !PT ;  /* 0x000100001fff7812 */ /* 0x000fe2000784c0ff */
[----:B------:R-:W2:Y:S04]  /*3fa30*/  LDL.LU R148, [R1+0x874] ;  /* 0x0008740001947983 */ /* 0x000ea80000300800 */
[----:B------:R-:W2:Y:S01]  /*3fa40*/  LDL.LU.64 R146, [R1+0xa8] ;  /* 0x0000a80001927983 */ /* 0x000ea20000300a00 */
[----:B------:R-:W-:-:S05]  /*3fa50*/  F2FP.SATFINITE.E4M3.F32.PACK_AB_MERGE_C R36, RZ, R36, RZ ;  /* 0x00000024ff24723e */ /* 0x000fca00048070ff */
[----:B------:R0:W-:Y:S01]  /*3fa60*/  @!P5 STG.E.U8 desc[UR8][R34.64+0x88], R36 ;  /* 0x000088242200d986 */ /* 0x0001e2000c101108 */
[----:B------:R-:W-:-:S13]  /*3fa70*/  ISETP.LT.OR P5, PT, R26, 0x8a, !P0 ;  /* 0x0000008a1a00780c */ /* 0x000fda00047a1670 */
[----:B0-----:R-:W0:Y:S01]  /*3fa80*/  @!P5 LDC.64 R36, c[0x0][0x5c0] ;  /* 0x00017000ff24db82 */ /* 0x001e220000000a00 */
[----:B------:R-:W-:Y:S02]  /*3fa90*/  @!P5 IMAD.MOV.U32 R34, RZ, RZ, R8 ;  /* 0x000000ffff22d224 */ /* 0x000fe400078e0008 */
[----:B------:R-:W-:Y:S02]  /*3faa0*/  @!P5 IMAD.MOV.U32 R35, RZ, RZ, R27 ;  /* 0x000000ffff23d224 */ /* 0x000fe400078e001b */
[----:B------:R-:W-:-:S03]  /*3fab0*/  @!P5 IMAD.WIDE.U32 R34, R6, 0x180, R34 ;  /* 0x000001800622d825 */ /* 0x000fc600078e0022 */
[----:B0-----:R-:W-:Y:S02]  /*3fac0*/  @!P5 IADD3 R34, P6, R34, R36, RZ ;  /* 0x000000242222d210 */ /* 0x001fe40007fde0ff */
[----:B------:R-:W-:-:S06]  /*3fad0*/  PRMT R36, RZ, 0x7610, R36 ;  /* 0x00007610ff247816 */ /* 0x000fcc0000000024 */
[----:B------:R-:W3:Y:S01]  /*3fae0*/  @!P5 LDG.E.U8 R36, desc[UR8][R22.64+0x89] ;  /* 0x000089081624d981 */ /* 0x000ee2000c1e1100 */
[----:B------:R-:W-:-:S05]  /*3faf0*/  @!P5 IMAD R39, R7, 0x180, RZ ;  /* 0x000001800727d824 */ /* 0x000fca00078e02ff */
[----:B------:R-:W-:Y:S02]  /*3fb00*/  @!P5 IADD3.X R35, R37, R35, R39, P6, !PT ;  /* 0x000000232523d210 */ /* 0x000fe400037fe427 */
        /* <DEDUP_REMOVED lines=15> */
[----:B------:R-:W-:Y:S01]  /*3fc00*/  FFMA R34, R143, UR60, R34 ;  /* 0x0000003c8f227c23 */ /* 0x000fe20008000022 */
[----:B------:R-:W-:Y:S02]  /*3fc10*/  @P1 LOP3.LUT R2, R2, 0x4, RZ, 0xfc, !PT ;  /* 0x0000000402021812 */ /* 0x000fe400078efcff */
[----:B------:R-:W-:Y:S01]  /*3fc20*/  PRMT R36, RZ, 0x7610, R36 ;  /* 0x00007610ff247816 */ /* 0x000fe20000000024 */
[----:B------:R-:W4:Y:S01]  /*3fc30*/  LDL.LU R143, [R1+0x87c] ;  /* 0x00087c00018f7983 */ /* 0x000f220000300800 */
[----:B------:R-:W-:-:S05]  /*3fc40*/  F2FP.SATFINITE.E4M3.F32.PACK_AB_MERGE_C R34, RZ, R34, RZ ;  /* 0x00000022ff22723e */ /* 0x000fca00048070ff */
[----:B------:R0:W-:Y:S02]  /*3fc50*/  @!P3 STG.E.U8 desc[UR8][R62.64+0x88], R34 ;  /* 0x000088223e00b986 */ /* 0x0001e4000c101108 */
[----:B0-----:R-:W-:-:S06]  /*3fc60*/  PRMT R34, RZ, 0x7610, R34 ;  /* 0x00007610ff227816 */ /* 0x001fcc0000000022 */
[----:B------:R-:W2:Y:S01]  /*3fc70*/  @!P2 LDG.E.U8 R34, desc[UR8][R24.64+0x89] ;  /* 0x000089081822a981 */ /* 0x000ea2000c1e1100 */
[----:B------:R-:W-:-:S04]  /*3fc80*/  ISETP.GE.AND P1, PT, R5, 0x1, PT ;  /* 0x000000010500780c */ /* 0x000fc80003f26270 */
[----:B------:R-:W-:Y:S02]  /*3fc90*/  ISETP.LT.OR P5, PT, R26, 0x91, !P1 ;  /* 0x000000911a00780c */ /* 0x000fe40004fa1670 */
        /* <DEDUP_REMOVED lines=8> */
[----:B------:R0:W-:Y:S04]  /*3fd20*/  @!P2 STG.E.U8 desc[UR8][R146.64+0x89], R34 ;  /* 0x000089229200a986 */ /* 0x0001e8000c101108 */
[----:B------:R-:W3:Y:S01]  /*3fd30*/  @!P5 LDG.E.U8 R36, desc[UR8][R10.64+0x90] ;  /* 0x000090080a24d981 */ /* 0x000ee2000c1e1100 */
[----:B0-----:R-:W0:Y:S02]  /*3fd40*/  @!P5 LDC.64 R34, c[0x0][0x5c0] ;  /* 0x00017000ff22db82 */ /* 0x001e240000000a00 */
[----:B0-----:R-:W-:-:S05]  /*3fd50*/  @!P5 IADD3 R34, P6, R8, R34, RZ ;  /* 0x000000220822d210 */ /* 0x001fca0007fde0ff */
[----:B------:R-:W-:Y:S01]  /*3fd60*/  @!P5 IMAD.X R35, R27, 0x1, R35, P6 ;  /* 0x000000011b23d824 */ /* 0x000fe200030e0623 */
[----:B---3--:R-:W-:-:S04]  /*3fd70*/  LOP3.LUT R36, R36, 0xff, RZ, 0xc0, !PT ;  /* 0x000000ff24247812 */ /* 0x008fc800078ec0ff */
[----:B------:R-:W-:-:S05]  /*3fd80*/  F2FP.F16.E4M3.UNPACK_B R36, R36 ;  /* 0x00000024ff24723e */ /* 0x000fca00020006ff */
[----:B------:R-:W-:-:S05]  /*3fd90*/  HADD2.F32 R36, -RZ, R36.H0_H0 ;  /* 0x20000024ff247230 */ /* 0x000fca0000004100 */
[----:B------:R-:W-:-:S04]  /*3fda0*/  FMUL R36, R36, UR61 ;  /* 0x0000003d24247c20 */ /* 0x000fc80008400000 */
[----:B------:R-:W-:Y:S01]  /*3fdb0*/  FFMA R36, R149, UR60, R36 ;  /* 0x0000003c95247c23 */ /* 0x000fe20008000024 */
[----:B------:R-:W-:Y:S01]  /*3fdc0*/  LOP3.LUT P2, RZ, R31, 0x80, RZ, 0xc0, !PT ;  /* 0x000000801fff7812 */ /* 0x000fe2000784c0ff */
[----:B------:R-:W3:Y:S03]  /*3fdd0*/  LDL.LU R149, [R1+0x884] ;  /* 0x0008840001957983 */ /* 0x000ee60000300800 */
        /* <DEDUP_REMOVED lines=8> */
[----:B----4-:R-:W-:-:S04]  /*3fe60*/  LOP3.LUT R36, R36, 0xff, RZ, 0xc0, !PT ;  /* 0x000000ff24247812 */ /* 0x010fc800078ec0ff */
[----:B------:R-:W-:-:S05]  /*3fe70*/  F2FP.F16.E4M3.UNPACK_B R36, R36 ;  /* 0x00000024ff24723e */ /* 0x000fca00020006ff */
[----:B------:R-:W-:-:S05]  /*3fe80*/  HADD2.F32 R36, -RZ, R36.H0_H0 ;  /* 0x20000024ff247230 */ /* 0x000fca0000004100 */
[----:B------:R-:W-:-:S04]  /*3fe90*/  FMUL R36, R36, UR61 ;  /* 0x0000003d24247c20 */ /* 0x000fc80008400000 */
[----:B------:R-:W-:Y:S02]  /*3fea0*/  FFMA R36, R143, UR60, R36 ;  /* 0x0000003c8f247c23 */ /* 0x000fe40008000024 */
[----:B------:R-:W4:Y:S03]  /*3feb0*/  LDL.LU R143, [R1+0x888] ;  /* 0x00088800018f7983 */ /* 0x000f260000300800 */
[----:B------:R-:W-:-:S05]  /*3fec0*/  F2FP.SATFINITE.E4M3.F32.PACK_AB_MERGE_C R36, RZ, R36, RZ ;  /* 0x00000024ff24723e */ /* 0x000fca00048070ff */
[----:B------:R0:W-:Y:S02]  /*3fed0*/  @!P5 STG.E.U8 desc[UR8][R34.64+0x91], R36 ;  /* 0x000091242200d986 */ /* 0x0001e4000c101108 */
[----:B0-----:R-:W-:-:S06]  /*3fee0*/  PRMT R34, RZ, 0x7610, R34 ;  /* 0x00007610ff227816 */ /* 0x001fcc0000000022 */
        /* <DEDUP_REMOVED lines=10> */
[----:B------:R-:W-:Y:S02]  /*3ff90*/  ISETP.LT.OR P5, PT, R26, 0x99, !P1 ;  /* 0x000000991a00780c */ /* 0x000fe40004fa1670 */
[----:B------:R-:W-:Y:S02]  /*3ffa0*/  PRMT R36, RZ, 0x7610, R36 ;  /* 0x00007610ff247816 */ /* 0x000fe40000000024 */
[----:B--2---:R-:W-:-:S04]  /*3ffb0*/  LOP3.LUT R34, R34, 0xff, RZ, 0xc0, !PT ;  /* 0x000000ff22227812 */ /* 0x004fc800078ec0ff */
[----:B------:R-:W-:-:S05]  /*3ffc0*/  F2FP.F16.E4M3.UNPACK_B R34, R34 ;  /* 0x00000022ff22723e */ /* 0x000fca00020006ff */
[----:B------:R-:W-:-:S05]  /*3ffd0*/  HADD2.F32 R34, -RZ, R34.H0_H0 ;  /* 0x20000022ff227230 */ /* 0x000fca0000004100 */
[----:B------:R-:W-:-:S04]  /*3ffe0*/  FMUL R34, R34, UR61 ;  /* 0x0000003d22227c20 */ /* 0x000fc80008400000 */
[----:B---3--:R-:W-:Y:S02]  /*3fff0*/  FFMA R34, R149, UR60, R34 ;  /* 0x0000003c95227c23 */ /* 0x008fe40008000022 */
[----:B------:R-:W2:Y:S01]  /*40000*/  LDL.LU R149, [R1+0x88c] ;  /* 0x00088c0001957983 */ /* 0x000ea20000300800 */
[----:B------:R-:W-:-:S03]  /*40010*/  LOP3.LUT P3, RZ, R31, 0x100, RZ, 0xc0, !PT ;  /* 0x000001001fff7812 */ /* 0x000fc6000786c0ff */
[----:B------:R-:W3:Y:S01]  /*40020*/  LDL.LU R148, [R1+0x890] ;  /* 0x0008900001947983 */ /* 0x000ee20000300800 */
[----:B------:R-:W-:-:S05]  /*40030*/  F2FP.SATFINITE.E4M3.F32.PACK_AB_MERGE_C R34, RZ, R34, RZ ;  /* 0x00000022ff22723e */ /* 0x000fca00048070ff */
[----:B------:R0:W-:Y:S04]  /*40040*/  @!P2 STG.E.U8 desc[UR8][R160.64+0x91], R34 ;  /* 0x00009122a000a986 */ /* 0x0001e8000c101108 */
[----:B------:R-:W4:Y:S01]  /*40050*/  @!P5 LDG.E.U8 R36, desc[UR8][R10.64+0x98] ;  /* 0x000098080a24d981 */ /* 0x000f22000c1e1100 */
[----:B0-----:R-:W0:Y:S02]  /*40060*/  @!P5 LDC.64 R34, c[0x0][0x5c0] ;  /* 0x00017000ff22db82 */ /* 0x001e240000000a00 */
[----:B0-----:R-:W-:-:S05]  /*40070*/  @!P5 IADD3 R34, P6, R8, R34, RZ ;  /* 0x000000220822d210 */ /* 0x001fca0007fde0ff */
[----:B------:R-:W-:Y:S01]  /*40080*/  @!P5 IMAD.X R35, R27, 0x1, R35, P6 ;  /* 0x000000011b23d824 */ /* 0x000fe200030e0623 */
[----:B----4-:R-:W-:-:S04]  /*40090*/  LOP3.LUT R36, R36, 0xff, RZ, 0xc0, !PT ;  /* 0x000000ff24247812 */ /* 0x010fc800078ec0ff */
[----:B------:R-:W-:-:S05]  /*400a0*/  F2FP.F16.E4M3.UNPACK_B R36, R36 ;  /* 0x00000024ff24723e */ /* 0x000fca00020006ff */
[----:B------:R-:W-:-:S05]  /*400b0*/  HADD2.F32 R36, -RZ, R36.H0_H0 ;  /* 0x20000024ff247230 */ /* 0x000fca0000004100 */
[----:B------:R-:W-:-:S04]  /*400c0*/  FMUL R36, R36, UR61 ;  /* 0x0000003d24247c20 */ /* 0x000fc80008400000 */
[----:B------:R-:W-:Y:S01]  /*400d0*/  FFMA R36, R143, UR60, R36 ;  /* 0x0000003c8f247c23 */ /* 0x000fe20008000024 */
[----:B------:R-:W-:Y:S01]  /*400e0*/  LOP3.LUT P2, RZ, R31, 0x20, RZ, 0xc0, !PT ;  /* 0x000000201fff7812 */ /* 0x000fe2000784c0ff */
[----:B------:R-:W4:Y:S03]  /*400f0*/  LDL.LU R143, [R1+0x894] ;  /* 0x00089400018f7983 */ /* 0x000f260000300800 */
[----:B------:R-:W-:-:S05]  /*40100*/  F2FP.SATFINITE.E4M3.F32.PACK_AB_MERGE_C R36, RZ, R36, RZ ;  /* 0x00000024ff24723e */ /* 0x000fca00048070ff */
        /* <DEDUP_REMOVED lines=35> */
[----:B------:R-:W-:Y:S02]  /*40340*/  LOP3.LUT P3, RZ, R29, 0x8, RZ, 0xc0, !PT ;  /* 0x000000081dff7812 */ /* 0x000fe4000786c0ff */
[----:B------:R-:W-:Y:S01]  /*40350*/  PRMT R36, RZ, 0x7610, R36 ;  /* 0x00007610ff247816 */ /* 0x000fe20000000024 */
[----:B------:R-:W4:Y:S01]  /*40360*/  LDL.LU R143, [R1+0x8a0] ;  /* 0x0008a000018f7983 */ /* 0x000f220000300800 */
[----:B------:R-:W-:-:S05]  /*40370*/  F2FP.SATFINITE.E4M3.F32.PACK_AB_MERGE_C R34, RZ, R34, RZ ;  /* 0x00000022ff22723e */ /* 0x000fca00048070ff */
[----:B------:R0:W-:Y:S02]  /*40380*/  @!P2 STG.E.U8 desc[UR8][R170.64+0x99], R34 ;  /* 0x00009922aa00a986 */ /* 0x0001e4000c101108 */
[----:B0-----:R-:W-:-:S06]  /*40390*/  PRMT R34, RZ, 0x7610, R34 ;  /* 0x00007610ff227816 */ /* 0x001fcc0000000022 */
[----:B------:R-:W2:Y:S01]  /*403a0*/  @!P6 LDG.E.U8 R34, desc[UR8][R14.64+0x90] ;  /* 0x000090080e22e981 */ /* 0x000ea2000c1e1100 */
[----:B------:R-:W-:Y:S02]  /*403b0*/  LOP3.LUT P4, RZ, R31, 0x4, RZ, 0xc0, !PT ;  /* 0x000000041fff7812 */ /* 0x000fe4000788c0ff */
        /* <DEDUP_REMOVED lines=32> */
[----:B------:R0:W-:Y:S02]  /*405c0*/  @!P3 STG.E.U8 desc[UR8][R34.64+0x90], R36 ;  /* 0x000090242200b986 */ /* 0x0001e4000c101108 */
[----:B0-----:R-:W-:Y:S01]  /*405d0*/  PRMT R36, RZ, 0x7610, R36 ;  /* 0x00007610ff247816 */ /* 0x001fe20000000024 */
[----:B------:R-:W0:Y:S05]  /*405e0*/  @!P2 LDC.64 R34, c[0x0][0x5c0] ;  /* 0x00017000ff22ab82 */ /* 0x000e2a0000000a00 */
        /* <DEDUP_REMOVED lines=19> */
[----:B------:R-:W-:Y:S02]  /*40720*/  PRMT R36, RZ, 0x7610, R36 ;  /* 0x00007610ff247816 */ /* 0x000fe40000000024 */
[----:B------:R-:W-:Y:S01]  /*40730*/  LOP3.LUT P2, RZ, R0, 0x80000, RZ, 0xc0, !PT ;  /* 0x0008000000ff7812 */ /* 0x000fe2000784c0ff */
[----:B------:R-:W3:Y:S01]  /*40740*/  LDL.LU R148, [R1+0x8b4] ;  /* 0x0008b40001947983 */ /* 0x000ee20000300800 */
        /* <DEDUP_REMOVED lines=12> */
[----:B------:R0:W-:Y:S04]  /*40810*/  @!P4 STG.E.U8 desc[UR8][R166.64+0x99], R34 ;  /* 0x00009922a600c986 */ /* 0x0001e8000c101108 */
        /* <DEDUP_REMOVED lines=13> */
[----:B0-----:R-:W-:Y:S01]  /*408f0*/  PRMT R36, RZ, 0x7610, R36 ;  /* 0x00007610ff247816 */ /* 0x001fe20000000024 */
[----:B------:R-:W0:Y:S05]  /*40900*/  @!P2 LDC.64 R34, c[0x0][0x5c0] ;  /* 0x00017000ff22ab82 */ /* 0x000e2a0000000a00 */
        /* <DEDUP_REMOVED lines=19> */
[----:B------:R-:W-:Y:S02]  /*40a40*/  PRMT R36, RZ, 0x7610, R36 ;  /* 0x00007610ff247816 */ /* 0x000fe40000000024 */
[----:B------:R-:W-:Y:S01]  /*40a50*/  LOP3.LUT P2, RZ, R0, 0x1000, RZ, 0xc0, !PT ;  /* 0x0000100000ff7812 */ /* 0x000fe2000784c0ff */
[----:B------:R-:W4:Y:S01]  /*40a60*/  LDL.LU R143, [R1+0x8c4] ;  /* 0x0008c400018f7983 */ /* 0x000f220000300800 */
        /* <DEDUP_REMOVED lines=26> */
[----:B0-----:R-:W-:Y:S01]  /*40c10*/  PRMT R36, RZ, 0x7610, R36 ;  /* 0x00007610ff247816 */ /* 0x001fe20000000024 */
[----:B------:R-:W0:Y:S05]  /*40c20*/  @!P2 LDC.64 R34, c[0x0][0x5c0] ;  /* 0x00017000ff22ab82 */ /* 0x000e2a0000000a00 */
[----:B------:R-:W4:Y:S01]  /*40c30*/  @!P2 LDG.E.U8 R36, desc[UR8][R20.64+0x91] ;  /* 0x000091081424a981 */ /* 0x000f22000c1e1100 */
        /* <DEDUP_REMOVED lines=18> */
[----:B------:R-:W-:Y:S02]  /*40d60*/  PRMT R36, RZ, 0x7610, R36 ;  /* 0x00007610ff247816 */ /* 0x000fe40000000024 */
[----:B------:R-:W-:Y:S01]  /*40d70*/  LOP3.LUT P2, RZ, R0, 0x80, RZ, 0xc0, !PT ;  /* 0x0000008000ff7812 */ /* 0x000fe2000784c0ff */
[----:B------:R-:W2:Y:S01]  /*40d80*/  LDL.LU R149, [R1+0x8d4] ;  /* 0x0008d40001957983 */ /* 0x000ea20000300800 */
        /* <DEDUP_REMOVED lines=8> */
[----:B------:R-:W-:-:S05]  /*40e10*/  FFMA R34, R148, UR60, R34 ;  /* 0x0000003c94227c23 */ /* 0x000fca0008000022 */
        /* <DEDUP_REMOVED lines=10> */
[----:B----4-:R-:W-:Y:S02]  /*40ec0*/  FFMA R36, R143, UR60, R36 ;  /* 0x0000003c8f247c23 */ /* 0x010fe40008000024 */
[----:B------:R-:W3:Y:S04]  /*40ed0*/  LDL.LU R143, [R1+0x8d8] ;  /* 0x0008d800018f7983 */ /* 0x000ee80000300800 */
[----:B------:R-:W4:Y:S01]  /*40ee0*/  LDL.LU R148, [R1+0x8dc] ;  /* 0x0008dc0001947983 */ /* 0x000f220000300800 */
[----:B------:R-:W-:-:S05]  /*40ef0*/  F2FP.SATFINITE.E4M3.F32.PACK_AB_MERGE_C R36, RZ, R36, RZ ;  /* 0x00000024ff24723e */ /* 0x000fca00048070ff */
[----:B------:R0:W-:Y:S02]  /*40f00*/  @!P3 STG.E.U8 desc[UR8][R34.64+0x98], R36 ;  /* 0x000098242200b986 */ /* 0x0001e4000c101108 */
[----:B0-----:R-:W-:Y:S01]  /*40f10*/  PRMT R36, RZ, 0x7610, R36 ;  /* 0x00007610ff247816 */ /* 0x001fe20000000024 */
[----:B------:R-:W0:Y:S05]  /*40f20*/  @!P2 LDC.64 R34, c[0x0][0x5c0] ;  /* 0x00017000ff22ab82 */ /* 0x000e2a0000000a00 */
[----:B------:R-:W2:Y:S01]  /*40f30*/  @!P2 LDG.E.U8 R36, desc[UR8][R20.64+0x99] ;  /* 0x000099081424a981 */ /* 0x000ea2000c1e1100 */
[----:B0-----:R-:W-:-:S05]  /*40f40*/  @!P2 IADD3 R34, P5, R97, R34, RZ ;  /* 0x000000226122a210 */ /* 0x001fca0007fbe0ff */
[----:B------:R-:W-:Y:S01]  /*40f50*/  @!P2 IMAD.X R35, R98, 0x1, R35, P5 ;  /* 0x000000016223a824 */ /* 0x000fe200028e0623 */
[----:B------:R-:W-:Y:S02]  /*40f60*/  ISETP.LT.OR P5, PT, R26, 0x91, !P0 ;  /* 0x000000911a00780c */ /* 0x000fe400047a1670 */
[----:B--2---:R-:W-:-:S04]  /*40f70*/  LOP3.LUT R36, R36, 0xff, RZ, 0xc0, !PT ;  /* 0x000000ff24247812 */ /* 0x004fc800078ec0ff */
[----:B------:R-:W-:-:S05]  /*40f80*/  F2FP.F16.E4M3.UNPACK_B R36, R36 ;  /* 0x00000024ff24723e */ /* 0x000fca00020006ff */
[----:B------:R-:W-:-:S05]  /*40f90*/  HADD2.F32 R36, -RZ, R36.H0_H0 ;  /* 0x20000024ff247230 */ /* 0x000fca0000004100 */
[----:B------:R-:W-:-:S04]  /*40fa0*/  FMUL R36, R36, UR61 ;  /* 0x0000003d24247c20 */ /* 0x000fc80008400000 */
[----:B------:R-:W-:Y:S01]  /*40fb0*/  FFMA R36, R149, UR60, R36 ;  /* 0x0000003c95247c23 */ /* 0x000fe20008000024 */
[----:B------:R-:W-:Y:S01]  /*40fc0*/  @!P5 IMAD R39, R7, 0x180, RZ ;  /* 0x000001800727d824 */ /* 0x000fe200078e02ff */
[----:B------:R-:W-:Y:S01]  /*40fd0*/  LOP3.LUT P3, RZ, R31, 0x20000000, RZ, 0xc0, !PT ;  /* 0x200000001fff7812 */ /* 0x000fe2000786c0ff */
[----:B------:R-:W2:Y:S04]  /*40fe0*/  LDL.LU R149, [R1+0x8e0] ;  /* 0x0008e00001957983 */ /* 0x000ea80000300800 */
[----:B------:R-:W2:Y:S01]  /*40ff0*/  LDL.LU.64 R62, [R1+0xd0] ;  /* 0x0000d000013e7983 */ /* 0x000ea20000300a00 */
[----:B------:R-:W-:-:S05]  /*41000*/  F2FP.SATFINITE.E4M3.F32.PACK_AB_MERGE_C R36, RZ, R36, RZ ;  /* 0x00000024ff24723e */ /* 0x000fca00048070ff */
[----:B------:R0:W-:Y:S02]  /*41010*/  @!P2 STG.E.U8 desc[UR8][R34.64+0x99], R36 ;  /* 0x000099242200a986 */ /* 0x0001e4000c101108 */
[----:B0-----:R-:W0:Y:S01]  /*41020*/  @!P5 LDC.64 R36, c[0x0][0x5c0] ;  /* 0x00017000ff24db82 */ /* 0x001e220000000a00 */
[----:B------:R-:W-:Y:S02]  /*41030*/  @!P5 IMAD.MOV.U32 R34, RZ, RZ, R8 ;  /* 0x000000ffff22d224 */ /* 0x000fe400078e0008 */
[----:B------:R-:W-:Y:S02]  /*41040*/  @!P5 IMAD.MOV.U32 R35, RZ, RZ, R27 ;  /* 0x000000ffff23d224 */ /* 0x000fe400078e001b */
[----:B------:R-:W-:-:S03]  /*41050*/  @!P5 IMAD.WIDE.U32 R34, R6, 0x180, R34 ;  /* 0x000001800622d825 */ /* 0x000fc600078e0022 */
[----:B0-----:R-:W-:Y:S02]  /*41060*/  @!P5 IADD3 R34, P6, R34, R36, RZ ;  /* 0x000000242222d210 */ /* 0x001fe40007fde0ff */
[----:B------:R-:W-:-:S06]  /*41070*/  PRMT R36, RZ, 0x7610, R36 ;  /* 0x00007610ff247816 */ /* 0x000fcc0000000024 */
[----:B------:R-:W3:Y:S01]  /*41080*/  @!P5 LDG.E.U8 R36, desc[UR8][R22.64+0x90] ;  /* 0x000090081624d981 */ /* 0x000ee2000c1e1100 */
[----:B------:R-:W-:Y:S02]  /*41090*/  @!P5 IADD3.X R35, R37, R35, R39, P6, !PT ;  /* 0x000000232523d210 */ /* 0x000fe400037fe427 */
[----:B---3--:R-:W-:-:S04]  /*410a0*/  LOP3.LUT R36, R36, 0xff, RZ, 0xc0, !PT ;  /* 0x000000ff24247812 */ /* 0x008fc800078ec0ff */
[----:B------:R-:W-:-:S05]  /*410b0*/  F2FP.F16.E4M3.UNPACK_B R36, R36 ;  /* 0x00000024ff24723e */ /* 0x000fca00020006ff */
[----:B------:R-:W-:-:S05]  /*410c0*/  HADD2.F32 R36, -RZ, R36.H0_H0 ;  /* 0x20000024ff247230 */ /* 0x000fca0000004100 */
[----:B------:R-:W-:-:S04]  /*410d0*/  FMUL R36, R36, UR61 ;  /* 0x0000003d24247c20 */ /* 0x000fc80008400000 */
[----:B------:R-:W-:Y:S01]  /*410e0*/  FFMA R36, R143, UR60, R36 ;  /* 0x0000003c8f247c23 */ /* 0x000fe20008000024 */
[----:B------:R-:W-:Y:S01]  /*410f0*/  LOP3.LUT P2, RZ, R31, 0x4000000, RZ, 0xc0, !PT ;  /* 0x040000001fff7812 */ /* 0x000fe2000784c0ff */
[----:B------:R-:W3:Y:S04]  /*41100*/  LDL.LU R143, [R1+0x8e4] ;  /* 0x0008e400018f7983 */ /* 0x000ee80000300800 */
[----:B------:R-:W3:Y:S01]  /*41110*/  LDL.LU.64 R146, [R1+0xc8] ;  /* 0x0000c80001927983 */ /* 0x000ee20000300a00 */
        /* <DEDUP_REMOVED lines=9> */
[----:B------:R-:W4:Y:S01]  /*411b0*/  @!P5 LDG.E.U8 R36, desc[UR8][R22.64+0x91] ;  /* 0x000091081624d981 */ /* 0x000f22000c1e1100 */
[----:B------:R-:W-:-:S05]  /*411c0*/  @!P5 IMAD R39, R7, 0x180, RZ ;  /* 0x000001800727d824 */ /* 0x000fca00078e02ff */
[----:B------:R-:W-:Y:S02]  /*411d0*/  @!P5 IADD3.X R35, R37, R35, R39, P6, !PT ;  /* 0x000000232523d210 */ /* 0x000fe400037fe427 */
        /* <DEDUP_REMOVED lines=15> */
[----:B------:R-:W-:Y:S01]  /*412d0*/  ISETP.LT.OR P5, PT, R26, 0x99, !P0 ;  /* 0x000000991a00780c */ /* 0x000fe200047a1670 */
[----:B------:R-:W2:Y:S03]  /*412e0*/  LDL.LU R149, [R1+0x8ec] ;  /* 0x0008ec0001957983 */ /* 0x000ea60000300800 */
[----:B------:R-:W-:-:S05]  /*412f0*/  F2FP.SATFINITE.E4M3.F32.PACK_AB_MERGE_C R34, RZ, R34, RZ ;  /* 0x00000022ff22723e */ /* 0x000fca00048070ff */
[----:B------:R0:W-:Y:S04]  /*41300*/  @!P3 STG.E.U8 desc[UR8][R62.64+0x90], R34 ;  /* 0x000090223e00b986 */ /* 0x0001e8000c101108 */
[----:B------:R-:W1:Y:S01]  /*41310*/  @!P5 LDC.64 R36, c[0x0][0x5c0] ;  /* 0x00017000ff24db82 */ /* 0x000e620000000a00 */
[----:B0-----:R-:W-:-:S06]  /*41320*/  PRMT R34, RZ, 0x7610, R34 ;  /* 0x00007610ff227816 */ /* 0x001fcc0000000022 */
[----:B------:R-:W3:Y:S01]  /*41330*/  @!P2 LDG.E.U8 R34, desc[UR8][R24.64+0x91] ;  /* 0x000091081822a981 */ /* 0x000ee2000c1e1100 */
[----:B------:R-:W-:Y:S01]  /*41340*/  @!P5 IMAD.MOV.U32 R35, RZ, RZ, R27 ;  /* 0x000000ffff23d224 */ /* 0x000fe200078e001b */
[----:B---3--:R-:W-:-:S04]  /*41350*/  LOP3.LUT R34, R34, 0xff, RZ, 0xc0, !PT ;  /* 0x000000ff22227812 */ /* 0x008fc800078ec0ff */
[----:B------:R-:W-:-:S05]  /*41360*/  F2FP.F16.E4M3.UNPACK_B R34, R34 ;  /* 0x00000022ff22723e */ /* 0x000fca00020006ff */
[----:B------:R-:W-:-:S05]  /*41370*/  HADD2.F32 R34, -RZ, R34.H0_H0 ;  /* 0x20000022ff227230 */ /* 0x000fca0000004100 */
[----:B------:R-:W-:-:S04]  /*41380*/  FMUL R34, R34, UR61 ;  /* 0x0000003d22227c20 */ /* 0x000fc80008400000 */
[----:B------:R-:W-:Y:S01]  /*41390*/  FFMA R34, R143, UR60, R34 ;  /* 0x0000003c8f227c23 */ /* 0x000fe20008000022 */
[----:B------:R-:W-:Y:S01]  /*413a0*/  @!P5 IMAD R39, R7, 0x180, RZ ;  /* 0x000001800727d824 */ /* 0x000fe200078e02ff */
[----:B------:R-:W-:Y:S01]  /*413b0*/  LOP3.LUT P3, RZ, R31, 0x8000000, RZ, 0xc0, !PT ;  /* 0x080000001fff7812 */ /* 0x000fe2000786c0ff */
[----:B------:R-:W3:Y:S04]  /*413c0*/  LDL.LU R143, [R1+0x8f0] ;  /* 0x0008f000018f7983 */ /* 0x000ee80000300800 */
[----:B------:R-:W3:Y:S01]  /*413d0*/  LDL.LU.64 R62, [R1+0xe0] ;  /* 0x0000e000013e7983 */ /* 0x000ee20000300a00 */
[----:B------:R-:W-:-:S05]  /*413e0*/  F2FP.SATFINITE.E4M3.F32.PACK_AB_MERGE_C R34, RZ, R34, RZ ;  /* 0x00000022ff22723e */ /* 0x000fca00048070ff */
[----:B------:R0:W-:Y:S02]  /*413f0*/  @!P2 STG.E.U8 desc[UR8][R146.64+0x91], R34 ;  /* 0x000091229200a986 */ /* 0x0001e4000c101108 */
[----:B0-----:R-:W-:-:S04]  /*41400*/  @!P5 IMAD.MOV.U32 R34, RZ, RZ, R8 ;  /* 0x000000ffff22d224 */ /* 0x001fc800078e0008 */
[----:B------:R-:W-:-:S03]  /*41410*/  @!P5 IMAD.WIDE.U32 R34, R6, 0x180, R34 ;  /* 0x000001800622d825 */ /* 0x000fc600078e0022 */
[----:B-1----:R-:W-:Y:S02]  /*41420*/  @!P5 IADD3 R34, P6, R34, R36, RZ ;  /* 0x000000242222d210 */ /* 0x002fe40007fde0ff */
[----:B------:R-:W-:-:S06]  /*41430*/  PRMT R36, RZ, 0x7610, R36 ;  /* 0x00007610ff247816 */ /* 0x000fcc0000000024 */
[----:B------:R-:W4:Y:S01]  /*41440*/  @!P5 LDG.E.U8 R36, desc[UR8][R22.64+0x98] ;  /* 0x000098081624d981 */ /* 0x000f22000c1e1100 */
[----:B------:R-:W-:Y:S02]  /*41450*/  @!P5 IADD3.X R35, R37, R35, R39, P6, !PT ;  /* 0x000000232523d210 */ /* 0x000fe400037fe427 */
[----:B----4-:R-:W-:-:S04]  /*41460*/  LOP3.LUT R36, R36, 0xff, RZ, 0xc0, !PT ;  /* 0x000000ff24247812 */ /* 0x010fc800078ec0ff */
[----:B------:R-:W-:-:S05]  /*41470*/  F2FP.F16.E4M3.UNPACK_B R36, R36 ;  /* 0x00000024ff24723e */ /* 0x000fca00020006ff */
[----:B------:R-:W-:-:S05]  /*41480*/  HADD2.F32 R36, -RZ, R36.H0_H0 ;  /* 0x20000024ff247230 */ /* 0x000fca0000004100 */
[----:B------:R-:W-:-:S04]  /*41490*/  FMUL R36, R36, UR61 ;  /* 0x0000003d24247c20 */ /* 0x000fc80008400000 */
[----:B------:R-:W-:Y:S01]  /*414a0*/  FFMA R36, R148, UR60, R36 ;  /* 0x0000003c94247c23 */ /* 0x000fe20008000024 */
[----:B------:R-:W-:Y:S01]  /*414b0*/  LOP3.LUT P2, RZ, R31, 0x1000000, RZ, 0xc0, !PT ;  /* 0x010000001fff7812 */ /* 0x000fe2000784c0ff */
[----:B------:R-:W4:Y:S04]  /*414c0*/  LDL.LU R148, [R1+0x8f4] ;  /* 0x0008f40001947983 */ /* 0x000f280000300800 */
[----:B------:R-:W4:Y:S01]  /*414d0*/  LDL.LU.64 R146, [R1+0xd8] ;  /* 0x0000d80001927983 */ /* 0x000f220000300a00 */
        /* <DEDUP_REMOVED lines=16> */
[----:B------:R-:W-:Y:S02]  /*415e0*/  FFMA R36, R149, UR60, R36 ;  /* 0x0000003c95247c23 */ /* 0x000fe40008000024 */
        /* <DEDUP_REMOVED lines=10> */
[----:B------:R-:W-:Y:S02]  /*41690*/  ISETP.LT.OR P5, PT, R26, 0xa1, !P1 ;  /* 0x000000a11a00780c */ /* 0x000fe40004fa1670 */
[----:B------:R-:W-:Y:S01]  /*416a0*/  PRMT R36, RZ, 0x7610, R36 ;  /* 0x00007610ff247816 */ /* 0x000fe20000000024 */
        /* <DEDUP_REMOVED lines=47> */
[----:B------:R-:W-:-:S05]  /*419a0*/  FFMA R34, R148, UR60, R34 ;  /* 0x0000003c94227c23 */ /* 0x000fca0008000022 */
[----:B------:R-:W-:-:S05]  /*419b0*/  F2FP.SATFINITE.E4M3.F32.PACK_AB_MERGE_C R34, RZ, R34, RZ ;  /* 0x00000022ff22723e */ /* 0x000fca00048070ff */
[----:B------:R0:W-:Y:S02]  /*419c0*/  @!P3 STG.E.U8 desc[UR8][R218.64+0xa0], R34 ;  /* 0x0000a022da00b986 */ /* 0x0001e4000c101108 */
[----:B0-----:R-:W-:-:S06]  /*419d0*/  PRMT R34, RZ, 0x7610, R34 ;  /* 0x00007610ff227816 */ /* 0x001fcc0000000022 */
[----:B------:R-:W4:Y:S01]  /*419e0*/  @!P2 LDG.E.U8 R34, desc[UR8][R12.64+0xa1] ;  /* 0x0000a1080c22a981 */ /* 0x000f22000c1e1100 */
[----:B------:R-:W-:Y:S02]  /*419f0*/  ISETP.LT.OR P5, PT, R26, 0xa9, !P1 ;  /* 0x000000a91a00780c */ /* 0x000fe40004fa1670 */
[----:B------:R-:W-:Y:S02]  /*41a00*/  PRMT R36, RZ, 0x7610, R36 ;  /* 0x00007610ff247816 */ /* 0x000fe40000000024 */
[----:B----4-:R-:W-:-:S04]  /*41a10*/  LOP3.LUT R34, R34, 0xff, RZ, 0xc0, !PT ;  /* 0x000000ff22227812 */ /* 0x010fc800078ec0ff */
[----:B------:R-:W-:-:S05]  /*41a20*/  F2FP.F16.E4M3.UNPACK_B R34, R34 ;  /* 0x00000022ff22723e */ /* 0x000fca00020006ff */
[----:B------:R-:W-:-:S05]  /*41a30*/  HADD2.F32 R34, -RZ, R34.H0_H0 ;  /* 0x20000022ff227230 */ /* 0x000fca0000004100 */
[----:B------:R-:W-:-:S04]  /*41a40*/  FMUL R34, R34, UR61 ;  /* 0x0000003d22227c20 */ /* 0x000fc80008400000 */
[----:B--2---:R-:W-:Y:S02]  /*41a50*/  FFMA R34, R149, UR60, R34 ;  /* 0x0000003c95227c23 */ /* 0x004fe40008000022 */
[----:B------:R-:W2:Y:S01]  /*41a60*/  LDL.LU R149, [R1+0x90c] ;  /* 0x00090c0001957983 */ /* 0x000ea20000300800 */
[----:B------:R-:W-:-:S03]  /*41a70*/  LOP3.LUT P3, RZ, R30, 0x1000000, RZ, 0xc0, !PT ;  /* 0x010000001eff7812 */ /* 0x000fc6000786c0ff */
[----:B------:R-:W4:Y:S01]  /*41a80*/  LDL.LU R148, [R1+0x910] ;  /* 0x0009100001947983 */ /* 0x000f220000300800 */
        /* <DEDUP_REMOVED lines=48> */
[----:B------:R-:W-:Y:S02]  /*41d90*/  LOP3.LUT P3, RZ, R0, 0x20000000, RZ, 0xc0, !PT ;  /* 0x2000000000ff7812 */ /* 0x000fe4000786c0ff */
[----:B------:R-:W-:Y:S01]  /*41da0*/  PRMT R36, RZ, 0x7610, R36 ;  /* 0x00007610ff247816 */ /* 0x000fe20000000024 */
[----:B------:R-:W3:Y:S01]  /*41db0*/  LDL.LU R143, [R1+0x920] ;  /* 0x00092000018f7983 */ /* 0x000ee20000300800 */
        /* <DEDUP_REMOVED lines=180> */
[----:B---3--:R-:W-:Y:S02]  /*42900*/  FFMA R36, R143, UR60, R36 ;  /* 0x0000003c8f247c23 */ /* 0x008fe40008000024 */
        /* <DEDUP_REMOVED lines=141> */
[----:B0-----:R-:W0:Y:S03]  /*431e0*/  @!P5 LDC.64 R34, c[0x0][0x5c0] ;  /* 0x00017000ff22db82 */ /* 0x001e260000000a00 */
[----:B------:R-:W4:Y:S01]  /*431f0*/  LDL.LU.64 R146, [R1] ;  /* 0x0000000001927983 */ /* 0x000f220000300a00 */
        /* <DEDUP_REMOVED lines=42> */
[----:B--2---:R-:W-:Y:S01]  /*434a0*/  FFMA R34, R149, UR60, R34 ;  /* 0x0000003c95227c23 */ /* 0x004fe20008000022 */
[----:B------:R-:W-:Y:S01]  /*434b0*/  LOP3.LUT P3, RZ, R30, 0x100, RZ, 0xc0, !PT ;  /* 0x000001001eff7812 */ /* 0x000fe2000786c0ff */
[----:B------:R-:W2:Y:S04]  /*434c0*/  LDL.LU R149, [R1+0x98c] ;  /* 0x00098c0001957983 */ /* 0x000ea80000300800 */
[----:B------:R-:W4:Y:S04]  /*434d0*/  LDL.LU R148, [R1+0x990] ;  /* 0x0009900001947983 */ /* 0x000f280000300800 */
[----:B------:R-:W4:Y:S01]  /*434e0*/  LDL.LU.64 R146, [R1+0x28] ;  /* 0x0000280001927983 */ /* 0x000f220000300a00 */
[----:B------:R-:W-:-:S05]  /*434f0*/  F2FP.SATFINITE.E4M3.F32.PACK_AB_MERGE_C R34, RZ, R34, RZ ;  /* 0x00000022ff22723e */ /* 0x000fca00048070ff */
[----:B------:R0:W-:Y:S04]  /*43500*/  @!P2 STG.E.U8 desc[UR8][R236.64+0xb1], R34 ;  /* 0x0000b122ec00a986 */ /* 0x0001e8000c101108 */
[----:B------:R-:W3:Y:S01]  /*43510*/  @!P5 LDG.E.U8 R36, desc[UR8][R10.64+0xb8] ;  /* 0x0000b8080a24d981 */ /* 0x000ee2000c1e1100 */
[----:B0-----:R-:W0:Y:S02]  /*43520*/  @!P5 LDC.64 R34, c[0x0][0x5c0] ;  /* 0x00017000ff22db82 */ /* 0x001e240000000a00 */
[----:B0-----:R-:W-:-:S05]  /*43530*/  @!P5 IADD3 R34, P6, R8, R34, RZ ;  /* 0x000000220822d210 */ /* 0x001fca0007fde0ff */
[----:B------:R-:W-:Y:S01]  /*43540*/  @!P5 IMAD.X R35, R27, 0x1, R35, P6 ;  /* 0x000000011b23d824 */ /* 0x000fe200030e0623 */
[----:B------:R-:W-:Y:S02]  /*43550*/  LOP3.LUT P2, RZ, R30, 0x10, RZ, 0xc0, !PT ;  /* 0x000000101eff7812 */ /* 0x000fe4000784c0ff */
[----:B---3--:R-:W-:-:S04]  /*43560*/  LOP3.LUT R36, R36, 0xff, RZ, 0xc0, !PT ;  /* 0x000000ff24247812 */ /* 0x008fc800078ec0ff */
[----:B------:R-:W-:-:S05]  /*43570*/  F2FP.F16.E4M3.UNPACK_B R36, R36 ;  /* 0x00000024ff24723e */ /* 0x000fca00020006ff */
[----:B------:R-:W-:-:S05]  /*43580*/  HADD2.F32 R36, -RZ, R36.H0_H0 ;  /* 0x20000024ff247230 */ /* 0x000fca0000004100 */
[----:B------:R-:W-:-:S04]  /*43590*/  FMUL R36, R36, UR61 ;  /* 0x0000003d24247c20 */ /* 0x000fc80008400000 */
[----:B------:R-:W-:Y:S02]  /*435a0*/  FFMA R36, R143, UR60, R36 ;  /* 0x0000003c8f247c23 */ /* 0x000fe40008000024 */
[----:B------:R-:W3:Y:S04]  /*435b0*/  LDL.LU R143, [R1+0x994] ;  /* 0x00099400018f7983 */ /* 0x000ee80000300800 */
[----:B------:R-:W3:Y:S01]  /*435c0*/  LDL.LU.64 R162, [R1+0x18] ;  /* 0x0000180001a27983 */ /* 0x000ee20000300a00 */
[----:B------:R-:W-:-:S05]  /*435d0*/  F2FP.SATFINITE.E4M3.F32.PACK_AB_MERGE_C R36, RZ, R36, RZ ;  /* 0x00000024ff24723e */ /* 0x000fca00048070ff */
[----:B------:R0:W-:Y:S01]  /*435e0*/  @!P5 STG.E.U8 desc[UR8][R34.64+0xb8], R36 ;  /* 0x0000b8242200d986 */ /* 0x0001e2000c101108 */
[----:B------:R-:W-:-:S13]  /*435f0*/  ISETP.LT.OR P5, PT, R26, 0xba, !P1 ;  /* 0x000000ba1a00780c */ /* 0x000fda0004fa1670 */
[----:B0-----:R-:W0:Y:S02]  /*43600*/  @!P5 LDC.64 R34, c[0x0][0x5c0] ;  /* 0x00017000ff22db82 */ /* 0x001e240000000a00 */
[----:B0-----:R-:W-:-:S05]  /*43610*/  @!P5 IADD3 R34, P6, R8, R34, RZ ;  /* 0x000000220822d210 */ /* 0x001fca0007fde0ff */
[----:B------:R-:W-:Y:S01]  /*43620*/  @!P5 IMAD.X R35, R27, 0x1, R35, P6 ;  /* 0x000000011b23d824 */ /* 0x000fe200030e0623 */
[----:B------:R-:W-:Y:S02]  /*43630*/  LOP3.LUT P6, RZ, R30, 0x4, RZ, 0xc0, !PT ;  /* 0x000000041eff7812 */ /* 0x000fe400078cc0ff */
[----:B------:R-:W-:-:S06]  /*43640*/  PRMT R30, RZ, 0x7610, R30 ;  /* 0x00007610ff1e7816 */ /* 0x000fcc000000001e */
[----:B------:R-:W2:Y:S02]  /*43650*/  @!P5 LDG.E.U8 R30, desc[UR8][R10.64+0xb9] ;  /* 0x0000b9080a1ed981 */ /* 0x000ea4000c1e1100 */
[----:B--2---:R-:W-:-:S04]  /*43660*/  LOP3.LUT R30, R30, 0xff, RZ, 0xc0, !PT ;  /* 0x000000ff1e1e7812 */ /* 0x004fc800078ec0ff */
[----:B------:R-:W-:-:S05]  /*43670*/  F2FP.F16.E4M3.UNPACK_B R30, R30 ;  /* 0x0000001eff1e723e */ /* 0x000fca00020006ff */
[----:B------:R-:W-:-:S05]  /*43680*/  HADD2.F32 R30, -RZ, R30.H0_H0 ;  /* 0x2000001eff1e7230 */ /* 0x000fca0000004100 */
[----:B------:R-:W-:-:S04]  /*43690*/  FMUL R30, R30, UR61 ;  /* 0x0000003d1e1e7c20 */ /* 0x000fc80008400000 */
[----:B------:R-:W-:Y:S02]  /*436a0*/  FFMA R30, R149, UR60, R30 ;  /* 0x0000003c951e7c23 */ /* 0x000fe4000800001e */
[----:B------:R-:W2:Y:S04]  /*436b0*/  LDL.LU R149, [R1+0x998] ;  /* 0x0009980001957983 */ /* 0x000ea80000300800 */
[----:B------:R-:W2:Y:S01]  /*436c0*/  LDL.LU.64 R62, [R1+0x10] ;  /* 0x00001000013e7983 */ /* 0x000ea20000300a00 */
        /* <DEDUP_REMOVED lines=13> */
[----:B0-----:R-:W-:Y:S02]  /*437a0*/  PRMT R30, RZ, 0x7610, R30 ;  /* 0x00007610ff1e7816 */ /* 0x001fe4000000001e */
[----:B------:R-:W4:Y:S04]  /*437b0*/  LDL.LU.64 R146, [R1+0x8] ;  /* 0x0000080001927983 */ /* 0x000f280000300a00 */
        /* <DEDUP_REMOVED lines=10> */
[----:B------:R-:W1:Y:S01]  /*43860*/  @!P3 LDC.64 R34, c[0x0][0x5c0] ;  /* 0x00017000ff22bb82 */ /* 0x000e620000000a00 */
[----:B0-----:R-:W-:-:S06]  /*43870*/  PRMT R30, RZ, 0x7610, R30 ;  /* 0x00007610ff1e7816 */ /* 0x001fcc000000001e */
[----:B------:R-:W2:Y:S02]  /*43880*/  @!P6 LDG.E.U8 R30, desc[UR8][R14.64+0xb0] ;  /* 0x0000b0080e1ee981 */ /* 0x000ea4000c1e1100 */
[----:B--2---:R-:W-:-:S04]  /*43890*/  LOP3.LUT R30, R30, 0xff, RZ, 0xc0, !PT ;  /* 0x000000ff1e1e7812 */ /* 0x004fc800078ec0ff */
[----:B------:R-:W-:-:S05]  /*438a0*/  F2FP.F16.E4M3.UNPACK_B R30, R30 ;  /* 0x0000001eff1e723e */ /* 0x000fca00020006ff */
[----:B------:R-:W-:-:S05]  /*438b0*/  HADD2.F32 R30, -RZ, R30.H0_H0 ;  /* 0x2000001eff1e7230 */ /* 0x000fca0000004100 */
[----:B------:R-:W-:-:S04]  /*438c0*/  FMUL R30, R30, UR61 ;  /* 0x0000003d1e1e7c20 */ /* 0x000fc80008400000 */
[----:B------:R-:W-:Y:S01]  /*438d0*/  FFMA R30, R149, UR60, R30 ;  /* 0x0000003c951e7c23 */ /* 0x000fe2000800001e */
[----:B-1----:R-:W-:Y:S02]  /*438e0*/  @!P3 IADD3 R34, P5, R195, R34, RZ ;  /* 0x00000022c322b210 */ /* 0x002fe40007fbe0ff */
        /* <DEDUP_REMOVED lines=11> */
[----:B------:R-:W-:Y:S02]  /*439a0*/  F2FP.SATFINITE.E4M3.F32.PACK_AB_MERGE_C R36, RZ, R30, RZ ;  /* 0x0000001eff24723e */ /* 0x000fe400048070ff */
[----:B------:R-:W-:-:S03]  /*439b0*/  PRMT R30, RZ, 0x7610, R30 ;  /* 0x00007610ff1e7816 */ /* 0x000fc6000000001e */
[----:B------:R0:W-:Y:S04]  /*439c0*/  @!P4 STG.E.U8 desc[UR8][R146.64+0xb1], R36 ;  /* 0x0000b1249200c986 */ /* 0x0001e8000c101108 */
[----:B------:R-:W4:Y:S01]  /*439d0*/  @!P3 LDG.E.U8 R30, desc[UR8][R16.64+0xb0] ;  /* 0x0000b008101eb981 */ /* 0x000f22000c1e1100 */
[----:B------:R-:W-:Y:S01]  /*439e0*/  @!P3 IMAD.X R35, R229, 0x1, R35, P5 ;  /* 0x00000001e523b824 */ /* 0x000fe200028e0623 */
[----:B------:R-:W-:Y:S02]  /*439f0*/  LOP3.LUT P6, RZ, R32, 0x20000000, RZ, 0xc0, !PT ;  /* 0x2000000020ff7812 */ /* 0x000fe400078cc0ff */
[----:B------:R-:W2:Y:S04]  /*43a00*/  LDL.LU R229, [R1+0xc20] ;  /* 0x000c200001e57983 */ /* 0x000ea80000300800 */
[----:B------:R-:W2:Y:S04]  /*43a10*/  LDL.LU R148, [R1+0x9a8] ;  /* 0x0009a80001947983 */ /* 0x000ea80000300800 */
[----:B------:R-:W2:Y:S01]  /*43a20*/  LDL.LU.64 R62, [R1+0x30] ;  /* 0x00003000013e7983 */ /* 0x000ea20000300a00 */
[----:B----4-:R-:W-:-:S04]  /*43a30*/  LOP3.LUT R30, R30, 0xff, RZ, 0xc0, !PT ;  /* 0x000000ff1e1e7812 */ /* 0x010fc800078ec0ff */
[----:B------:R-:W-:-:S05]  /*43a40*/  F2FP.F16.E4M3.UNPACK_B R30, R30 ;  /* 0x0000001eff1e723e */ /* 0x000fca00020006ff */
[----:B------:R-:W-:-:S05]  /*43a50*/  HADD2.F32 R30, -RZ, R30.H0_H0 ;  /* 0x2000001eff1e7230 */ /* 0x000fca0000004100 */
[----:B------:R-:W-:-:S04]  /*43a60*/  FMUL R30, R30, UR61 ;  /* 0x0000003d1e1e7c20 */ /* 0x000fc80008400000 */
[----:B---3--:R-:W-:Y:S01]  /*43a70*/  FFMA R30, R143, UR60, R30 ;  /* 0x0000003c8f1e7c23 */ /* 0x008fe2000800001e */
[----:B------:R-:W-:Y:S01]  /*43a80*/  LOP3.LUT P4, RZ, R32, 0x4000000, RZ, 0xc0, !PT ;  /* 0x0400000020ff7812 */ /* 0x000fe2000788c0ff */
[----:B------:R-:W3:Y:S04]  /*43a90*/  LDL.LU R143, [R1+0x9ac] ;  /* 0x0009ac00018f7983 */ /* 0x000ee80000300800 */
[----:B0-----:R-:W4:Y:S01]  /*43aa0*/  LDL.LU.64 R146, [R1+0x20] ;  /* 0x0000200001927983 */ /* 0x001f220000300a00 */
        /* <DEDUP_REMOVED lines=16> */
[----:B0-----:R-:W-:Y:S02]  /*43bb0*/  PRMT R30, RZ, 0x7610, R30 ;  /* 0x00007610ff1e7816 */ /* 0x001fe4000000001e */
[----:B------:R-:W0:Y:S04]  /*43bc0*/  @!P3 LDC.64 R34, c[0x0][0x5c0] ;  /* 0x00017000ff22bb82 */ /* 0x000e280000000a00 */
[----:B------:R-:W3:Y:S02]  /*43bd0*/  @!P6 LDG.E.U8 R30, desc[UR8][R14.64+0xb8] ;  /* 0x0000b8080e1ee981 */ /* 0x000ee4000c1e1100 */
[----:B---3--:R-:W-:-:S04]  /*43be0*/  LOP3.LUT R30, R30, 0xff, RZ, 0xc0, !PT ;  /* 0x000000ff1e1e7812 */ /* 0x008fc800078ec0ff */
[----:B------:R-:W-:-:S05]  /*43bf0*/  F2FP.F16.E4M3.UNPACK_B R30, R30 ;  /* 0x0000001eff1e723e */ /* 0x000fca00020006ff */
[----:B------:R-:W-:-:S05]  /*43c00*/  HADD2.F32 R30, -RZ, R30.H0_H0 ;  /* 0x2000001eff1e7230 */ /* 0x000fca0000004100 */
[----:B------:R-:W-:-:S04]  /*43c10*/  FMUL R30, R30, UR61 ;  /* 0x0000003d1e1e7c20 */ /* 0x000fc80008400000 */
[----:B------:R-:W-:Y:S01]  /*43c20*/  FFMA R30, R148, UR60, R30 ;  /* 0x0000003c941e7c23 */ /* 0x000fe2000800001e */
[----:B0-----:R-:W-:Y:S02]  /*43c30*/  @!P3 IADD3 R34, P5, R234, R34, RZ ;  /* 0x00000022ea22b210 */ /* 0x001fe40007fbe0ff */
[----:B------:R-:W-:Y:S01]  /*43c40*/  LOP3.LUT P2, RZ, R0, 0x100000, RZ, 0xc0, !PT ;  /* 0x0010000000ff7812 */ /* 0x000fe2000784c0ff */
[----:B------:R-:W3:Y:S04]  /*43c50*/  LDL.LU R148, [R1+0x9b4] ;  /* 0x0009b40001947983 */ /* 0x000ee80000300800 */
        /* <DEDUP_REMOVED lines=14> */
[----:B------:R-:W-:Y:S01]  /*43d40*/  @!P3 IMAD.X R35, R235, 0x1, R35, P5 ;  /* 0x00000001eb23b824 */ /* 0x000fe200028e0623 */
[----:B------:R-:W-:Y:S02]  /*43d50*/  LOP3.LUT P6, RZ, R32, 0x1000000, RZ, 0xc0, !PT ;  /* 0x0100000020ff7812 */ /* 0x000fe400078cc0ff */
[----:B------:R-:W3:Y:S04]  /*43d60*/  LDL.LU R235, [R1+0xc18] ;  /* 0x000c180001eb7983 */ /* 0x000ee80000300800 */
[----:B------:R-:W3:Y:S01]  /*43d70*/  LDL.LU R143, [R1+0x9b8] ;  /* 0x0009b800018f7983 */ /* 0x000ee20000300800 */
        /* <DEDUP_REMOVED lines=23> */
[----:B0-----:R-:W-:Y:S02]  /*43ef0*/  PRMT R30, RZ, 0x7610, R30 ;  /* 0x00007610ff1e7816 */ /* 0x001fe4000000001e */
[----:B------:R-:W0:Y:S04]  /*43f00*/  @!P3 LDC.64 R34, c[0x0][0x5c0] ;  /* 0x00017000ff22bb82 */ /* 0x000e280000000a00 */
[----:B------:R-:W4:Y:S02]  /*43f10*/  @!P6 LDG.E.U8 R30, desc[UR8][R18.64+0xb0] ;  /* 0x0000b008121ee981 */ /* 0x000f24000c1e1100 */
[----:B----4-:R-:W-:-:S04]  /*43f20*/  LOP3.LUT R30, R30, 0xff, RZ, 0xc0, !PT ;  /* 0x000000ff1e1e7812 */ /* 0x010fc800078ec0ff */
[----:B------:R-:W-:-:S05]  /*43f30*/  F2FP.F16.E4M3.UNPACK_B R30, R30 ;  /* 0x0000001eff1e723e */ /* 0x000fca00020006ff */
[----:B------:R-:W-:-:S05]  /*43f40*/  HADD2.F32 R30, -RZ, R30.H0_H0 ;  /* 0x2000001eff1e7230 */ /* 0x000fca0000004100 */
[----:B------:R-:W-:-:S04]  /*43f50*/  FMUL R30, R30, UR61 ;  /* 0x0000003d1e1e7c20 */ /* 0x000fc80008400000 */
[----:B------:R-:W-:Y:S01]  /*43f60*/  FFMA R30, R143, UR60, R30 ;  /* 0x0000003c8f1e7c23 */ /* 0x000fe2000800001e */
[----:B0-----:R-:W-:Y:S02]  /*43f70*/  @!P3 IADD3 R34, P5, R224, R34, RZ ;  /* 0x00000022e022b210 */ /* 0x001fe40007fbe0ff */
[----:B------:R-:W-:Y:S01]  /*43f80*/  LOP3.LUT P2, RZ, R0, 0x10000, RZ, 0xc0, !PT ;  /* 0x0001000000ff7812 */ /* 0x000fe2000784c0ff */
[----:B------:R-:W4:Y:S04]  /*43f90*/  LDL.LU R143, [R1+0x9c4] ;  /* 0x0009c400018f7983 */ /* 0x000f280000300800 */
        /* <DEDUP_REMOVED lines=14> */
[----:B------:R-:W-:Y:S01]  /*44080*/  @!P3 IMAD.X R35, R225, 0x1, R35, P5 ;  /* 0x00000001e123b824 */ /* 0x000fe200028e0623 */
[----:B------:R-:W-:Y:S02]  /*44090*/  LOP3.LUT P6, RZ, R32, 0x80000, RZ, 0xc0, !PT ;  /* 0x0008000020ff7812 */ /* 0x000fe400078cc0ff */
[----:B------:R-:W4:Y:S04]  /*440a0*/  LDL.LU R225, [R1+0xc10] ;  /* 0x000c100001e17983 */ /* 0x000f280000300800 */
        /* <DEDUP_REMOVED lines=9> */
[----:B0-----:R-:W-:Y:S01]  /*44140*/  PRMT R30, RZ, 0x7610, R30 ;  /* 0x00007610ff1e7816 */ /* 0x001fe2000000001e */
[----:B------:R-:W0:Y:S05]  /*44150*/  @!P2 LDC.64 R34, c[0x0][0x5c0] ;  /* 0x00017000ff22ab82 */ /* 0x000e2a0000000a00 */
[----:B------:R-:W3:Y:S01]  /*44160*/  @!P2 LDG.E.U8 R30, desc[UR8][R20.64+0xb1] ;  /* 0x0000b108141ea981 */ /* 0x000ee2000c1e1100 */
[----:B0-----:R-:W-:-:S03]  /*44170*/  @!P2 IADD3 R34, P5, R226, R34, RZ ;  /* 0x00000022e222a210 */ /* 0x001fc60007fbe0ff */
[----:B------:R-:W2:Y:S02]  /*44180*/  LDL.LU R226, [R1+0xc0c] ;  /* 0x000c0c0001e27983 */ /* 0x000ea40000300800 */
[----:B------:R-:W-:Y:S02]  /*44190*/  @!P2 IMAD.X R35, R227, 0x1, R35, P5 ;  /* 0x00000001e323a824 */ /* 0x000fe400028e0623 */
[----:B------:R-:W2:Y:S01]  /*441a0*/  LDL.LU R227, [R1+0xc08] ;  /* 0x000c080001e37983 */ /* 0x000ea20000300800 */
[----:B---3--:R-:W-:-:S04]  /*441b0*/  LOP3.LUT R30, R30, 0xff, RZ, 0xc0, !PT ;  /* 0x000000ff1e1e7812 */ /* 0x008fc800078ec0ff */
[----:B------:R-:W-:-:S05]  /*441c0*/  F2FP.F16.E4M3.UNPACK_B R30, R30 ;  /* 0x0000001eff1e723e */ /* 0x000fca00020006ff */
[----:B------:R-:W-:-:S05]  /*441d0*/  HADD2.F32 R30, -RZ, R30.H0_H0 ;  /* 0x2000001eff1e7230 */ /* 0x000fca0000004100 */
[----:B------:R-:W-:-:S04]  /*441e0*/  FMUL R30, R30, UR61 ;  /* 0x0000003d1e1e7c20 */ /* 0x000fc80008400000 */
[----:B----4-:R-:W-:Y:S01]  /*441f0*/  FFMA R30, R143, UR60, R30 ;  /* 0x0000003c8f1e7c23 */ /* 0x010fe2000800001e */
[----:B------:R-:W-:Y:S02]  /*44200*/  LOP3.LUT P4, RZ, R32, 0x40000, RZ, 0xc0, !PT ;  /* 0x0004000020ff7812 */ /* 0x000fe4000788c0ff */
[----:B------:R-:W-:Y:S01]  /*44210*/  LOP3.LUT P3, RZ, R0, 0x8000, RZ, 0xc0, !PT ;  /* 0x0000800000ff7812 */ /* 0x000fe2000786c0ff */
[----:B------:R-:W3:Y:S01]  /*44220*/  LDL.LU R143, [R1+0x9d0] ;  /* 0x0009d000018f7983 */ /* 0x000ee20000300800 */
[----:B------:R-:W-:-:S05]  /*44230*/  F2FP.SATFINITE.E4M3.F32.PACK_AB_MERGE_C R30, RZ, R30, RZ ;  /* 0x0000001eff1e723e */ /* 0x000fca00048070ff */
[----:B------:R0:W-:Y:S02]  /*44240*/  @!P2 STG.E.U8 desc[UR8][R34.64+0xb1], R30 ;  /* 0x0000b11e2200a986 */ /* 0x0001e4000c101108 */
[----:B0-----:R-:W-:-:S04]  /*44250*/  PRMT R30, RZ, 0x7610, R30 ;  /* 0x00007610ff1e7816 */ /* 0x001fc8000000001e */
[----:B------:R-:W0:Y:S02]  /*44260*/  @!P3 LDC.64 R34, c[0x0][0x5c0] ;  /* 0x00017000ff22bb82 */ /* 0x000e240000000a00 */
        /* <DEDUP_REMOVED lines=11> */
[----:B--2---:R0:W-:Y:S02]  /*44320*/  @!P6 STG.E.U8 desc[UR8][R226.64+0xb8], R30 ;  /* 0x0000b81ee200e986 */ /* 0x0041e4000c101108 */
        /* <DEDUP_REMOVED lines=11> */
[----:B------:R-:W-:-:S03]  /*443e0*/  @!P3 IMAD.X R35, R233, 0x1, R35, P5 ;  /* 0x00000001e923b824 */ /* 0x000fc600028e0623 */
[----:B------:R-:W4:Y:S01]  /*443f0*/  LDL.LU R233, [R1+0xc00] ;  /* 0x000c000001e97983 */ /* 0x000f220000300800 */
[----:B--2---:R-:W-:-:S04]  /*44400*/  LOP3.LUT R30, R30, 0xff, RZ, 0xc0, !PT ;  /* 0x000000ff1e1e7812 */ /* 0x004fc800078ec0ff */
[----:B------:R-:W-:-:S05]  /*44410*/  F2FP.F16.E4M3.UNPACK_B R30, R30 ;  /* 0x0000001eff1e723e */ /* 0x000fca00020006ff */
[----:B------:R-:W-:-:S05]  /*44420*/  HADD2.F32 R30, -RZ, R30.H0_H0 ;  /* 0x2000001eff1e7230 */ /* 0x000fca0000004100 */
[----:B------:R-:W-:-:S04]  /*44430*/  FMUL R30, R30, UR61 ;  /* 0x0000003d1e1e7c20 */ /* 0x000fc80008400000 */
[----:B---3--:R-:W-:Y:S02]  /*44440*/  FFMA R30, R143, UR60, R30 ;  /* 0x0000003c8f1e7c23 */ /* 0x008fe4000800001e */
[----:B------:R-:W2:Y:S04]  /*44450*/  LDL.LU R143, [R1+0x9d8] ;  /* 0x0009d800018f7983 */ /* 0x000ea80000300800 */
[----:B------:R-:W3:Y:S01]  /*44460*/  LDL.LU R148, [R1+0x9dc] ;  /* 0x0009dc0001947983 */ /* 0x000ee20000300800 */
[----:B------:R-:W-:-:S05]  /*44470*/  F2FP.SATFINITE.E4M3.F32.PACK_AB_MERGE_C R30, RZ, R30, RZ ;  /* 0x0000001eff1e723e */ /* 0x000fca00048070ff */
[----:B------:R0:W-:Y:S02]  /*44480*/  @!P3 STG.E.U8 desc[UR8][R34.64+0xb8], R30 ;  /* 0x0000b81e2200b986 */ /* 0x0001e4000c101108 */
[----:B0-----:R-:W-:Y:S01]  /*44490*/  PRMT R30, RZ, 0x7610, R30 ;  /* 0x00007610ff1e7816 */ /* 0x001fe2000000001e */
[----:B------:R-:W0:Y:S05]  /*444a0*/  @!P2 LDC.64 R34, c[0x0][0x5c0] ;  /* 0x00017000ff22ab82 */ /* 0x000e2a0000000a00 */
[----:B------:R-:W4:Y:S01]  /*444b0*/  @!P2 LDG.E.U8 R30, desc[UR8][R20.64+0xb9] ;  /* 0x0000b908141ea981 */ /* 0x000f22000c1e1100 */
[----:B0-----:R-:W-:-:S05]  /*444c0*/  @!P2 IADD3 R34, P5, R130, R34, RZ ;  /* 0x000000228222a210 */ /* 0x001fca0007fbe0ff */
[----:B------:R-:W-:Y:S01]  /*444d0*/  @!P2 IMAD.X R35, R131, 0x1, R35, P5 ;  /* 0x000000018323a824 */ /* 0x000fe200028e0623 */
[----:B------:R-:W-:-:S13]  /*444e0*/  ISETP.LT.OR P5, PT, R26, 0xb1, !P0 ;  /* 0x000000b11a00780c */ /* 0x000fda00047a1670 */
[----:B------:R-:W0:Y:S01]  /*444f0*/  @!P5 LDC.64 R36, c[0x0][0x5c0] ;  /* 0x00017000ff24db82 */ /* 0x000e220000000a00 */
        /* <DEDUP_REMOVED lines=17> */
[----:B------:R-:W2:Y:S02]  /*44610*/  @!P5 LDG.E.U8 R30, desc[UR8][R22.64+0xb0] ;  /* 0x0000b008161ed981 */ /* 0x000ea4000c1e1100 */
[----:B--2---:R-:W-:-:S04]  /*44620*/  LOP3.LUT R30, R30, 0xff, RZ, 0xc0, !PT ;  /* 0x000000ff1e1e7812 */ /* 0x004fc800078ec0ff */
[----:B------:R-:W-:-:S05]  /*44630*/  F2FP.F16.E4M3.UNPACK_B R30, R30 ;  /* 0x0000001eff1e723e */ /* 0x000fca00020006ff */
[----:B------:R-:W-:-:S05]  /*44640*/  HADD2.F32 R30, -RZ, R30.H0_H0 ;  /* 0x2000001eff1e7230 */ /* 0x000fca0000004100 */
[----:B------:R-:W-:-:S04]  /*44650*/  FMUL R30, R30, UR61 ;  /* 0x0000003d1e1e7c20 */ /* 0x000fc80008400000 */
[----:B------:R-:W-:Y:S01]  /*44660*/  FFMA R30, R143, UR60, R30 ;  /* 0x0000003c8f1e7c23 */ /* 0x000fe2000800001e */
[----:B------:R-:W-:Y:S01]  /*44670*/  LOP3.LUT P2, RZ, R31, 0x800000, RZ, 0xc0, !PT ;  /* 0x008000001fff7812 */ /* 0x000fe2000784c0ff */
[----:B------:R-:W2:Y:S04]  /*44680*/  LDL.LU R143, [R1+0x9e4] ;  /* 0x0009e400018f7983 */ /* 0x000ea80000300800 */
[----:B------:R-:W2:Y:S01]  /*44690*/  LDL.LU.64 R146, [R1+0x148] ;  /* 0x0001480001927983 */ /* 0x000ea20000300a00 */
        /* <DEDUP_REMOVED lines=11> */
[----:B------:R-:W3:Y:S02]  /*44750*/  @!P5 LDG.E.U8 R30, desc[UR8][R22.64+0xb1] ;  /* 0x0000b108161ed981 */ /* 0x000ee4000c1e1100 */
        /* <DEDUP_REMOVED lines=15> */
[----:B------:R-:W-:Y:S01]  /*44850*/  ISETP.LT.OR P5, PT, R26, 0xb9, !P0 ;  /* 0x000000b91a00780c */ /* 0x000fe200047a1670 */
[----:B------:R-:W4:Y:S03]  /*44860*/  LDL.LU R149, [R1+0x9ec] ;  /* 0x0009ec0001957983 */ /* 0x000f260000300800 */
[----:B------:R-:W-:-:S05]  /*44870*/  F2FP.SATFINITE.E4M3.F32.PACK_AB_MERGE_C R30, RZ, R30, RZ ;  /* 0x0000001eff1e723e */ /* 0x000fca00048070ff */
[----:B------:R0:W-:Y:S04]  /*44880*/  @!P3 STG.E.U8 desc[UR8][R62.64+0xb0], R30 ;  /* 0x0000b01e3e00b986 */ /* 0x0001e8000c101108 */
[----:B------:R-:W1:Y:S01]  /*44890*/  @!P5 LDC.64 R36, c[0x0][0x5c0] ;  /* 0x00017000ff24db82 */ /* 0x000e620000000a00 */
[----:B0-----:R-:W-:-:S06]  /*448a0*/  PRMT R30, RZ, 0x7610, R30 ;  /* 0x00007610ff1e7816 */ /* 0x001fcc000000001e */
[----:B------:R-:W2:Y:S01]  /*448b0*/  @!P2 LDG.E.U8 R30, desc[UR8][R24.64+0xb1] ;  /* 0x0000b108181ea981 */ /* 0x000ea2000c1e1100 */
[----:B------:R-:W-:Y:S02]  /*448c0*/  @!P5 IMAD.MOV.U32 R34, RZ, RZ, R8 ;  /* 0x000000ffff22d224 */ /* 0x000fe400078e0008 */
[----:B------:R-:W-:Y:S02]  /*448d0*/  @!P5 IMAD.MOV.U32 R35, RZ, RZ, R27 ;  /* 0x000000ffff23d224 */ /* 0x000fe400078e001b */
[----:B------:R-:W-:-:S03]  /*448e0*/  @!P5 IMAD.WIDE.U32 R34, R6, 0x180, R34 ;  /* 0x000001800622d825 */ /* 0x000fc600078e0022 */
[----:B-1----:R-:W-:Y:S02]  /*448f0*/  @!P5 IADD3 R34, P6, R34, R36, RZ ;  /* 0x000000242222d210 */ /* 0x002fe40007fde0ff */
        /* <DEDUP_REMOVED lines=9> */
[----:B------:R0:W-:Y:S02]  /*44990*/  @!P2 STG.E.U8 desc[UR8][R146.64+0xb1], R30 ;  /* 0x0000b11e9200a986 */ /* 0x0001e4000c101108 */
[----:B0-----:R-:W-:-:S05]  /*449a0*/  @!P5 IMAD R30, R7, 0x180, RZ ;  /* 0x00000180071ed824 */ /* 0x001fca00078e02ff */
[--C-:B------:R-:W-:Y:S02]  /*449b0*/  @!P5 IADD3.X R35, R37, R35, R30.reuse, P6, !PT ;  /* 0x000000232523d210 */ /* 0x100fe400037fe41e */
[----:B------:R-:W-:-:S06]  /*449c0*/  PRMT R30, RZ, 0x7610, R30 ;  /* 0x00007610ff1e7816 */ /* 0x000fcc000000001e */
[----:B------:R-:W3:Y:S02]  /*449d0*/  @!P5 LDG.E.U8 R30, desc[UR8][R22.64+0xb8] ;  /* 0x0000b808161ed981 */ /* 0x000ee4000c1e1100 */
        /* <DEDUP_REMOVED lines=19> */
[----:B------:R-:W4:Y:S02]  /*44b10*/  @!P5 LDG.E.U8 R30, desc[UR8][R22.64+0xb9] ;  /* 0x0000b908161ed981 */ /* 0x000f24000c1e1100 */
        /* <DEDUP_REMOVED lines=21> */
[----:B------:R-:W3:Y:S02]  /*44c70*/  @!P2 LDG.E.U8 R30, desc[UR8][R24.64+0xb9] ;  /* 0x0000b908181ea981 */ /* 0x000ee4000c1e1100 */
[----:B---3--:R-:W-:-:S04]  /*44c80*/  LOP3.LUT R30, R30, 0xff, RZ, 0xc0, !PT ;  /* 0x000000ff1e1e7812 */ /* 0x008fc800078ec0ff */
[----:B------:R-:W-:-:S05]  /*44c90*/  F2FP.F16.E4M3.UNPACK_B R30, R30 ;  /* 0x0000001eff1e723e */ /* 0x000fca00020006ff */
[----:B------:R-:W-:-:S05]  /*44ca0*/  HADD2.F32 R30, -RZ, R30.H0_H0 ;  /* 0x2000001eff1e7230 */ /* 0x000fca0000004100 */
[----:B------:R-:W-:-:S04]  /*44cb0*/  FMUL R30, R30, UR61 ;  /* 0x0000003d1e1e7c20 */ /* 0x000fc80008400000 */
[----:B------:R-:W-:Y:S01]  /*44cc0*/  FFMA R30, R148, UR60, R30 ;  /* 0x0000003c941e7c23 */ /* 0x000fe2000800001e */
[----:B-1----:R-:W-:Y:S02]  /*44cd0*/  @!P5 IADD3 R34, P6, R8, R34, RZ ;  /* 0x000000220822d210 */ /* 0x002fe40007fde0ff */
[----:B------:R-:W-:Y:S01]  /*44ce0*/  LOP3.LUT P3, RZ, R32, 0x8000000, RZ, 0xc0, !PT ;  /* 0x0800000020ff7812 */ /* 0x000fe2000786c0ff */
[----:B------:R-:W3:Y:S01]  /*44cf0*/  LDL.LU R148, [R1+0xa00] ;  /* 0x000a000001947983 */ /* 0x000ee20000300800 */
[----:B------:R-:W-:-:S05]  /*44d00*/  F2FP.SATFINITE.E4M3.F32.PACK_AB_MERGE_C R30, RZ, R30, RZ ;  /* 0x0000001eff1e723e */ /* 0x000fca00048070ff */
[----:B------:R0:W-:Y:S02]  /*44d10*/  @!P2 STG.E.U8 desc[UR8][R146.64+0xb9], R30 ;  /* 0x0000b91e9200a986 */ /* 0x0001e4000c101108 */
[----:B0-----:R-:W-:-:S06]  /*44d20*/  PRMT R30, RZ, 0x7610, R30 ;  /* 0x00007610ff1e7816 */ /* 0x001fcc000000001e */
[----:B------:R-:W4:Y:S01]  /*44d30*/  @!P5 LDG.E.U8 R30, desc[UR8][R10.64+0xc0] ;  /* 0x0000c0080a1ed981 */ /* 0x000f22000c1e1100 */
        /* <DEDUP_REMOVED lines=37> */
[----:B---3--:R-:W-:-:S04]  /*44f90*/  LOP3.LUT R30, R30, 0xff, RZ, 0xc0, !PT ;  /* 0x000000ff1e1e7812 */ /* 0x008fc800078ec0ff */
[----:B------:R-:W-:-:S05]  /*44fa0*/  F2FP.F16.E4M3.UNPACK_B R30, R30 ;  /* 0x0000001eff1e723e */ /* 0x000fca00020006ff */
[----:B------:R-:W-:-:S05]  /*44fb0*/  HADD2.F32 R30, -RZ, R30.H0_H0 ;  /* 0x2000001eff1e7230 */ /* 0x000fca0000004100 */
[----:B------:R-:W-:-:S04]  /*44fc0*/  FMUL R30, R30, UR61 ;  /* 0x0000003d1e1e7c20 */ /* 0x000fc80008400000 */
[----:B----4-:R-:W-:Y:S01]  /*44fd0*/  FFMA R30, R149, UR60, R30 ;  /* 0x0000003c951e7c23 */ /* 0x010fe2000800001e */
[----:B0-----:R-:W-:Y:S01]  /*44fe0*/  @!P5 IADD3 R34, P6, R8, R34, RZ ;  /* 0x000000220822d210 */ /* 0x001fe20007fde0ff */
[----:B------:R-:W3:Y:S01]  /*44ff0*/  LDL.LU R149, [R1+0xa0c] ;  /* 0x000a0c0001957983 */ /* 0x000ee20000300800 */
[----:B------:R-:W-:-:S03]  /*45000*/  LOP3.LUT P4, RZ, R32, 0x200000, RZ, 0xc0, !PT ;  /* 0x0020000020ff7812 */ /* 0x000fc6000788c0ff */
[----:B------:R-:W4:Y:S01]  /*45010*/  LDL.LU R148, [R1+0xa10] ;  /* 0x000a100001947983 */ /* 0x000f220000300800 */
[----:B------:R-:W-:-:S05]  /*45020*/  F2FP.SATFINITE.E4M3.F32.PACK_AB_MERGE_C R30, RZ, R30, RZ ;  /* 0x0000001eff1e723e */ /* 0x000fca00048070ff */
[----:B------:R0:W-:Y:S02]  /*45030*/  @!P2 STG.E.U8 desc[UR8][R230.64+0xc1], R30 ;  /* 0x0000c11ee600a986 */ /* 0x0001e4000c101108 */
[----:B0-----:R-:W-:-:S06]  /*45040*/  PRMT R30, RZ, 0x7610, R30 ;  /* 0x00007610ff1e7816 */ /* 0x001fcc000000001e */
[----:B------:R-:W2:Y:S01]  /*45050*/  @!P5 LDG.E.U8 R30, desc[UR8][R10.64+0xc8] ;  /* 0x0000c8080a1ed981 */ /* 0x000ea2000c1e1100 */
        /* <DEDUP_REMOVED lines=31> */
[C---:B------:R-:W-:Y:S02]  /*45250*/  LOP3.LUT P5, RZ, R32.reuse, 0x10000, RZ, 0xc0, !PT ;  /* 0x0001000020ff7812 */ /* 0x040fe400078ac0ff */
        /* <DEDUP_REMOVED lines=38> */
[----:B-1----:R-:W-:-:S03]  /*454c0*/  @!P3 IADD3 R34, P5, R164, R34, RZ ;  /* 0x00000022a422b210 */ /* 0x002fc60007fbe0ff */
[----:B------:R-:W3:Y:S02]  /*454d0*/  LDL.LU R164, [R1+0xbfc] ;  /* 0x000bfc0001a47983 */ /* 0x000ee40000300800 */
[----:B------:R-:W-:Y:S02]  /*454e0*/  @!P3 IMAD.X R35, R165, 0x1, R35, P5 ;  /* 0x00000001a523b824 */ /* 0x000fe400028e0623 */
[----:B------:R-:W3:Y:S04]  /*454f0*/  LDL.LU R165, [R1+0xbf8] ;  /* 0x000bf80001a57983 */ /* 0x000ee80000300800 */
[----:B------:R-:W3:Y:S01]  /*45500*/  LDL.LU R148, [R1+0xa28] ;  /* 0x000a280001947983 */ /* 0x000ee20000300800 */
        /* <DEDUP_REMOVED lines=8> */
[----:B0-----:R-:W-:Y:S01]  /*45590*/  PRMT R30, RZ, 0x7610, R30 ;  /* 0x00007610ff1e7816 */ /* 0x001fe2000000001e */
[----:B------:R-:W0:Y:S05]  /*455a0*/  @!P2 LDC.64 R34, c[0x0][0x5c0] ;  /* 0x00017000ff22ab82 */ /* 0x000e2a0000000a00 */
[----:B------:R-:W4:Y:S01]  /*455b0*/  @!P2 LDG.E.U8 R30, desc[UR8][R16.64+0xc1] ;  /* 0x0000c108101ea981 */ /* 0x000f22000c1e1100 */
[----:B0-----:R-:W-:-:S03]  /*455c0*/  @!P2 IADD3 R34, P5, R186, R34, RZ ;  /* 0x00000022ba22a210 */ /* 0x001fc60007fbe0ff */
[----:B------:R-:W2:Y:S02]  /*455d0*/  LDL.LU R186, [R1+0xbf4] ;  /* 0x000bf40001ba7983 */ /* 0x000ea40000300800 */
[----:B------:R-:W-:Y:S01]  /*455e0*/  @!P2 IMAD.X R35, R187, 0x1, R35, P5 ;  /* 0x00000001bb23a824 */ /* 0x000fe200028e0623 */
[----:B------:R-:W-:Y:S01]  /*455f0*/  LOP3.LUT P5, RZ, R32, 0x4000, RZ, 0xc0, !PT ;  /* 0x0000400020ff7812 */ /* 0x000fe200078ac0ff */
[----:B------:R-:W2:Y:S01]  /*45600*/  LDL.LU R187, [R1+0xbf0] ;  /* 0x000bf00001bb7983 */ /* 0x000ea20000300800 */
[----:B----4-:R-:W-:-:S04]  /*45610*/  LOP3.LUT R30, R30, 0xff, RZ, 0xc0, !PT ;  /* 0x000000ff1e1e7812 */ /* 0x010fc800078ec0ff */
[----:B------:R-:W-:-:S05]  /*45620*/  F2FP.F16.E4M3.UNPACK_B R30, R30 ;  /* 0x0000001eff1e723e */ /* 0x000fca00020006ff */
[----:B------:R-:W-:-:S05]  /*45630*/  HADD2.F32 R30, -RZ, R30.H0_H0 ;  /* 0x2000001eff1e7230 */ /* 0x000fca0000004100 */
[----:B------:R-:W-:-:S04]  /*45640*/  FMUL R30, R30, UR61 ;  /* 0x0000003d1e1e7c20 */ /* 0x000fc80008400000 */
[----:B---3--:R-:W-:Y:S01]  /*45650*/  FFMA R30, R149, UR60, R30 ;  /* 0x0000003c951e7c23 */ /* 0x008fe2000800001e */
[----:B------:R-:W-:Y:S02]  /*45660*/  LOP3.LUT P6, RZ, R32, 0x2000, RZ, 0xc0, !PT ;  /* 0x0000200020ff7812 */ /* 0x000fe400078cc0ff */
[----:B------:R-:W-:Y:S02]  /*45670*/  LOP3.LUT P3, RZ, R29, 0x1, RZ, 0xc0, !PT ;  /* 0x000000011dff7812 */ /* 0x000fe4000786c0ff */
[----:B------:R-:W-:Y:S01]  /*45680*/  PRMT R36, RZ, 0x7610, R36 ;  /* 0x00007610ff247816 */ /* 0x000fe20000000024 */
[----:B------:R-:W3:Y:S01]  /*45690*/  LDL.LU R149, [R1+0xa30] ;  /* 0x000a300001957983 */ /* 0x000ee20000300800 */
        /* <DEDUP_REMOVED lines=13> */
[----:B--2---:R1:W-:Y:S02]  /*45770*/  @!P5 STG.E.U8 desc[UR8][R186.64+0xc8], R30 ;  /* 0x0000c81eba00d986 */ /* 0x0043e4000c101108 */
[----:B-1----:R-:W-:-:S06]  /*45780*/  PRMT R30, RZ, 0x7610, R30 ;  /* 0x00007610ff1e7816 */ /* 0x002fcc000000001e */
[----:B------:R-:W2:Y:S02]  /*45790*/  @!P6 LDG.E.U8 R30, desc[UR8][R14.64+0xc9] ;  /* 0x0000c9080e1ee981 */ /* 0x000ea4000c1e1100 */
[----:B--2---:R-:W-:-:S04]  /*457a0*/  LOP3.LUT R30, R30, 0xff, RZ, 0xc0, !PT ;  /* 0x000000ff1e1e7812 */ /* 0x004fc800078ec0ff */
[----:B------:R-:W-:-:S05]  /*457b0*/  F2FP.F16.E4M3.UNPACK_B R30, R30 ;  /* 0x0000001eff1e723e */ /* 0x000fca00020006ff */
[----:B------:R-:W-:-:S05]  /*457c0*/  HADD2.F32 R30, -RZ, R30.H0_H0 ;  /* 0x2000001eff1e7230 */ /* 0x000fca0000004100 */
[----:B------:R-:W-:-:S04]  /*457d0*/  FMUL R30, R30, UR61 ;  /* 0x0000003d1e1e7c20 */ /* 0x000fc80008400000 */
[----:B------:R-:W-:-:S05]  /*457e0*/  FFMA R30, R143, UR60, R30 ;  /* 0x0000003c8f1e7c23 */ /* 0x000fca000800001e */
[----:B------:R-:W-:-:S05]  /*457f0*/  F2FP.SATFINITE.E4M3.F32.PACK_AB_MERGE_C R30, RZ, R30, RZ ;  /* 0x0000001eff1e723e */ /* 0x000fca00048070ff */
[----:B------:R1:W-:Y:S04]  /*45800*/  @!P6 STG.E.U8 desc[UR8][R164.64+0xc9], R30 ;  /* 0x0000c91ea400e986 */ /* 0x0003e8000c101108 */
[----:B------:R-:W2:Y:S01]  /*45810*/  @!P3 LDG.E.U8 R36, desc[UR8][R16.64+0xc8] ;  /* 0x0000c8081024b981 */ /* 0x000ea2000c1e1100 */
[----:B0-----:R-:W-:-:S03]  /*45820*/  @!P3 IADD3 R34, P5, R156, R34, RZ ;  /* 0x000000229c22b210 */ /* 0x001fc60007fbe0ff */
[----:B------:R-:W4:Y:S02]  /*45830*/  LDL.LU R156, [R1+0xbec] ;  /* 0x000bec00019c7983 */ /* 0x000f240000300800 */
[----:B------:R-:W-:Y:S02]  /*45840*/  @!P3 IMAD.X R35, R157, 0x1, R35, P5 ;  /* 0x000000019d23b824 */ /* 0x000fe400028e0623 */
[----:B------:R-:W4:Y:S04]  /*45850*/  LDL.LU R157, [R1+0xbe8] ;  /* 0x000be800019d7983 */ /* 0x000f280000300800 */
[----:B------:R-:W4:Y:S01]  /*45860*/  LDL.LU R143, [R1+0xa38] ;  /* 0x000a3800018f7983 */ /* 0x000f220000300800 */
[----:B-1----:R-:W-:Y:S02]  /*45870*/  PRMT R30, RZ, 0x7610, R30 ;  /* 0x00007610ff1e7816 */ /* 0x002fe4000000001e */
[----:B--2---:R-:W-:-:S04]  /*45880*/  LOP3.LUT R36, R36, 0xff, RZ, 0xc0, !PT ;  /* 0x000000ff24247812 */ /* 0x004fc800078ec0ff */
[----:B------:R-:W-:-:S05]  /*45890*/  F2FP.F16.E4M3.UNPACK_B R36, R36 ;  /* 0x00000024ff24723e */ /* 0x000fca00020006ff */
[----:B------:R-:W-:-:S05]  /*458a0*/  HADD2.F32 R36, -RZ, R36.H0_H0 ;  /* 0x20000024ff247230 */ /* 0x000fca0000004100 */
[----:B------:R-:W-:-:S04]  /*458b0*/  FMUL R36, R36, UR61 ;  /* 0x0000003d24247c20 */ /* 0x000fc80008400000 */
[----:B---3--:R-:W-:Y:S02]  /*458c0*/  FFMA R36, R149, UR60, R36 ;  /* 0x0000003c95247c23 */ /* 0x008fe40008000024 */
[----:B------:R-:W2:Y:S03]  /*458d0*/  LDL.LU R149, [R1+0xa3c] ;  /* 0x000a3c0001957983 */ /* 0x000ea60000300800 */
[----:B------:R-:W-:-:S05]  /*458e0*/  F2FP.SATFINITE.E4M3.F32.PACK_AB_MERGE_C R37, RZ, R36, RZ ;  /* 0x00000024ff25723e */ /* 0x000fca00048070ff */
[----:B------:R0:W-:Y:S04]  /*458f0*/  @!P3 STG.E.U8 desc[UR8][R34.64+0xc8], R37 ;  /* 0x0000c8252200b986 */ /* 0x0001e8000c101108 */
[----:B------:R-:W3:Y:S01]  /*45900*/  @!P2 LDG.E.U8 R30, desc[UR8][R16.64+0xc9] ;  /* 0x0000c908101ea981 */ /* 0x000ee2000c1e1100 */
[----:B0-----:R-:W0:Y:S02]  /*45910*/  @!P2 LDC.64 R34, c[0x0][0x5c0] ;  /* 0x00017000ff22ab82 */ /* 0x001e240000000a00 */
[----:B0-----:R-:W-:Y:S02]  /*45920*/  @!P2 IADD3 R34, P5, R158, R34, RZ ;  /* 0x000000229e22a210 */ /* 0x001fe40007fbe0ff */
[----:B------:R-:W2:Y:S03]  /*45930*/  LDL.LU R158, [R1+0xbe4] ;  /* 0x000be400019e7983 */ /* 0x000ea60000300800 */
[----:B------:R-:W-:Y:S01]  /*45940*/  @!P2 IMAD.X R35, R159, 0x1, R35, P5 ;  /* 0x000000019f23a824 */ /* 0x000fe200028e0623 */
[----:B------:R-:W-:Y:S01]  /*45950*/  LOP3.LUT P5, RZ, R32, 0x1000, RZ, 0xc0, !PT ;  /* 0x0000100020ff7812 */ /* 0x000fe200078ac0ff */
        /* <DEDUP_REMOVED lines=9> */
[----:B------:R-:W-:Y:S02]  /*459f0*/  F2FP.SATFINITE.E4M3.F32.PACK_AB_MERGE_C R37, RZ, R30, RZ ;  /* 0x0000001eff25723e */ /* 0x000fe400048070ff */
[----:B------:R-:W-:-:S03]  /*45a00*/  PRMT R30, RZ, 0x7610, R30 ;  /* 0x00007610ff1e7816 */ /* 0x000fc6000000001e */
[----:B------:R0:W-:Y:S04]  /*45a10*/  @!P2 STG.E.U8 desc[UR8][R34.64+0xc9], R37 ;  /* 0x0000c9252200a986 */ /* 0x0001e8000c101108 */
[----:B------:R-:W4:Y:S02]  /*45a20*/  @!P5 LDG.E.U8 R30, desc[UR8][R18.64+0xc0] ;  /* 0x0000c008121ed981 */ /* 0x000f24000c1e1100 */
[----:B0-----:R-:W0:Y:S01]  /*45a30*/  @!P3 LDC.64 R34, c[0x0][0x5c0] ;  /* 0x00017000ff22bb82 */ /* 0x001e220000000a00 */
[----:B----4-:R-:W-:-:S04]  /*45a40*/  LOP3.LUT R30, R30, 0xff, RZ, 0xc0, !PT ;  /* 0x000000ff1e1e7812 */ /* 0x010fc800078ec0ff */
[----:B------:R-:W-:-:S05]  /*45a50*/  F2FP.F16.E4M3.UNPACK_B R30, R30 ;  /* 0x0000001eff1e723e */ /* 0x000fca00020006ff */
[----:B------:R-:W-:-:S05]  /*45a60*/  HADD2.F32 R30, -RZ, R30.H0_H0 ;  /* 0x2000001eff1e7230 */ /* 0x000fca0000004100 */
[----:B------:R-:W-:-:S04]  /*45a70*/  FMUL R30, R30, UR61 ;  /* 0x0000003d1e1e7c20 */ /* 0x000fc80008400000 */
[----:B------:R-:W-:Y:S01]  /*45a80*/  FFMA R30, R143, UR60, R30 ;  /* 0x0000003c8f1e7c23 */ /* 0x000fe2000800001e */
[----:B------:R-:W-:Y:S01]  /*45a90*/  LOP3.LUT P2, RZ, R0, 0x1000000, RZ, 0xc0, !PT ;  /* 0x0100000000ff7812 */ /* 0x000fe2000784c0ff */
[----:B------:R-:W4:Y:S03]  /*45aa0*/  LDL.LU R143, [R1+0xa44] ;  /* 0x000a4400018f7983 */ /* 0x000f260000300800 */
[----:B------:R-:W-:Y:S02]  /*45ab0*/  F2FP.SATFINITE.E4M3.F32.PACK_AB_MERGE_C R39, RZ, R30, RZ ;  /* 0x0000001eff27723e */ /* 0x000fe400048070ff */
[----:B------:R-:W-:-:S03]  /*45ac0*/  PRMT R30, RZ, 0x7610, R30 ;  /* 0x00007610ff1e7816 */ /* 0x000fc6000000001e */
[----:B--2---:R-:W-:Y:S04]  /*45ad0*/  @!P5 STG.E.U8 desc[UR8][R158.64+0xc0], R39 ;  /* 0x0000c0279e00d986 */ /* 0x004fe8000c101108 */
[----:B------:R-:W2:Y:S02]  /*45ae0*/  @!P6 LDG.E.U8 R30, desc[UR8][R18.64+0xc1] ;  /* 0x0000c108121ee981 */ /* 0x000ea4000c1e1100 */
[----:B--2---:R-:W-:-:S04]  /*45af0*/  LOP3.LUT R30, R30, 0xff, RZ, 0xc0, !PT ;  /* 0x000000ff1e1e7812 */ /* 0x004fc800078ec0ff */
[----:B------:R-:W-:-:S05]  /*45b00*/  F2FP.F16.E4M3.UNPACK_B R30, R30 ;  /* 0x0000001eff1e723e */ /* 0x000fca00020006ff */
[----:B------:R-:W-:-:S05]  /*45b10*/  HADD2.F32 R30, -RZ, R30.H0_H0 ;  /* 0x2000001eff1e7230 */ /* 0x000fca0000004100 */
[----:B------:R-:W-:-:S04]  /*45b20*/  FMUL R30, R30, UR61 ;  /* 0x0000003d1e1e7c20 */ /* 0x000fc80008400000 */
[----:B------:R-:W-:-:S05]  /*45b30*/  FFMA R30, R149, UR60, R30 ;  /* 0x0000003c951e7c23 */ /* 0x000fca000800001e */
[----:B------:R-:W-:Y:S02]  /*45b40*/  F2FP.SATFINITE.E4M3.F32.PACK_AB_MERGE_C R37, RZ, R30, RZ ;  /* 0x0000001eff25723e */ /* 0x000fe400048070ff */
[----:B------:R-:W-:-:S03]  /*45b50*/  PRMT R30, RZ, 0x7610, R30 ;  /* 0x00007610ff1e7816 */ /* 0x000fc6000000001e */
[----:B------:R1:W-:Y:S04]  /*45b60*/  @!P6 STG.E.U8 desc[UR8][R156.64+0xc1], R37 ;  /* 0x0000c1259c00e986 */ /* 0x0003e8000c101108 */
[----:B------:R-:W2:Y:S01]  /*45b70*/  @!P3 LDG.E.U8 R30, desc[UR8][R20.64+0xc0] ;  /* 0x0000c008141eb981 */ /* 0x000ea2000c1e1100 */
[----:B0-----:R-:W-:-:S03]  /*45b80*/  @!P3 IADD3 R34, P5, R144, R34, RZ ;  /* 0x000000229022b210 */ /* 0x001fc60007fbe0ff */
[----:B------:R-:W4:Y:S02]  /*45b90*/  LDL.LU R144, [R1+0xbdc] ;  /* 0x000bdc0001907983 */ /* 0x000f240000300800 */
[----:B------:R-:W-:Y:S02]  /*45ba0*/  @!P3 IMAD.X R35, R145, 0x1, R35, P5 ;  /* 0x000000019123b824 */ /* 0x000fe400028e0623 */
        /* <DEDUP_REMOVED lines=8> */
[----:B-1----:R-:W-:Y:S02]  /*45c30*/  F2FP.SATFINITE.E4M3.F32.PACK_AB_MERGE_C R37, RZ, R30, RZ ;  /* 0x0000001eff25723e */ /* 0x002fe400048070ff */
[----:B------:R-:W-:-:S03]  /*45c40*/  PRMT R30, RZ, 0x7610, R30 ;  /* 0x00007610ff1e7816 */ /* 0x000fc6000000001e */
        /* <DEDUP_REMOVED lines=41> */
[----:B0-----:R-:W-:-:S05]  /*45ee0*/  @!P3 IADD3 R34, P5, R138, R34, RZ ;  /* 0x000000228a22b210 */ /* 0x001fca0007fbe0ff */
[----:B------:R-:W-:Y:S01]  /*45ef0*/  @!P3 IMAD.X R35, R139, 0x1, R35, P5 ;  /* 0x000000018b23b824 */ /* 0x000fe200028e0623 */
[----:B--2---:R-:W-:-:S04]  /*45f00*/  LOP3.LUT R30, R30, 0xff, RZ, 0xc0, !PT ;  /* 0x000000ff1e1e7812 */ /* 0x004fc800078ec0ff */
[----:B------:R-:W-:-:S05]  /*45f10*/  F2FP.F16.E4M3.UNPACK_B R30, R30 ;  /* 0x0000001eff1e723e */ /* 0x000fca00020006ff */
[----:B------:R-:W-:-:S05]  /*45f20*/  HADD2.F32 R30, -RZ, R30.H0_H0 ;  /* 0x2000001eff1e7230 */ /* 0x000fca0000004100 */
[----:B------:R-:W-:-:S04]  /*45f30*/  FMUL R30, R30, UR61 ;  /* 0x0000003d1e1e7c20 */ /* 0x000fc80008400000 */
[----:B---3--:R-:W-:Y:S02]  /*45f40*/  FFMA R30, R143, UR60, R30 ;  /* 0x0000003c8f1e7c23 */ /* 0x008fe4000800001e */
[----:B------:R-:W2:Y:S04]  /*45f50*/  LDL.LU R143, [R1+0xa58] ;  /* 0x000a5800018f7983 */ /* 0x000ea80000300800 */
[----:B------:R-:W3:Y:S01]  /*45f60*/  LDL.LU R148, [R1+0xa5c] ;  /* 0x000a5c0001947983 */ /* 0x000ee20000300800 */
[----:B-1----:R-:W-:Y:S02]  /*45f70*/  F2FP.SATFINITE.E4M3.F32.PACK_AB_MERGE_C R37, RZ, R30, RZ ;  /* 0x0000001eff25723e */ /* 0x002fe400048070ff */
[----:B------:R-:W-:-:S03]  /*45f80*/  PRMT R30, RZ, 0x7610, R30 ;  /* 0x00007610ff1e7816 */ /* 0x000fc6000000001e */
[----:B------:R0:W-:Y:S04]  /*45f90*/  @!P3 STG.E.U8 desc[UR8][R34.64+0xc8], R37 ;  /* 0x0000c8252200b986 */ /* 0x0001e8000c101108 */
[----:B------:R-:W4:Y:S01]  /*45fa0*/  @!P2 LDG.E.U8 R30, desc[UR8][R20.64+0xc9] ;  /* 0x0000c908141ea981 */ /* 0x000f22000c1e1100 */
[----:B0-----:R-:W0:Y:S02]  /*45fb0*/  @!P2 LDC.64 R34, c[0x0][0x5c0] ;  /* 0x00017000ff22ab82 */ /* 0x001e240000000a00 */
[----:B0-----:R-:W-:-:S05]  /*45fc0*/  @!P2 IADD3 R34, P5, R129, R34, RZ ;  /* 0x000000228122a210 */ /* 0x001fca0007fbe0ff */
[----:B------:R-:W-:Y:S01]  /*45fd0*/  @!P2 IMAD.X R35, R137, 0x1, R35, P5 ;  /* 0x000000018923a824 */ /* 0x000fe200028e0623 */
        /* <DEDUP_REMOVED lines=14> */
[----:B0-----:R-:W0:Y:S01]  /*460c0*/  @!P5 LDC.64 R34, c[0x0][0x5c0] ;  /* 0x00017000ff22db82 */ /* 0x001e220000000a00 */
        /* <DEDUP_REMOVED lines=31> */
[----:B------:R-:W-:Y:S02]  /*462c0*/  F2FP.SATFINITE.E4M3.F32.PACK_AB_MERGE_C R37, RZ, R30, RZ ;  /* 0x0000001eff25723e */ /* 0x000fe400048070ff */
[----:B------:R-:W-:-:S03]  /*462d0*/  PRMT R30, RZ, 0x7610, R30 ;  /* 0x00007610ff1e7816 */ /* 0x000fc6000000001e */
[----:B------:R0:W-:Y:S04]  /*462e0*/  @!P5 STG.E.U8 desc[UR8][R34.64+0xc1], R37 ;  /* 0x0000c1252200d986 */ /* 0x0001e8000c101108 */
        /* <DEDUP_REMOVED lines=8> */
[----:B------:R-:W-:Y:S02]  /*46370*/  F2FP.SATFINITE.E4M3.F32.PACK_AB_MERGE_C R36, RZ, R30, RZ ;  /* 0x0000001eff24723e */ /* 0x000fe400048070ff */
[----:B------:R-:W-:-:S03]  /*46380*/  PRMT R30, RZ, 0x7610, R30 ;  /* 0x00007610ff1e7816 */ /* 0x000fc6000000001e */
[----:B------:R1:W-:Y:S04]  /*46390*/  @!P3 STG.E.U8 desc[UR8][R62.64+0xc0], R36 ;  /* 0x0000c0243e00b986 */ /* 0x0003e8000c101108 */
[----:B------:R-:W2:Y:S01]  /*463a0*/  @!P2 LDG.E.U8 R30, desc[UR8][R24.64+0xc1] ;  /* 0x0000c108181ea981 */ /* 0x000ea2000c1e1100 */
[----:B0-----:R-:W0:Y:S01]  /*463b0*/  @!P5 LDC.64 R34, c[0x0][0x5c0] ;  /* 0x00017000ff22db82 */ /* 0x001e220000000a00 */
[----:B------:R-:W-:Y:S02]  /*463c0*/  @!P5 IMAD.MOV.U32 R37, RZ, RZ, R27 ;  /* 0x000000ffff25d224 */ /* 0x000fe400078e001b */
[----:B-1----:R-:W-:-:S04]  /*463d0*/  @!P5 IMAD.MOV.U32 R36, RZ, RZ, R8 ;  /* 0x000000ffff24d224 */ /* 0x002fc800078e0008 */
[----:B------:R-:W-:-:S03]  /*463e0*/  @!P5 IMAD.WIDE.U32 R36, R6, 0x180, R36 ;  /* 0x000001800624d825 */ /* 0x000fc600078e0024 */
[----:B0-----:R-:W-:Y:S02]  /*463f0*/  @!P5 IADD3 R34, P6, R36, R34, RZ ;  /* 0x000000222422d210 */ /* 0x001fe40007fde0ff */
        /* <DEDUP_REMOVED lines=8> */
[----:B------:R-:W-:Y:S01]  /*46480*/  F2FP.SATFINITE.E4M3.F32.PACK_AB_MERGE_C R39, RZ, R30, RZ ;  /* 0x0000001eff27723e */ /* 0x000fe200048070ff */
[----:B------:R-:W-:-:S05]  /*46490*/  @!P5 IMAD R30, R7, 0x180, RZ ;  /* 0x00000180071ed824 */ /* 0x000fca00078e02ff */
[--C-:B------:R-:W-:Y:S02]  /*464a0*/  @!P5 IADD3.X R35, R35, R37, R30.reuse, P6, !PT ;  /* 0x000000252323d210 */ /* 0x100fe400037fe41e */
[----:B------:R-:W-:Y:S01]  /*464b0*/  PRMT R30, RZ, 0x7610, R30 ;  /* 0x00007610ff1e7816 */ /* 0x000fe2000000001e */
[----:B------:R0:W-:Y:S05]  /*464c0*/  @!P2 STG.E.U8 desc[UR8][R146.64+0xc1], R39 ;  /* 0x0000c1279200a986 */ /* 0x0001ea000c101108 */
        /* <DEDUP_REMOVED lines=8> */
[----:B0-----:R-:W3:Y:S01]  /*46550*/  LDL.LU.64 R146, [R1+0x120] ;  /* 0x0001200001927983 */ /* 0x001ee20000300a00 */
        /* <DEDUP_REMOVED lines=18> */
[----:B------:R-:W-:Y:S02]  /*46680*/  F2FP.SATFINITE.E4M3.F32.PACK_AB_MERGE_C R37, RZ, R30, RZ ;  /* 0x0000001eff25723e */ /* 0x000fe400048070ff */
[----:B------:R-:W-:-:S03]  /*46690*/  PRMT R30, RZ, 0x7610, R30 ;  /* 0x00007610ff1e7816 */ /* 0x000fc6000000001e */
[----:B------:R0:W-:Y:S04]  /*466a0*/  @!P5 STG.E.U8 desc[UR8][R34.64+0xc9], R37 ;  /* 0x0000c9252200d986 */ /* 0x0001e8000c101108 */
        /* <DEDUP_REMOVED lines=8> */
[----:B------:R-:W-:Y:S02]  /*46730*/  F2FP.SATFINITE.E4M3.F32.PACK_AB_MERGE_C R36, RZ, R30, RZ ;  /* 0x0000001eff24723e */ /* 0x000fe400048070ff */
[----:B------:R-:W-:-:S03]  /*46740*/  PRMT R30, RZ, 0x7610, R30 ;  /* 0x00007610ff1e7816 */ /* 0x000fc6000000001e */
[----:B------:R-:W-:Y:S04]  /*46750*/  @!P3 STG.E.U8 desc[UR8][R62.64+0xc8], R36 ;  /* 0x0000c8243e00b986 */ /* 0x000fe8000c101108 */
[----:B------:R-:W3:Y:S01]  /*46760*/  @!P2 LDG.E.U8 R30, desc[UR8][R24.64+0xc9] ;  /* 0x0000c908181ea981 */ /* 0x000ee2000c1e1100 */
[----:B0-----:R-:W0:Y:S01]  /*46770*/  @!P5 LDC.64 R34, c[0x0][0x5c0] ;  /* 0x00017000ff22db82 */ /* 0x001e220000000a00 */
[----:B---3--:R-:W-:-:S04]  /*46780*/  LOP3.LUT R30, R30, 0xff, RZ, 0xc0, !PT ;  /* 0x000000ff1e1e7812 */ /* 0x008fc800078ec0ff */
[----:B------:R-:W-:-:S05]  /*46790*/  F2FP.F16.E4M3.UNPACK_B R30, R30 ;  /* 0x0000001eff1e723e */ /* 0x000fca00020006ff */
[----:B------:R-:W-:-:S05]  /*467a0*/  HADD2.F32 R30, -RZ, R30.H0_H0 ;  /* 0x2000001eff1e7230 */ /* 0x000fca0000004100 */
[----:B------:R-:W-:-:S04]  /*467b0*/  FMUL R30, R30, UR61 ;  /* 0x0000003d1e1e7c20 */ /* 0x000fc80008400000 */
[----:B------:R-:W-:Y:S01]  /*467c0*/  FFMA R30, R148, UR60, R30 ;  /* 0x0000003c941e7c23 */ /* 0x000fe2000800001e */
[----:B0-----:R-:W-:Y:S02]  /*467d0*/  @!P5 IADD3 R34, P6, R8, R34, RZ ;  /* 0x000000220822d210 */ /* 0x001fe40007fde0ff */
[----:B------:R-:W-:Y:S01]  /*467e0*/  LOP3.LUT P3, RZ, R32, 0x800, RZ, 0xc0, !PT ;  /* 0x0000080020ff7812 */ /* 0x000fe2000786c0ff */
[----:B------:R-:W3:Y:S01]  /*467f0*/  LDL.LU R148, [R1+0xa80] ;  /* 0x000a800001947983 */ /* 0x000ee20000300800 */
[----:B------:R-:W-:Y:S02]  /*46800*/  F2FP.SATFINITE.E4M3.F32.PACK_AB_MERGE_C R37, RZ, R30, RZ ;  /* 0x0000001eff25723e */ /* 0x000fe400048070ff */
[----:B------:R-:W-:-:S03]  /*46810*/  PRMT R30, RZ, 0x7610, R30 ;  /* 0x00007610ff1e7816 */ /* 0x000fc6000000001e */
[----:B------:R0:W-:Y:S04]  /*46820*/  @!P2 STG.E.U8 desc[UR8][R146.64+0xc9], R37 ;  /* 0x0000c9259200a986 */ /* 0x0001e8000c101108 */
        /* <DEDUP_REMOVED lines=9> */
[----:B0-----:R-:W-:-:S05]  /*468c0*/  F2FP.SATFINITE.E4M3.F32.PACK_AB_MERGE_C R37, RZ, R30, RZ ;  /* 0x0000001eff25723e */ /* 0x001fca00048070ff */
        /* <DEDUP_REMOVED lines=13> */
[----:B------:R-:W-:Y:S02]  /*469a0*/  F2FP.SATFINITE.E4M3.F32.PACK_AB_MERGE_C R37, RZ, R30, RZ ;  /* 0x0000001eff25723e */ /* 0x000fe400048070ff */
[----:B------:R-:W-:-:S03]  /*469b0*/  PRMT R30, RZ, 0x7610, R30 ;  /* 0x00007610ff1e7816 */ /* 0x000fc6000000001e */
[----:B------:R0:W-:Y:S04]  /*469c0*/  @!P5 STG.E.U8 desc[UR8][R34.64+0xd1], R37 ;  /* 0x0000d1252200d986 */ /* 0x0001e8000c101108 */
[----:B------:R-:W3:Y:S02]  /*469d0*/  @!P3 LDG.E.U8 R30, desc[UR8][R12.64+0xd0] ;  /* 0x0000d0080c1eb981 */ /* 0x000ee4000c1e1100 */
[----:B---3--:R-:W-:-:S04]  /*469e0*/  LOP3.LUT R30, R30, 0xff, RZ, 0xc0, !PT ;  /* 0x000000ff1e1e7812 */ /* 0x008fc800078ec0ff */
[----:B------:R-:W-:-:S05]  /*469f0*/  F2FP.F16.E4M3.UNPACK_B R30, R30 ;  /* 0x0000001eff1e723e */ /* 0x000fca00020006ff */
[----:B------:R-:W-:-:S05]  /*46a00*/  HADD2.F32 R30, -RZ, R30.H0_H0 ;  /* 0x2000001eff1e7230 */ /* 0x000fca0000004100 */
[----:B------:R-:W-:-:S04]  /*46a10*/  FMUL R30, R30, UR61 ;  /* 0x0000003d1e1e7c20 */ /* 0x000fc80008400000 */
[----:B------:R-:W-:-:S05]  /*46a20*/  FFMA R30, R148, UR60, R30 ;  /* 0x0000003c941e7c23 */ /* 0x000fca000800001e */
[----:B------:R-:W-:Y:S02]  /*46a30*/  F2FP.SATFINITE.E4M3.F32.PACK_AB_MERGE_C R39, RZ, R30, RZ ;  /* 0x0000001eff27723e */ /* 0x000fe400048070ff */
[----:B------:R-:W-:-:S03]  /*46a40*/  PRMT R30, RZ, 0x7610, R30 ;  /* 0x00007610ff1e7816 */ /* 0x000fc6000000001e */
[----:B------:R-:W-:Y:S04]  /*46a50*/  @!P3 STG.E.U8 desc[UR8][R154.64+0xd0], R39 ;  /* 0x0000d0279a00b986 */ /* 0x000fe8000c101108 */
[----:B------:R-:W3:Y:S01]  /*46a60*/  @!P2 LDG.E.U8 R30, desc[UR8][R12.64+0xd1] ;  /* 0x0000d1080c1ea981 */ /* 0x000ee2000c1e1100 */
[----:B------:R-:W-:-:S13]  /*46a70*/  ISETP.LT.OR P5, PT, R26, 0xd9, !P1 ;  /* 0x000000d91a00780c */ /* 0x000fda0004fa1670 */
[----:B0-----:R-:W0:Y:S01]  /*46a80*/  @!P5 LDC.64 R34, c[0x0][0x5c0] ;  /* 0x00017000ff22db82 */ /* 0x001e220000000a00 */
        /* <DEDUP_REMOVED lines=9> */
[----:B------:R-:W-:Y:S02]  /*46b20*/  F2FP.SATFINITE.E4M3.F32.PACK_AB_MERGE_C R37, RZ, R30, RZ ;  /* 0x0000001eff25723e */ /* 0x000fe400048070ff */
[----:B------:R-:W-:-:S03]  /*46b30*/  PRMT R30, RZ, 0x7610, R30 ;  /* 0x00007610ff1e7816 */ /* 0x000fc6000000001e */
[----:B------:R0:W-:Y:S04]  /*46b40*/  @!P2 STG.E.U8 desc[UR8][R152.64+0xd1], R37 ;  /* 0x0000d1259800a986 */ /* 0x0001e8000c101108 */
        /* <DEDUP_REMOVED lines=9> */
[----:B0-----:R-:W-:-:S05]  /*46be0*/  F2FP.SATFINITE.E4M3.F32.PACK_AB_MERGE_C R37, RZ, R30, RZ ;  /* 0x0000001eff25723e */ /* 0x001fca00048070ff */
[----:B------:R0:W-:Y:S01]  /*46bf0*/  @!P5 STG.E.U8 desc[UR8][R34.64+0xd8], R37 ;  /* 0x0000d8252200d986 */ /* 0x0001e2000c101108 */
[----:B------:R-:W-:Y:S02]  /*46c00*/  ISETP.LT.OR P5, PT, R26, 0xda, !P1 ;  /* 0x000000da1a00780c */ /* 0x000fe40004fa1670 */
[----:B------:R-:W-:-:S11]  /*46c10*/  PRMT R30, RZ, 0x7610, R30 ;  /* 0x00007610ff1e7816 */ /* 0x000fd6000000001e */
        /* <DEDUP_REMOVED lines=24> */
[----:B------:R-:W-:Y:S04]  /*46da0*/  @!P3 STG.E.U8 desc[UR8][R134.64+0xd8], R39 ;  /* 0x0000d8278600b986 */ /* 0x000fe8000c101108 */
        /* <DEDUP_REMOVED lines=8> */
[----:B0-----:R-:W-:Y:S02]  /*46e30*/  F2FP.SATFINITE.E4M3.F32.PACK_AB_MERGE_C R35, RZ, R30, RZ ;  /* 0x0000001eff23723e */ /* 0x001fe400048070ff */
[----:B------:R-:W-:-:S03]  /*46e40*/  PRMT R30, RZ, 0x7610, R30 ;  /* 0x00007610ff1e7816 */ /* 0x000fc6000000001e */
[----:B------:R0:W-:Y:S04]  /*46e50*/  @!P2 STG.E.U8 desc[UR8][R120.64+0xd9], R35 ;  /* 0x0000d9237800a986 */ /* 0x0001e8000c101108 */
[----:B------:R-:W3:Y:S01]  /*46e60*/  @!P6 LDG.E.U8 R30, desc[UR8][R14.64+0xd0] ;  /* 0x0000d0080e1ee981 */ /* 0x000ee2000c1e1100 */
[----:B0-----:R-:W0:Y:S01]  /*46e70*/  @!P3 LDC.64 R34, c[0x0][0x5c0] ;  /* 0x00017000ff22bb82 */ /* 0x001e220000000a00 */
[----:B---3--:R-:W-:-:S04]  /*46e80*/  LOP3.LUT R30, R30, 0xff, RZ, 0xc0, !PT ;  /* 0x000000ff1e1e7812 */ /* 0x008fc800078ec0ff */
[----:B------:R-:W-:-:S05]  /*46e90*/  F2FP.F16.E4M3.UNPACK_B R30, R30 ;  /* 0x0000001eff1e723e */ /* 0x000fca00020006ff */
[----:B------:R-:W-:-:S05]  /*46ea0*/  HADD2.F32 R30, -RZ, R30.H0_H0 ;  /* 0x2000001eff1e7230 */ /* 0x000fca0000004100 */
[----:B------:R-:W-:-:S04]  /*46eb0*/  FMUL R30, R30, UR61 ;  /* 0x0000003d1e1e7c20 */ /* 0x000fc80008400000 */
[----:B------:R-:W-:Y:S01]  /*46ec0*/  FFMA R30, R149, UR60, R30 ;  /* 0x0000003c951e7c23 */ /* 0x000fe2000800001e */
[----:B------:R-:W-:Y:S02]  /*46ed0*/  LOP3.LUT P2, RZ, R29, 0x100, RZ, 0xc0, !PT ;  /* 0x000001001dff7812 */ /* 0x000fe4000784c0ff */
[----:B0-----:R-:W-:Y:S01]  /*46ee0*/  @!P3 IADD3 R34, P5, R88, R34, RZ ;  /* 0x000000225822b210 */ /* 0x001fe20007fbe0ff */
[----:B------:R-:W3:Y:S04]  /*46ef0*/  LDL.LU R149, [R1+0xaa4] ;  /* 0x000aa40001957983 */ /* 0x000ee80000300800 */
[----:B------:R-:W3:Y:S01]  /*46f00*/  LDL.LU R88, [R1+0xbcc] ;  /* 0x000bcc0001587983 */ /* 0x000ee20000300800 */
        /* <DEDUP_REMOVED lines=11> */
[----:B------:R-:W-:Y:S04]  /*46fc0*/  @!P1 STG.E.U8 desc[UR8][R116.64+0xd1], R39 ;  /* 0x0000d12774009986 */ /* 0x000fe8000c101108 */
        /* <DEDUP_REMOVED lines=11> */
[----:B0-----:R-:W-:Y:S02]  /*47080*/  F2FP.SATFINITE.E4M3.F32.PACK_AB_MERGE_C R37, RZ, R30, RZ ;  /* 0x0000001eff25723e */ /* 0x001fe400048070ff */
[----:B------:R-:W-:-:S03]  /*47090*/  PRMT R30, RZ, 0x7610, R30 ;  /* 0x00007610ff1e7816 */ /* 0x000fc6000000001e */
[----:B------:R0:W-:Y:S04]  /*470a0*/  @!P3 STG.E.U8 desc[UR8][R34.64+0xd0], R37 ;  /* 0x0000d0252200b986 */ /* 0x0001e8000c101108 */
[----:B------:R-:W4:Y:S01]  /*470b0*/  @!P2 LDG.E.U8 R30, desc[UR8][R16.64+0xd1] ;  /* 0x0000d108101ea981 */ /* 0x000f22000c1e1100 */
[----:B0-----:R-:W0:Y:S02]  /*470c0*/  @!P2 LDC.64 R34, c[0x0][0x5c0] ;  /* 0x00017000ff22ab82 */ /* 0x001e240000000a00 */
[----:B0-----:R-:W-:Y:S02]  /*470d0*/  @!P2 IADD3 R34, P5, R114, R34, RZ ;  /* 0x000000227222a210 */ /* 0x001fe40007fbe0ff */
[----:B------:R-:W2:Y:S03]  /*470e0*/  LDL.LU R114, [R1+0xbc4] ;  /* 0x000bc40001727983 */ /* 0x000ea60000300800 */
[----:B------:R-:W-:-:S02]  /*470f0*/  @!P2 IMAD.X R35, R115, 0x1, R35, P5 ;  /* 0x000000017323a824 */ /* 0x000fc400028e0623 */
[----:B------:R-:W2:Y:S01]  /*47100*/  LDL.LU R115, [R1+0xbc0] ;  /* 0x000bc00001737983 */ /* 0x000ea20000300800 */
[----:B----4-:R-:W-:-:S04]  /*47110*/  LOP3.LUT R30, R30, 0xff, RZ, 0xc0, !PT ;  /* 0x000000ff1e1e7812 */ /* 0x010fc800078ec0ff */
[----:B------:R-:W-:-:S05]  /*47120*/  F2FP.F16.E4M3.UNPACK_B R30, R30 ;  /* 0x0000001eff1e723e */ /* 0x000fca00020006ff */
[----:B------:R-:W-:-:S05]  /*47130*/  HADD2.F32 R30, -RZ, R30.H0_H0 ;  /* 0x2000001eff1e7230 */ /* 0x000fca0000004100 */
[----:B------:R-:W-:-:S04]  /*47140*/  FMUL R30, R30, UR61 ;  /* 0x0000003d1e1e7c20 */ /* 0x000fc80008400000 */
[----:B---3--:R-:W-:Y:S01]  /*47150*/  FFMA R30, R149, UR60, R30 ;  /* 0x0000003c951e7c23 */ /* 0x008fe2000800001e */
[C---:B------:R-:W-:Y:S02]  /*47160*/  LOP3.LUT P1, RZ, R29.reuse, 0x40000000, RZ, 0xc0, !PT ;  /* 0x400000001dff7812 */ /* 0x040fe4000782c0ff */
        /* <DEDUP_REMOVED lines=12> */
[----:B------:R-:W-:Y:S02]  /*47230*/  LOP3.LUT P2, RZ, R29, 0x10, RZ, 0xc0, !PT ;  /* 0x000000101dff7812 */ /* 0x000fe4000784c0ff */
[----:B0-----:R-:W-:Y:S01]  /*47240*/  @!P3 IADD3 R34, P5, R3, R34, RZ ;  /* 0x000000220322b210 */ /* 0x001fe20007fbe0ff */
[----:B------:R-:W4:Y:S04]  /*47250*/  LDL.LU R148, [R1+0xab4] ;  /* 0x000ab40001947983 */ /* 0x000f280000300800 */
[----:B------:R0:W5:Y:S01]  /*47260*/  LDL.LU R3, [R1+0xbbc] ;  /* 0x000bbc0001037983 */ /* 0x0001620000300800 */
        /* <DEDUP_REMOVED lines=13> */
[----:B------:R-:W-:Y:S01]  /*47340*/  @!P3 IMAD.X R35, R4, 0x1, R35, P5 ;  /* 0x000000010423b824 */ /* 0x000fe200028e0623 */
[----:B------:R-:W-:Y:S02]  /*47350*/  LOP3.LUT P6, RZ, R29, 0x20000000, RZ, 0xc0, !PT ;  /* 0x200000001dff7812 */ /* 0x000fe400078cc0ff */
[----:B------:R0:W5:Y:S04]  /*47360*/  LDL.LU R4, [R1+0xbb8] ;  /* 0x000bb80001047983 */ /* 0x0001680000300800 */
[----:B------:R-:W4:Y:S01]  /*47370*/  LDL.LU R143, [R1+0xab8] ;  /* 0x000ab800018f7983 */ /* 0x000f220000300800 */
[----:B--2---:R-:W-:-:S04]  /*47380*/  LOP3.LUT R30, R30, 0xff, RZ, 0xc0, !PT ;  /* 0x000000ff1e1e7812 */ /* 0x004fc800078ec0ff */
[----:B------:R-:W-:-:S05]  /*47390*/  F2FP.F16.E4M3.UNPACK_B R30, R30 ;  /* 0x0000001eff1e723e */ /* 0x000fca00020006ff */
[----:B------:R-:W-:-:S05]  /*473a0*/  HADD2.F32 R30, -RZ, R30.H0_H0 ;  /* 0x2000001eff1e7230 */ /* 0x000fca0000004100 */
[----:B------:R-:W-:-:S04]  /*473b0*/  FMUL R30, R30, UR61 ;  /* 0x0000003d1e1e7c20 */ /* 0x000fc80008400000 */
[----:B---3--:R-:W-:Y:S01]  /*473c0*/  FFMA R30, R149, UR60, R30 ;  /* 0x0000003c951e7c23 */ /* 0x008fe2000800001e */
[----:B------:R-:W-:Y:S01]  /*473d0*/  LOP3.LUT P1, RZ, R29, 0x8000000, RZ, 0xc0, !PT ;  /* 0x080000001dff7812 */ /* 0x000fe2000782c0ff */
[----:B------:R-:W2:Y:S03]  /*473e0*/  LDL.LU R149, [R1+0xabc] ;  /* 0x000abc0001957983 */ /* 0x000ea60000300800 */
[----:B-1----:R-:W-:Y:S02]  /*473f0*/  F2FP.SATFINITE.E4M3.F32.PACK_AB_MERGE_C R37, RZ, R30, RZ ;  /* 0x0000001eff25723e */ /* 0x002fe400048070ff */
[----:B------:R-:W-:-:S03]  /*47400*/  PRMT R30, RZ, 0x7610, R30 ;  /* 0x00007610ff1e7816 */ /* 0x000fc6000000001e */
[----:B------:R1:W-:Y:S04]  /*47410*/  @!P3 STG.E.U8 desc[UR8][R34.64+0xd8], R37 ;  /* 0x0000d8252200b986 */ /* 0x0003e8000c101108 */
[----:B------:R-:W3:Y:S01]  /*47420*/  @!P2 LDG.E.U8 R30, desc[UR8][R16.64+0xd9] ;  /* 0x0000d908101ea981 */ /* 0x000ee2000c1e1100 */
[----:B-1----:R-:W1:Y:S02]  /*47430*/  @!P2 LDC.64 R34, c[0x0][0x5c0] ;  /* 0x00017000ff22ab82 */ /* 0x002e640000000a00 */
[----:B-1----:R-:W-:-:S05]  /*47440*/  @!P2 IADD3 R34, P5, R142, R34, RZ ;  /* 0x000000228e22a210 */ /* 0x002fca0007fbe0ff */
[----:B------:R-:W-:Y:S01]  /*47450*/  @!P2 IMAD.X R35, R141, 0x1, R35, P5 ;  /* 0x000000018d23a824 */ /* 0x000fe200028e0623 */
[----:B---3--:R-:W-:-:S04]  /*47460*/  LOP3.LUT R30, R30, 0xff, RZ, 0xc0, !PT ;  /* 0x000000ff1e1e7812 */ /* 0x008fc800078ec0ff */
[----:B------:R-:W-:-:S05]  /*47470*/  F2FP.F16.E4M3.UNPACK_B R30, R30 ;  /* 0x0000001eff1e723e */ /* 0x000fca00020006ff */
[----:B------:R-:W-:-:S05]  /*47480*/  HADD2.F32 R30, -RZ, R30.H0_H0 ;  /* 0x2000001eff1e7230 */ /* 0x000fca0000004100 */
[----:B------:R-:W-:-:S04]  /*47490*/  FMUL R30, R30, UR61 ;  /* 0x0000003d1e1e7c20 */ /* 0x000fc80008400000 */
[----:B----4-:R-:W-:Y:S01]  /*474a0*/  FFMA R30, R148, UR60, R30 ;  /* 0x0000003c941e7c23 */ /* 0x010fe2000800001e */
[----:B------:R-:W-:Y:S01]  /*474b0*/  LOP3.LUT P3, RZ, R0, 0x40, RZ, 0xc0, !PT ;  /* 0x0000004000ff7812 */ /* 0x000fe2000786c0ff */
[----:B------:R-:W3:Y:S03]  /*474c0*/  LDL.LU R148, [R1+0xac0] ;  /* 0x000ac00001947983 */ /* 0x000ee60000300800 */
[----:B------:R-:W-:Y:S02]  /*474d0*/  F2FP.SATFINITE.E4M3.F32.PACK_AB_MERGE_C R37, RZ, R30, RZ ;  /* 0x0000001eff25723e */ /* 0x000fe400048070ff */
[----:B------:R-:W-:-:S03]  /*474e0*/  PRMT R30, RZ, 0x7610, R30 ;  /* 0x00007610ff1e7816 */ /* 0x000fc6000000001e */
[----:B------:R1:W-:Y:S04]  /*474f0*/  @!P2 STG.E.U8 desc[UR8][R34.64+0xd9], R37 ;  /* 0x0000d9252200a986 */ /* 0x0003e8000c101108 */
[----:B------:R-:W4:Y:S01]  /*47500*/  @!P6 LDG.E.U8 R30, desc[UR8][R18.64+0xd0] ;  /* 0x0000d008121ee981 */ /* 0x000f22000c1e1100 */
[----:B-1----:R-:W1:Y:S01]  /*47510*/  @!P3 LDC.64 R34, c[0x0][0x5c0] ;  /* 0x00017000ff22bb82 */ /* 0x002e620000000a00 */
[----:B----4-:R-:W-:-:S04]  /*47520*/  LOP3.LUT R30, R30, 0xff, RZ, 0xc0, !PT ;  /* 0x000000ff1e1e7812 */ /* 0x010fc800078ec0ff */
[----:B------:R-:W-:-:S05]  /*47530*/  F2FP.F16.E4M3.UNPACK_B R30, R30 ;  /* 0x0000001eff1e723e */ /* 0x000fca00020006ff */
[----:B------:R-:W-:-:S05]  /*47540*/  HADD2.F32 R30, -RZ, R30.H0_H0 ;  /* 0x2000001eff1e7230 */ /* 0x000fca0000004100 */
[----:B------:R-:W-:-:S04]  /*47550*/  FMUL R30, R30, UR61 ;  /* 0x0000003d1e1e7c20 */ /* 0x000fc80008400000 */
[----:B------:R-:W-:Y:S01]  /*47560*/  FFMA R30, R143, UR60, R30 ;  /* 0x0000003c8f1e7c23 */ /* 0x000fe2000800001e */
[----:B------:R-:W-:Y:S02]  /*47570*/  LOP3.LUT P2, RZ, R0, 0x10, RZ, 0xc0, !PT ;  /* 0x0000001000ff7812 */ /* 0x000fe4000784c0ff */
[----:B-1----:R-:W-:Y:S01]  /*47580*/  @!P3 IADD3 R34, P5, R140, R34, RZ ;  /* 0x000000228c22b210 */ /* 0x002fe20007fbe0ff */
[----:B------:R-:W4:Y:S01]  /*47590*/  LDL.LU R143, [R1+0xac4] ;  /* 0x000ac400018f7983 */ /* 0x000f220000300800 */
[----:B------:R-:W-:Y:S02]  /*475a0*/  F2FP.SATFINITE.E4M3.F32.PACK_AB_MERGE_C R39, RZ, R30, RZ ;  /* 0x0000001eff27723e */ /* 0x000fe400048070ff */
[----:B------:R-:W-:-:S03]  /*475b0*/  PRMT R30, RZ, 0x7610, R30 ;  /* 0x00007610ff1e7816 */ /* 0x000fc6000000001e */
[----:B------:R-:W-:Y:S04]  /*475c0*/  @!P6 STG.E.U8 desc[UR8][R86.64+0xd0], R39 ;  /* 0x0000d0275600e986 */ /* 0x000fe8000c101108 */
[----:B------:R-:W2:Y:S01]  /*475d0*/  @!P1 LDG.E.U8 R30, desc[UR8][R18.64+0xd1] ;  /* 0x0000d108121e9981 */ /* 0x000ea2000c1e1100 */
[----:B------:R-:W1:Y:S01]  /*475e0*/  @!P2 LDC.64 R44, c[0x0][0x5c0] ;  /* 0x00017000ff2cab82 */ /* 0x000e620000000a00 */
[----:B--2---:R-:W-:-:S04]  /*475f0*/  LOP3.LUT R30, R30, 0xff, RZ, 0xc0, !PT ;  /* 0x000000ff1e1e7812 */ /* 0x004fc800078ec0ff */
[----:B------:R-:W-:-:S05]  /*47600*/  F2FP.F16.E4M3.UNPACK_B R30, R30 ;  /* 0x0000001eff1e723e */ /* 0x000fca00020006ff */
[----:B------:R-:W-:-:S05]  /*47610*/  HADD2.F32 R30, -RZ, R30.H0_H0 ;  /* 0x2000001eff1e7230 */ /* 0x000fca0000004100 */
[----:B------:R-:W-:-:S04]  /*47620*/  FMUL R30, R30, UR61 ;  /* 0x0000003d1e1e7c20 */ /* 0x000fc80008400000 */
[----:B------:R-:W-:Y:S01]  /*47630*/  FFMA R30, R149, UR60, R30 ;  /* 0x0000003c951e7c23 */ /* 0x000fe2000800001e */
[----:B------:R-:W-:Y:S01]  /*47640*/  @!P3 IMAD.X R35, R136, 0x1, R35, P5 ;  /* 0x000000018823b824 */ /* 0x000fe200028e0623 */
[----:B------:R-:W-:Y:S01]  /*47650*/  LOP3.LUT P6, RZ, R29, 0x4000000, RZ, 0xc0, !PT ;  /* 0x040000001dff7812 */ /* 0x000fe200078cc0ff */
[----:B------:R-:W2:Y:S02]  /*47660*/  LDL.LU R149, [R1+0xac8] ;  /* 0x000ac80001957983 */ /* 0x000ea40000300800 */
        /* <DEDUP_REMOVED lines=12> */
[----:B0-----:R-:W-:Y:S02]  /*47730*/  F2FP.SATFINITE.E4M3.F32.PACK_AB_MERGE_C R37, RZ, R30, RZ ;  /* 0x0000001eff25723e */ /* 0x001fe400048070ff */
        /* <DEDUP_REMOVED lines=11> */
[----:B0-----:R-:W-:Y:S02]  /*477f0*/  F2FP.SATFINITE.E4M3.F32.PACK_AB_MERGE_C R35, RZ, R30, RZ ;  /* 0x0000001eff23723e */ /* 0x001fe400048070ff */
[----:B------:R-:W-:-:S03]  /*47800*/  PRMT R30, RZ, 0x7610, R30 ;  /* 0x00007610ff1e7816 */ /* 0x000fc6000000001e */
[----:B------:R-:W-:Y:S04]  /*47810*/  @!P2 STG.E.U8 desc[UR8][R128.64+0xd1], R35 ;  /* 0x0000d1238000a986 */ /* 0x000fe8000c101108 */
[----:B------:R-:W2:Y:S01]  /*47820*/  @!P6 LDG.E.U8 R30, desc[UR8][R18.64+0xd8] ;  /* 0x0000d808121ee981 */ /* 0x000ea2000c1e1100 */
[----:B------:R-:W0:Y:S01]  /*47830*/  @!P3 LDC.64 R44, c[0x0][0x5c0] ;  /* 0x00017000ff2cbb82 */ /* 0x000e220000000a00 */
[----:B--2---:R-:W-:-:S04]  /*47840*/  LOP3.LUT R30, R30, 0xff, RZ, 0xc0, !PT ;  /* 0x000000ff1e1e7812 */ /* 0x004fc800078ec0ff */
[----:B------:R-:W-:-:S05]  /*47850*/  F2FP.F16.E4M3.UNPACK_B R30, R30 ;  /* 0x0000001eff1e723e */ /* 0x000fca00020006ff */
[----:B------:R-:W-:-:S05]  /*47860*/  HADD2.F32 R30, -RZ, R30.H0_H0 ;  /* 0x2000001eff1e7230 */ /* 0x000fca0000004100 */
[----:B------:R-:W-:-:S04]  /*47870*/  FMUL R30, R30, UR61 ;  /* 0x0000003d1e1e7c20 */ /* 0x000fc80008400000 */
[----:B------:R-:W-:Y:S01]  /*47880*/  FFMA R30, R149, UR60, R30 ;  /* 0x0000003c951e7c23 */ /* 0x000fe2000800001e */
[----:B------:R-:W-:Y:S02]  /*47890*/  LOP3.LUT P2, RZ, R2, 0x8, RZ, 0xc0, !PT ;  /* 0x0000000802ff7812 */ /* 0x000fe4000784c0ff */
[----:B0-----:R-:W-:Y:S01]  /*478a0*/  @!P3 IADD3 R126, P5, R126, R44, RZ ;  /* 0x0000002c7e7eb210 */ /* 0x001fe20007fbe0ff */
[----:B------:R-:W2:Y:S01]  /*478b0*/  LDL.LU R149, [R1+0xad4] ;  /* 0x000ad40001957983 */ /* 0x000ea20000300800 */
[----:B------:R-:W-:Y:S02]  /*478c0*/  F2FP.SATFINITE.E4M3.F32.PACK_AB_MERGE_C R37, RZ, R30, RZ ;  /* 0x0000001eff25723e */ /* 0x000fe400048070ff */
[----:B------:R-:W-:-:S03]  /*478d0*/  PRMT R30, RZ, 0x7610, R30 ;  /* 0x00007610ff1e7816 */ /* 0x000fc6000000001e */
[----:B------:R0:W-:Y:S04]  /*478e0*/  @!P6 STG.E.U8 desc[UR8][R82.64+0xd8], R37 ;  /* 0x0000d8255200e986 */ /* 0x0001e8000c101108 */
[----:B------:R-:W3:Y:S01]  /*478f0*/  @!P1 LDG.E.U8 R30, desc[UR8][R18.64+0xd9] ;  /* 0x0000d908121e9981 */ /* 0x000ee2000c1e1100 */
[----:B------:R-:W-:Y:S01]  /*47900*/  @!P3 IMAD.X R127, R55, 0x1, R45, P5 ;  /* 0x00000001377fb824 */ /* 0x000fe200028e062d */
[----:B0-----:R-:W0:Y:S01]  /*47910*/  @!P2 LDC.64 R36, c[0x0][0x5c0] ;  /* 0x00017000ff24ab82 */ /* 0x001e220000000a00 */
[----:B---3--:R-:W-:-:S04]  /*47920*/  LOP3.LUT R30, R30, 0xff, RZ, 0xc0, !PT ;  /* 0x000000ff1e1e7812 */ /* 0x008fc800078ec0ff */
[----:B------:R-:W-:-:S05]  /*47930*/  F2FP.F16.E4M3.UNPACK_B R30, R30 ;  /* 0x0000001eff1e723e */ /* 0x000fca00020006ff */
[----:B------:R-:W-:-:S05]  /*47940*/  HADD2.F32 R30, -RZ, R30.H0_H0 ;  /* 0x2000001eff1e7230 */ /* 0x000fca0000004100 */
[----:B------:R-:W-:-:S04]  /*47950*/  FMUL R30, R30, UR61 ;  /* 0x0000003d1e1e7c20 */ /* 0x000fc80008400000 */
[----:B------:R-:W-:-:S05]  /*47960*/  FFMA R30, R148, UR60, R30 ;  /* 0x0000003c941e7c23 */ /* 0x000fca000800001e */
        /* <DEDUP_REMOVED lines=8> */
[----:B----4-:R-:W-:Y:S01]  /*479f0*/  FFMA R30, R143, UR60, R30 ;  /* 0x0000003c8f1e7c23 */ /* 0x010fe2000800001e */
[----:B0-----:R-:W-:Y:S01]  /*47a00*/  @!P2 IADD3 R54, P5, R54, R36, RZ ;  /* 0x000000243636a210 */ /* 0x001fe20007fbe0ff */
[----:B------:R-:W3:Y:S03]  /*47a10*/  LDL.LU R143, [R1+0xad8] ;  /* 0x000ad800018f7983 */ /* 0x000ee60000300800 */
[----:B-1----:R-:W-:Y:S02]  /*47a20*/  F2FP.SATFINITE.E4M3.F32.PACK_AB_MERGE_C R35, RZ, R30, RZ ;  /* 0x0000001eff23723e */ /* 0x002fe400048070ff */
        /* <DEDUP_REMOVED lines=12> */
[----:B------:R-:W-:-:S03]  /*47af0*/  F2FP.SATFINITE.E4M3.F32.PACK_AB_MERGE_C R37, RZ, R30, RZ ;  /* 0x0000001eff25723e */ /* 0x000fc600048070ff */
[----:B------:R-:W4:Y:S04]  /*47b00*/  LDL.LU.64 R62, [R1+0x128] ;  /* 0x00012800013e7983 */ /* 0x000f280000300a00 */
[----:B------:R-:W-:Y:S01]  /*47b10*/  @!P2 STG.E.U8 desc[UR8][R54.64+0xd9], R37 ;  /* 0x0000d9253600a986 */ /* 0x000fe2000c101108 */
[----:B------:R-:W-:-:S13]  /*47b20*/  ISETP.LT.OR P2, PT, R26, 0xd1, !P0 ;  /* 0x000000d11a00780c */ /* 0x000fda0004741670 */
[----:B------:R-:W1:Y:S01]  /*47b30*/  @!P2 LDC.64 R44, c[0x0][0x5c0] ;  /* 0x00017000ff2cab82 */ /* 0x000e620000000a00 */
[----:B------:R-:W-:Y:S02]  /*47b40*/  @!P2 IMAD.MOV.U32 R34, RZ, RZ, R8 ;  /* 0x000000ffff22a224 */ /* 0x000fe400078e0008 */
[----:B0-----:R-:W-:Y:S02]  /*47b50*/  @!P2 IMAD.MOV.U32 R35, RZ, RZ, R27 ;  /* 0x000000ffff23a224 */ /* 0x001fe400078e001b */
        /* <DEDUP_REMOVED lines=25> */
[----:B------:R-:W2:Y:S02]  /*47cf0*/  @!P2 LDG.E.U8 R30, desc[UR8][R22.64+0xd1] ;  /* 0x0000d108161ea981 */ /* 0x000ea4000c1e1100 */
        /* <DEDUP_REMOVED lines=19> */
[----:B------:R-:W-:-:S13]  /*47e30*/  ISETP.LT.OR P2, PT, R26, 0xd9, !P0 ;  /* 0x000000d91a00780c */ /* 0x000fda0004741670 */
[----:B0-----:R-:W0:Y:S01]  /*47e40*/  @!P2 LDC.64 R36, c[0x0][0x5c0] ;  /* 0x00017000ff24ab82 */ /* 0x001e220000000a00 */
[----:B------:R-:W-:Y:S01]  /*47e50*/  LOP3.LUT P1, RZ, R31, 0x800, RZ, 0xc0, !PT ;  /* 0x000008001fff7812 */ /* 0x000fe2000782c0ff */
[----:B-1----:R-:W-:Y:S01]  /*47e60*/  @!P2 IMAD R34, R7, 0x180, RZ ;  /* 0x000001800722a824 */ /* 0x002fe200078e02ff */
[----:B----4-:R-:W-:-:S04]  /*47e70*/  LOP3.LUT R30, R30, 0xff, RZ, 0xc0, !PT ;  /* 0x000000ff1e1e7812 */ /* 0x010fc800078ec0ff */
[----:B------:R-:W-:-:S05]  /*47e80*/  F2FP.F16.E4M3.UNPACK_B R30, R30 ;  /* 0x0000001eff1e723e */ /* 0x000fca00020006ff */
[----:B------:R-:W-:-:S05]  /*47e90*/  HADD2.F32 R30, -RZ, R30.H0_H0 ;  /* 0x2000001eff1e7230 */ /* 0x000fca0000004100 */
[----:B------:R-:W-:-:S04]  /*47ea0*/  FMUL R30, R30, UR61 ;  /* 0x0000003d1e1e7c20 */ /* 0x000fc80008400000 */
[----:B---3--:R-:W-:Y:S02]  /*47eb0*/  FFMA R30, R143, UR60, R30 ;  /* 0x0000003c8f1e7c23 */ /* 0x008fe4000800001e */
[----:B------:R-:W3:Y:S04]  /*47ec0*/  LDL.LU R143, [R1+0xaec] ;  /* 0x000aec00018f7983 */ /* 0x000ee80000300800 */
[----:B------:R-:W4:Y:S04]  /*47ed0*/  LDL.LU R148, [R1+0xaf0] ;  /* 0x000af00001947983 */ /* 0x000f280000300800 */
[----:B------:R-:W4:Y:S01]  /*47ee0*/  LDL.LU.64 R62, [R1+0x110] ;  /* 0x00011000013e7983 */ /* 0x000f220000300a00 */
[----:B------:R-:W-:Y:S01]  /*47ef0*/  F2FP.SATFINITE.E4M3.F32.PACK_AB_MERGE_C R35, RZ, R30, RZ ;  /* 0x0000001eff23723e */ /* 0x000fe200048070ff */
[----:B------:R-:W-:-:S04]  /*47f00*/  @!P2 IMAD.MOV.U32 R30, RZ, RZ, R8 ;  /* 0x000000ffff1ea224 */ /* 0x000fc800078e0008 */
[----:B------:R1:W-:Y:S01]  /*47f10*/  @!P3 STG.E.U8 desc[UR8][R146.64+0xd1], R35 ;  /* 0x0000d1239200b986 */ /* 0x0003e2000c101108 */
[----:B------:R-:W-:Y:S01]  /*47f20*/  LOP3.LUT P3, RZ, R31, 0x200, RZ, 0xc0, !PT ;  /* 0x000002001fff7812 */ /* 0x000fe2000786c0ff */
[----:B------:R-:W-:Y:S02]  /*47f30*/  @!P2 IMAD.MOV.U32 R31, RZ, RZ, R27 ;  /* 0x000000ffff1fa224 */ /* 0x000fe400078e001b */
[----:B------:R-:W-:-:S03]  /*47f40*/  @!P2 IMAD.WIDE.U32 R30, R6, 0x180, R30 ;  /* 0x00000180061ea825 */ /* 0x000fc600078e001e */
        /* <DEDUP_REMOVED lines=10> */
[----:B-1----:R-:W2:Y:S01]  /*47ff0*/  LDL.LU.64 R146, [R1+0x108] ;  /* 0x0001080001927983 */ /* 0x002ea20000300a00 */
        /* <DEDUP_REMOVED lines=12> */
[----:B------:R-:W-:Y:S02]  /*480c0*/  PRMT R30, RZ, 0x7610, R30 ;  /* 0x00007610ff1e7816 */ /* 0x000fe4000000001e */
[----:B---3--:R-:W-:-:S04]  /*480d0*/  LOP3.LUT R36, R36, 0xff, RZ, 0xc0, !PT ;  /* 0x000000ff24247812 */ /* 0x008fc800078ec0ff */
[----:B------:R-:W-:-:S05]  /*480e0*/  F2FP.F16.E4M3.UNPACK_B R36, R36 ;  /* 0x00000024ff24723e */ /* 0x000fca00020006ff */
[----:B------:R-:W-:-:S05]  /*480f0*/  HADD2.F32 R36, -RZ, R36.H0_H0 ;  /* 0x20000024ff247230 */ /* 0x000fca0000004100 */
[----:B------:R-:W-:-:S04]  /*48100*/  FMUL R36, R36, UR61 ;  /* 0x0000003d24247c20 */ /* 0x000fc80008400000 */
[----:B------:R-:W-:Y:S01]  /*48110*/  FFMA R36, R143, UR60, R36 ;  /* 0x0000003c8f247c23 */ /* 0x000fe20008000024 */
[----:B------:R-:W-:Y:S01]  /*48120*/  ISETP.GE.AND P6, PT, R5, 0x1, PT ;  /* 0x000000010500780c */ /* 0x000fe20003fc6270 */
[----:B------:R-:W3:Y:S03]  /*48130*/  LDL.LU R143, [R1+0xaf8] ;  /* 0x000af800018f7983 */ /* 0x000ee60000300800 */
[----:B------:R-:W-:-:S05]  /*48140*/  F2FP.SATFINITE.E4M3.F32.PACK_AB_MERGE_C R31, RZ, R36, RZ ;  /* 0x00000024ff1f723e */ /* 0x000fca00048070ff */
[----:B------:R0:W-:Y:S04]  /*48150*/  @!P2 STG.E.U8 desc[UR8][R34.64+0xd9], R31 ;  /* 0x0000d91f2200a986 */ /* 0x0001e8000c101108 */
[----:B------:R-:W4:Y:S02]  /*48160*/  @!P1 LDG.E.U8 R30, desc[UR8][R24.64+0xd8] ;  /* 0x0000d808181e9981 */ /* 0x000f24000c1e1100 */
[----:B----4-:R-:W-:-:S04]  /*48170*/  LOP3.LUT R30, R30, 0xff, RZ, 0xc0, !PT ;  /* 0x000000ff1e1e7812 */ /* 0x010fc800078ec0ff */
[----:B------:R-:W-:-:S05]  /*48180*/  F2FP.F16.E4M3.UNPACK_B R30, R30 ;  /* 0x0000001eff1e723e */ /* 0x000fca00020006ff */
[----:B------:R-:W-:-:S05]  /*48190*/  HADD2.F32 R30, -RZ, R30.H0_H0 ;  /* 0x2000001eff1e7230 */ /* 0x000fca0000004100 */
[----:B------:R-:W-:-:S04]  /*481a0*/  FMUL R30, R30, UR61 ;  /* 0x0000003d1e1e7c20 */ /* 0x000fc80008400000 */
[----:B------:R-:W-:Y:S01]  /*481b0*/  FFMA R30, R148, UR60, R30 ;  /* 0x0000003c941e7c23 */ /* 0x000fe2000800001e */
[----:B------:R-:W-:Y:S02]  /*481c0*/  ISETP.LT.OR P2, PT, R26, 0xe1, !P6 ;  /* 0x000000e11a00780c */ /* 0x000fe40007741670 */
[----:B0-----:R-:W-:Y:S01]  /*481d0*/  PRMT R34, RZ, 0x7610, R34 ;  /* 0x00007610ff227816 */ /* 0x001fe20000000022 */
[----:B------:R-:W4:Y:S01]  /*481e0*/  LDL.LU R148, [R1+0xafc] ;  /* 0x000afc0001947983 */ /* 0x000f220000300800 */
        /* <DEDUP_REMOVED lines=9> */
[----:B0-----:R-:W-:Y:S02]  /*48280*/  PRMT R36, RZ, 0x7610, R36 ;  /* 0x00007610ff247816 */ /* 0x001fe40000000024 */
[----:B------:R-:W-:Y:S01]  /*48290*/  LOP3.LUT P1, RZ, R32, 0x2, RZ, 0xc0, !PT ;  /* 0x0000000220ff7812 */ /* 0x000fe2000782c0ff */
[----:B------:R-:W2:Y:S01]  /*482a0*/  LDL.LU R149, [R1+0xb00] ;  /* 0x000b000001957983 */ /* 0x000ea20000300800 */
[----:B------:R-:W-:Y:S02]  /*482b0*/  F2FP.SATFINITE.E4M3.F32.PACK_AB_MERGE_C R35, RZ, R30, RZ ;  /* 0x0000001eff23723e */ /* 0x000fe400048070ff */
[----:B------:R-:W0:Y:S03]  /*482c0*/  @!P2 LDC.64 R30, c[0x0][0x5c0] ;  /* 0x00017000ff1eab82 */ /* 0x000e260000000a00 */
[----:B------:R1:W-:Y:S04]  /*482d0*/  @!P3 STG.E.U8 desc[UR8][R146.64+0xd9], R35 ;  /* 0x0000d9239200b986 */ /* 0x0003e8000c101108 */
        /* <DEDUP_REMOVED lines=12> */
[----:B------:R-:W-:-:S13]  /*483a0*/  ISETP.LT.OR P2, PT, R26, 0xe2, !P6 ;  /* 0x000000e21a00780c */ /* 0x000fda0007741670 */
[----:B------:R-:W4:Y:S01]  /*483b0*/  @!P2 LDG.E.U8 R36, desc[UR8][R10.64+0xe1] ;  /* 0x0000e1080a24a981 */ /* 0x000f22000c1e1100 */
[----:B-1----:R-:W1:Y:S01]  /*483c0*/  @!P2 LDC.64 R34, c[0x0][0x5c0] ;  /* 0x00017000ff22ab82 */ /* 0x002e620000000a00 */
[----:B0-----:R-:W-:Y:S02]  /*483d0*/  PRMT R30, RZ, 0x7610, R30 ;  /* 0x00007610ff1e7816 */ /* 0x001fe4000000001e */
[----:B-1----:R-:W-:-:S05]  /*483e0*/  @!P2 IADD3 R34, P5, R8, R34, RZ ;  /* 0x000000220822a210 */ /* 0x002fca0007fbe0ff */
        /* <DEDUP_REMOVED lines=8> */
[----:B------:R0:W-:Y:S04]  /*48470*/  @!P2 STG.E.U8 desc[UR8][R34.64+0xe1], R31 ;  /* 0x0000e11f2200a986 */ /* 0x0001e8000c101108 */
        /* <DEDUP_REMOVED lines=10> */
[----:B------:R-:W-:Y:S02]  /*48520*/  ISETP.LT.OR P2, PT, R26, 0xe9, !P6 ;  /* 0x000000e91a00780c */ /* 0x000fe40007741670 */
[----:B--2---:R-:W-:-:S04]  /*48530*/  LOP3.LUT R30, R30, 0xff, RZ, 0xc0, !PT ;  /* 0x000000ff1e1e7812 */ /* 0x004fc800078ec0ff */
[----:B------:R-:W-:-:S05]  /*48540*/  F2FP.F16.E4M3.UNPACK_B R30, R30 ;  /* 0x0000001eff1e723e */ /* 0x000fca00020006ff */
[----:B------:R-:W-:-:S05]  /*48550*/  HADD2.F32 R30, -RZ, R30.H0_H0 ;  /* 0x2000001eff1e7230 */ /* 0x000fca0000004100 */
[----:B------:R-:W-:-:S04]  /*48560*/  FMUL R30, R30, UR61 ;  /* 0x0000003d1e1e7c20 */ /* 0x000fc80008400000 */
[----:B---3--:R-:W-:Y:S02]  /*48570*/  FFMA R30, R143, UR60, R30 ;  /* 0x0000003c8f1e7c23 */ /* 0x008fe4000800001e */
[----:B------:R-:W2:Y:S04]  /*48580*/  LDL.LU R143, [R1+0xb0c] ;  /* 0x000b0c00018f7983 */ /* 0x000ea80000300800 */
[----:B------:R-:W3:Y:S01]  /*48590*/  LDL.LU R149, [R1+0xb10] ;  /* 0x000b100001957983 */ /* 0x000ee20000300800 */
[----:B0-----:R-:W-:Y:S02]  /*485a0*/  F2FP.SATFINITE.E4M3.F32.PACK_AB_MERGE_C R35, RZ, R30, RZ ;  /* 0x0000001eff23723e */ /* 0x001fe400048070ff */
[----:B------:R-:W0:Y:S03]  /*485b0*/  @!P2 LDC.64 R30, c[0x0][0x5c0] ;  /* 0x00017000ff1eab82 */ /* 0x000e260000000a00 */
[----:B------:R1:W-:Y:S01]  /*485c0*/  @!P3 STG.E.U8 desc[UR8][R76.64+0xe1], R35 ;  /* 0x0000e1234c00b986 */ /* 0x0003e2000c101108 */
[----:B------:R-:W-:-:S02]  /*485d0*/  LOP3.LUT P3, RZ, R32, 0x1, RZ, 0xc0, !PT ;  /* 0x0000000120ff7812 */ /* 0x000fc4000786c0ff */
        /* <DEDUP_REMOVED lines=11> */
[----:B-1----:R-:W-:-:S05]  /*48690*/  F2FP.SATFINITE.E4M3.F32.PACK_AB_MERGE_C R37, RZ, R32, RZ ;  /* 0x00000020ff25723e */ /* 0x002fca00048070ff */
[----:B------:R0:W-:Y:S01]  /*486a0*/  @!P2 STG.E.U8 desc[UR8][R30.64+0xe8], R37 ;  /* 0x0000e8251e00a986 */ /* 0x0001e2000c101108 */
[----:B------:R-:W-:Y:S02]  /*486b0*/  ISETP.LT.OR P2, PT, R26, 0xea, !P6 ;  /* 0x000000ea1a00780c */ /* 0x000fe40007741670 */
[----:B------:R-:W-:-:S11]  /*486c0*/  PRMT R32, RZ, 0x7610, R32 ;  /* 0x00007610ff207816 */ /* 0x000fd60000000020 */
[----:B------:R-:W2:Y:S01]  /*486d0*/  @!P2 LDG.E.U8 R32, desc[UR8][R10.64+0xe9] ;  /* 0x0000e9080a20a981 */ /* 0x000ea2000c1e1100 */
[----:B------:R-:W1:Y:S01]  /*486e0*/  @!P2 LDC.64 R34, c[0x0][0x5c0] ;  /* 0x00017000ff22ab82 */ /* 0x000e620000000a00 */
[----:B0-----:R-:W-:Y:S02]  /*486f0*/  PRMT R30, RZ, 0x7610, R30 ;  /* 0x00007610ff1e7816 */ /* 0x001fe4000000001e */
[----:B-1----:R-:W-:-:S05]  /*48700*/  @!P2 IADD3 R34, P5, R8, R34, RZ ;  /* 0x000000220822a210 */ /* 0x002fca0007fbe0ff */
[----:B------:R-:W-:Y:S01]  /*48710*/  @!P2 IMAD.X R35, R27, 0x1, R35, P5 ;  /* 0x000000011b23a824 */ /* 0x000fe200028e0623 */
        /* <DEDUP_REMOVED lines=9> */
[----:B------:R0:W-:Y:S04]  /*487b0*/  @!P2 STG.E.U8 desc[UR8][R34.64+0xe9], R31 ;  /* 0x0000e91f2200a986 */ /* 0x0001e8000c101108 */
        /* <DEDUP_REMOVED lines=9> */
[----:B------:R-:W-:Y:S04]  /*48850*/  @!P3 STG.E.U8 desc[UR8][R74.64+0xe8], R11 ;  /* 0x0000e80b4a00b986 */ /* 0x000fe8000c101108 */
        /* <DEDUP_REMOVED lines=10> */
[----:B------:R0:W-:Y:S04]  /*48900*/  @!P1 STG.E.U8 desc[UR8][R72.64+0xe9], R31 ;  /* 0x0000e91f48009986 */ /* 0x0001e8000c101108 */
[----:B------:R-:W2:Y:S01]  /*48910*/  @!P6 LDG.E.U8 R10, desc[UR8][R14.64+0xe0] ;  /* 0x0000e0080e0ae981 */ /* 0x000ea2000c1e1100 */
[----:B0-----:R-:W0:Y:S01]  /*48920*/  @!P3 LDC.64 R30, c[0x0][0x5c0] ;  /* 0x00017000ff1ebb82 */ /* 0x001e220000000a00 */
        /* <DEDUP_REMOVED lines=10> */
[----:B------:R-:W-:Y:S04]  /*489d0*/  @!P6 STG.E.U8 desc[UR8][R70.64+0xe0], R11 ;  /* 0x0000e00b4600e986 */ /* 0x000fe8000c101108 */
[----:B------:R-:W3:Y:S02]  /*489e0*/  @!P5 LDG.E.U8 R10, desc[UR8][R14.64+0xe1] ;  /* 0x0000e1080e0ad981 */ /* 0x000ee4000c1e1100 */
[----:B---3--:R-:W-:-:S04]  /*489f0*/  LOP3.LUT R10, R10, 0xff, RZ, 0xc0, !PT ;  /* 0x000000ff0a0a7812 */ /* 0x008fc800078ec0ff */
[----:B------:R-:W-:-:S05]  /*48a00*/  F2FP.F16.E4M3.UNPACK_B R10, R10 ;  /* 0x0000000aff0a723e */ /* 0x000fca00020006ff */
[----:B------:R-:W-:-:S05]  /*48a10*/  HADD2.F32 R10, -RZ, R10.H0_H0 ;  /* 0x2000000aff0a7230 */ /* 0x000fca0000004100 */
[----:B------:R-:W-:-:S04]  /*48a20*/  FMUL R10, R10, UR61 ;  /* 0x0000003d0a0a7c20 */ /* 0x000fc80008400000 */
[----:B------:R-:W-:Y:S01]  /*48a30*/  FFMA R10, R149, UR60, R10 ;  /* 0x0000003c950a7c23 */ /* 0x000fe2000800000a */
[----:B------:R-:W-:Y:S01]  /*48a40*/  @!P3 IMAD.X R53, R49, 0x1, R31, P2 ;  /* 0x000000013135b824 */ /* 0x000fe200010e061f */
[----:B------:R-:W-:Y:S01]  /*48a50*/  LOP3.LUT P6, RZ, R29, 0x100000, RZ, 0xc0, !PT ;  /* 0x001000001dff7812 */ /* 0x000fe200078cc0ff */
[----:B------:R-:W3:Y:S02]  /*48a60*/  LDL.LU R149, [R1+0xb28] ;  /* 0x000b280001957983 */ /* 0x000ee40000300800 */
[----:B------:R-:W-:Y:S02]  /*48a70*/  F2FP.SATFINITE.E4M3.F32.PACK_AB_MERGE_C R13, RZ, R10, RZ ;  /* 0x0000000aff0d723e */ /* 0x000fe400048070ff */
[----:B------:R-:W-:-:S03]  /*48a80*/  PRMT R10, RZ, 0x7610, R10 ;  /* 0x00007610ff0a7816 */ /* 0x000fc6000000000a */
[----:B------:R0:W-:Y:S04]  /*48a90*/  @!P5 STG.E.U8 desc[UR8][R68.64+0xe1], R13 ;  /* 0x0000e10d4400d986 */ /* 0x0001e8000c101108 */
[----:B------:R-:W4:Y:S01]  /*48aa0*/  @!P3 LDG.E.U8 R10, desc[UR8][R16.64+0xe0] ;  /* 0x0000e008100ab981 */ /* 0x000f22000c1e1100 */
[----:B0-----:R-:W0:Y:S02]  /*48ab0*/  @!P1 LDC.64 R12, c[0x0][0x5c0] ;  /* 0x00017000ff0c9b82 */ /* 0x001e240000000a00 */
[----:B0-----:R-:W-:-:S05]  /*48ac0*/  @!P1 IADD3 R48, P2, R48, R12, RZ ;  /* 0x0000000c30309210 */ /* 0x001fca0007f5e0ff */
[----:B------:R-:W-:Y:S01]  /*48ad0*/  @!P1 IMAD.X R49, R47, 0x1, R13, P2 ;  /* 0x000000012f319824 */ /* 0x000fe200010e060d */
[----:B------:R-:W-:Y:S02]  /*48ae0*/  LOP3.LUT P2, RZ, R29, 0x800, RZ, 0xc0, !PT ;  /* 0x000008001dff7812 */ /* 0x000fe4000784c0ff */
        /* <DEDUP_REMOVED lines=22> */
[----:B------:R-:W1:Y:S01]  /*48c50*/  @!P3 LDC.64 R30, c[0x0][0x5c0] ;  /* 0x00017000ff1ebb82 */ /* 0x000e620000000a00 */
[----:B---3--:R-:W-:-:S04]  /*48c60*/  LOP3.LUT R10, R10, 0xff, RZ, 0xc0, !PT ;  /* 0x000000ff0a0a7812 */ /* 0x008fc800078ec0ff */
[----:B------:R-:W-:-:S05]  /*48c70*/  F2FP.F16.E4M3.UNPACK_B R10, R10 ;  /* 0x0000000aff0a723e */ /* 0x000fca00020006ff */
[----:B------:R-:W-:-:S05]  /*48c80*/  HADD2.F32 R10, -RZ, R10.H0_H0 ;  /* 0x2000000aff0a7230 */ /* 0x000fca0000004100 */
[----:B------:R-:W-:-:S04]  /*48c90*/  FMUL R10, R10, UR61 ;  /* 0x0000003d0a0a7c20 */ /* 0x000fc80008400000 */
[----:B------:R-:W-:Y:S01]  /*48ca0*/  FFMA R10, R149, UR60, R10 ;  /* 0x0000003c950a7c23 */ /* 0x000fe2000800000a */
[----:B-1----:R-:W-:Y:S01]  /*48cb0*/  @!P3 IADD3 R46, P2, R46, R30, RZ ;  /* 0x0000001e2e2eb210 */ /* 0x002fe20007f5e0ff */
[----:B------:R-:W3:Y:S03]  /*48cc0*/  LDL.LU R149, [R1+0xb34] ;  /* 0x000b340001957983 */ /* 0x000ee60000300800 */
[----:B------:R-:W-:Y:S02]  /*48cd0*/  F2FP.SATFINITE.E4M3.F32.PACK_AB_MERGE_C R13, RZ, R10, RZ ;  /* 0x0000000aff0d723e */ /* 0x000fe400048070ff */
[----:B------:R-:W-:-:S03]  /*48ce0*/  PRMT R10, RZ, 0x7610, R10 ;  /* 0x00007610ff0a7816 */ /* 0x000fc6000000000a */
[----:B------:R1:W-:Y:S04]  /*48cf0*/  @!P6 STG.E.U8 desc[UR8][R66.64+0xe8], R13 ;  /* 0x0000e80d4200e986 */ /* 0x0003e8000c101108 */
[----:B------:R-:W4:Y:S01]  /*48d00*/  @!P5 LDG.E.U8 R10, desc[UR8][R14.64+0xe9] ;  /* 0x0000e9080e0ad981 */ /* 0x000f22000c1e1100 */
[----:B------:R-:W-:Y:S01]  /*48d10*/  @!P3 IMAD.X R47, R43, 0x1, R31, P2 ;  /* 0x000000012b2fb824 */ /* 0x000fe200010e061f */
[----:B------:R-:W-:Y:S02]  /*48d20*/  LOP3.LUT P2, RZ, R29, 0x40, RZ, 0xc0, !PT ;  /* 0x000000401dff7812 */ /* 0x000fe4000784c0ff */
[----:B----4-:R-:W-:-:S04]  /*48d30*/  LOP3.LUT R10, R10, 0xff, RZ, 0xc0, !PT ;  /* 0x000000ff0a0a7812 */ /* 0x010fc800078ec0ff */
[----:B------:R-:W-:-:S05]  /*48d40*/  F2FP.F16.E4M3.UNPACK_B R10, R10 ;  /* 0x0000000aff0a723e */ /* 0x000fca00020006ff */
[----:B------:R-:W-:-:S05]  /*48d50*/  HADD2.F32 R10, -RZ, R10.H0_H0 ;  /* 0x2000000aff0a7230 */ /* 0x000fca0000004100 */
[----:B------:R-:W-:-:S04]  /*48d60*/  FMUL R10, R10, UR61 ;  /* 0x0000003d0a0a7c20 */ /* 0x000fc80008400000 */
[----:B------:R-:W-:Y:S01]  /*48d70*/  FFMA R10, R148, UR60, R10 ;  /* 0x0000003c940a7c23 */ /* 0x000fe2000800000a */
[----:B------:R-:W-:Y:S02]  /*48d80*/  LOP3.LUT P3, RZ, R2, 0x2, RZ, 0xc0, !PT ;  /* 0x0000000202ff7812 */ /* 0x000fe4000786c0ff */
[----:B------:R-:W-:Y:S01]  /*48d90*/  LOP3.LUT P6, RZ, R29, 0x40000, RZ, 0xc0, !PT ;  /* 0x000400001dff7812 */ /* 0x000fe200078cc0ff */
[----:B------:R-:W4:Y:S01]  /*48da0*/  LDL.LU R148, [R1+0xb38] ;  /* 0x000b380001947983 */ /* 0x000f220000300800 */
[----:B0-----:R-:W-:Y:S02]  /*48db0*/  F2FP.SATFINITE.E4M3.F32.PACK_AB_MERGE_C R11, RZ, R10, RZ ;  /* 0x0000000aff0b723e */ /* 0x001fe400048070ff */
[----:B------:R-:W-:-:S03]  /*48dc0*/  PRMT R10, RZ, 0x7610, R10 ;  /* 0x00007610ff0a7816 */ /* 0x000fc6000000000a */
[----:B------:R0:W-:Y:S04]  /*48dd0*/  @!P5 STG.E.U8 desc[UR8][R60.64+0xe9], R11 ;  /* 0x0000e90b3c00d986 */ /* 0x0001e8000c101108 */
[----:B------:R-:W2:Y:S01]  /*48de0*/  @!P2 LDG.E.U8 R10, desc[UR8][R16.64+0xe8] ;  /* 0x0000e808100aa981 */ /* 0x000ea2000c1e1100 */
[----:B-1----:R-:W1:Y:S01]  /*48df0*/  @!P3 LDC.64 R12, c[0x0][0x5c0] ;  /* 0x00017000ff0cbb82 */ /* 0x002e620000000a00 */
        /* <DEDUP_REMOVED lines=11> */
[----:B-1----:R-:W-:-:S05]  /*48eb0*/  @!P3 IADD3 R42, P2, R42, R12, RZ ;  /* 0x0000000c2a2ab210 */ /* 0x002fca0007f5e0ff */
[----:B------:R-:W-:Y:S01]  /*48ec0*/  @!P3 IMAD.X R43, R41, 0x1, R13, P2 ;  /* 0x00000001292bb824 */ /* 0x000fe200010e060d */
        /* <DEDUP_REMOVED lines=8> */
[----:B0-----:R-:W-:Y:S02]  /*48f50*/  F2FP.SATFINITE.E4M3.F32.PACK_AB_MERGE_C R11, RZ, R10, RZ ;  /* 0x0000000aff0b723e */ /* 0x001fe400048070ff */
        /* <DEDUP_REMOVED lines=21> */
[----:B------:R-:W-:Y:S02]  /*490b0*/  F2FP.SATFINITE.E4M3.F32.PACK_AB_MERGE_C R15, RZ, R10, RZ ;  /* 0x0000000aff0f723e */ /* 0x000fe400048070ff */
[----:B0-----:R-:W0:Y:S03]  /*490c0*/  @!P1 LDC.64 R10, c[0x0][0x5c0] ;  /* 0x00017000ff0a9b82 */ /* 0x001e260000000a00 */
[----:B------:R4:W-:Y:S04]  /*490d0*/  @!P5 STG.E.U8 desc[UR8][R56.64+0xe1], R15 ;  /* 0x0000e10f3800d986 */ /* 0x0009e8000c101108 */
[----:B------:R-:W3:Y:S01]  /*490e0*/  @!P1 LDG.E.U8 R12, desc[UR8][R20.64+0xe0] ;  /* 0x0000e008140c9981 */ /* 0x000ee2000c1e1100 */
[----:B0-----:R-:W-:-:S05]  /*490f0*/  @!P1 IADD3 R40, P2, R40, R10, RZ ;  /* 0x0000000a28289210 */ /* 0x001fca0007f5e0ff */
[----:B------:R-:W-:Y:S02]  /*49100*/  @!P1 IMAD.X R41, R38, 0x1, R11, P2 ;  /* 0x0000000126299824 */ /* 0x000fe400010e060b */
[----:B------:R-:W0:Y:S01]  /*49110*/  @!P4 LDC.64 R10, c[0x0][0x5c0] ;  /* 0x00017000ff0acb82 */ /* 0x000e220000000a00 */
[----:B---3--:R-:W-:-:S04]  /*49120*/  LOP3.LUT R12, R12, 0xff, RZ, 0xc0, !PT ;  /* 0x000000ff0c0c7812 */ /* 0x008fc800078ec0ff */
[----:B------:R-:W-:-:S05]  /*49130*/  F2FP.F16.E4M3.UNPACK_B R12, R12 ;  /* 0x0000000cff0c723e */ /* 0x000fca00020006ff */
[----:B------:R-:W-:-:S05]  /*49140*/  HADD2.F32 R12, -RZ, R12.H0_H0 ;  /* 0x2000000cff0c7230 */ /* 0x000fca0000004100 */
[----:B------:R-:W-:-:S04]  /*49150*/  FMUL R12, R12, UR61 ;  /* 0x0000003d0c0c7c20 */ /* 0x000fc80008400000 */
[----:B------:R-:W-:Y:S01]  /*49160*/  FFMA R12, R149, UR60, R12 ;  /* 0x0000003c950c7c23 */ /* 0x000fe2000800000c */
[----:B0-----:R-:W-:Y:S02]  /*49170*/  @!P4 IADD3 R10, P2, R33, R10, RZ ;  /* 0x0000000a210ac210 */ /* 0x001fe40007f5e0ff */
[----:B------:R-:W-:Y:S01]  /*49180*/  ISETP.GE.AND P5, PT, R5, 0x101, PT ;  /* 0x000001010500780c */ /* 0x000fe20003fa6270 */
[----:B------:R-:W3:Y:S01]  /*49190*/  LDL.LU R149, [R1+0xb4c] ;  /* 0x000b4c0001957983 */ /* 0x000ee20000300800 */
[----:B-1----:R-:W-:Y:S02]  /*491a0*/  F2FP.SATFINITE.E4M3.F32.PACK_AB_MERGE_C R13, RZ, R12, RZ ;  /* 0x0000000cff0d723e */ /* 0x002fe400048070ff */
[----:B------:R-:W-:-:S03]  /*491b0*/  PRMT R12, RZ, 0x7610, R12 ;  /* 0x00007610ff0c7816 */ /* 0x000fc6000000000c */
[----:B------:R-:W-:Y:S04]  /*491c0*/  @!P1 STG.E.U8 desc[UR8][R40.64+0xe0], R13 ;  /* 0x0000e00d28009986 */ /* 0x000fe8000c101108 */
[----:B------:R-:W4:Y:S01]  /*491d0*/  @!P4 LDG.E.U8 R12, desc[UR8][R20.64+0xe1] ;  /* 0x0000e108140cc981 */ /* 0x000f22000c1e1100 */
[----:B------:R-:W-:Y:S01]  /*491e0*/  @!P4 IMAD.X R11, R28, 0x1, R11, P2 ;  /* 0x000000011c0bc824 */ /* 0x000fe200010e060b */
        /* <DEDUP_REMOVED lines=11> */
[----:B----4-:R-:W-:-:S04]  /*492a0*/  LOP3.LUT R12, R12, 0xff, RZ, 0xc0, !PT ;  /* 0x000000ff0c0c7812 */ /* 0x010fc800078ec0ff */
[----:B------:R-:W-:-:S05]  /*492b0*/  F2FP.F16.E4M3.UNPACK_B R12, R12 ;  /* 0x0000000cff0c723e */ /* 0x000fca00020006ff */
[----:B------:R-:W-:-:S05]  /*492c0*/  HADD2.F32 R12, -RZ, R12.H0_H0 ;  /* 0x2000000cff0c7230 */ /* 0x000fca0000004100 */
[----:B------:R-:W-:-:S04]  /*492d0*/  FMUL R12, R12, UR61 ;  /* 0x0000003d0c0c7c20 */ /* 0x000fc80008400000 */
[----:B--2---:R-:W-:Y:S01]  /*492e0*/  FFMA R12, R143, UR60, R12 ;  /* 0x0000003c8f0c7c23 */ /* 0x004fe2000800000c */
[----:B0-----:R-:W-:Y:S01]  /*492f0*/  @!P2 IADD3 R10, P1, P3, R8, UR13, R10 ;  /* 0x0000000d080aac10 */ /* 0x001fe2000fb3e00a */
[----:B------:R-:W2:Y:S03]  /*49300*/  LDL.LU R143, [R1+0xb50] ;  /* 0x000b5000018f7983 */ /* 0x000ea60000300800 */
[----:B------:R-:W-:Y:S02]  /*49310*/  F2FP.SATFINITE.E4M3.F32.PACK_AB_MERGE_C R13, RZ, R12, RZ ;  /* 0x0000000cff0d723e */ /* 0x000fe400048070ff */
[----:B------:R-:W-:-:S03]  /*49320*/  PRMT R12, RZ, 0x7610, R12 ;  /* 0x00007610ff0c7816 */ /* 0x000fc6000000000c */
[----:B------:R0:W-:Y:S04]  /*49330*/  @!P6 STG.E.U8 desc[UR8][R50.64+0xe8], R13 ;  /* 0x0000e80d3200e986 */ /* 0x0001e8000c101108 */
[----:B------:R-:W4:Y:S01]  /*49340*/  @!P2 LDG.E.U8 R12, desc[UR8][R18.64+0xe9] ;  /* 0x0000e908120ca981 */ /* 0x000f22000c1e1100 */
[----:B------:R-:W-:Y:S02]  /*49350*/  ISETP.GE.AND P6, PT, R5, 0x109, PT ;  /* 0x000001090500780c */ /* 0x000fe40003fc6270 */
[----:B------:R-:W-:Y:S02]  /*49360*/  @!P2 IADD3.X R11, R27, UR12, R11, P1, P3 ;  /* 0x0000000c1b0bac10 */ /* 0x000fe40008fe640b */
[----:B------:R-:W-:-:S13]  /*49370*/  ISETP.LT.OR P1, PT, R26, 0xe9, !P6 ;  /* 0x000000e91a00780c */ /* 0x000fda0007721670 */
[----:B------:R-:W1:Y:S01]  /*49380*/  @!P1 LDC.64 R16, c[0x0][0x5c0] ;  /* 0x00017000ff109b82 */ /* 0x000e620000000a00 */
[----:B----4-:R-:W-:-:S04]  /*49390*/  LOP3.LUT R12, R12, 0xff, RZ, 0xc0, !PT ;  /* 0x000000ff0c0c7812 */ /* 0x010fc800078ec0ff */
[----:B------:R-:W-:-:S05]  /*493a0*/  F2FP.F16.E4M3.UNPACK_B R12, R12 ;  /* 0x0000000cff0c723e */ /* 0x000fca00020006ff */
[----:B------:R-:W-:-:S05]  /*493b0*/  HADD2.F32 R12, -RZ, R12.H0_H0 ;  /* 0x2000000cff0c7230 */ /* 0x000fca0000004100 */
[----:B------:R-:W-:-:S04]  /*493c0*/  FMUL R12, R12, UR61 ;  /* 0x0000003d0c0c7c20 */ /* 0x000fc80008400000 */
[----:B---3--:R-:W-:Y:S01]  /*493d0*/  FFMA R12, R149, UR60, R12 ;  /* 0x0000003c950c7c23 */ /* 0x008fe2000800000c */
[----:B------:R-:W-:Y:S02]  /*493e0*/  IMAD.U32 R15, RZ, RZ, UR11 ;  /* 0x0000000bff0f7e24 */ /* 0x000fe4000f8e00ff */
[----:B------:R-:W-:Y:S01]  /*493f0*/  IMAD.U32 R14, RZ, RZ, UR10 ;  /* 0x0000000aff0e7e24 */ /* 0x000fe2000f8e00ff */
[----:B------:R-:W-:Y:S01]  /*49400*/  ISETP.LT.OR P4, PT, R26, 0xea, !P6 ;  /* 0x000000ea1a00780c */ /* 0x000fe20007781670 */
[----:B------:R-:W3:Y:S01]  /*49410*/  LDL.LU R149, [R1+0xb54] ;  /* 0x000b540001957983 */ /* 0x000ee20000300800 */
[----:B0-----:R-:W-:Y:S02]  /*49420*/  F2FP.SATFINITE.E4M3.F32.PACK_AB_MERGE_C R13, RZ, R12, RZ ;  /* 0x0000000cff0d723e */ /* 0x001fe400048070ff */
[----:B------:R-:W-:-:S03]  /*49430*/  PRMT R12, RZ, 0x7610, R12 ;  /* 0x00007610ff0c7816 */ /* 0x000fc6000000000c */
[----:B------:R1:W-:Y:S04]  /*49440*/  @!P2 STG.E.U8 desc[UR8][R10.64+0xe9], R13 ;  /* 0x0000e90d0a00a986 */ /* 0x0003e8000c101108 */
[----:B------:R-:W4:Y:S01]  /*49450*/  @!P1 LDG.E.U8 R12, desc[UR8][R20.64+0xe8] ;  /* 0x0000e808140c9981 */ /* 0x000f22000c1e1100 */
[----:B------:R-:W-:-:S04]  /*49460*/  @!P1 IADD3 R15, P2, P3, R15, UR13, R8 ;  /* 0x0000000d0f0f9c10 */ /* 0x000fc8000fb5e008 */
[----:B------:R-:W-:Y:S02]  /*49470*/  @!P1 IADD3.X R14, R14, UR12, R27, P2, P3 ;  /* 0x0000000c0e0e9c10 */ /* 0x000fe400097e641b */
[----:B-1----:R-:W-:-:S05]  /*49480*/  @!P1 IADD3 R10, P2, R15, R16, RZ ;  /* 0x000000100f0a9210 */ /* 0x002fca0007f5e0ff */
[----:B------:R-:W-:Y:S02]  /*49490*/  @!P1 IMAD.X R11, R14, 0x1, R17, P2 ;  /* 0x000000010e0b9824 */ /* 0x000fe400010e0611 */
[----:B------:R-:W0:Y:S01]  /*494a0*/  @!P4 LDC.64 R16, c[0x0][0x5c0] ;  /* 0x00017000ff10cb82 */ /* 0x000e220000000a00 */
[----:B----4-:R-:W-:-:S04]  /*494b0*/  LOP3.LUT R12, R12, 0xff, RZ, 0xc0, !PT ;  /* 0x000000ff0c0c7812 */ /* 0x010fc800078ec0ff */
[----:B------:R-:W-:-:S05]  /*494c0*/  F2FP.F16.E4M3.UNPACK_B R12, R12 ;  /* 0x0000000cff0c723e */ /* 0x000fca00020006ff */
[----:B------:R-:W-:-:S05]  /*494d0*/  HADD2.F32 R12, -RZ, R12.H0_H0 ;  /* 0x2000000cff0c7230 */ /* 0x000fca0000004100 */
[----:B------:R-:W-:-:S04]  /*494e0*/  FMUL R12, R12, UR61 ;  /* 0x0000003d0c0c7c20 */ /* 0x000fc80008400000 */
[----:B--2---:R-:W-:Y:S01]  /*494f0*/  FFMA R12, R143, UR60, R12 ;  /* 0x0000003c8f0c7c23 */ /* 0x004fe2000800000c */
[----:B------:R-:W-:Y:S02]  /*49500*/  IMAD.U32 R15, RZ, RZ, UR11 ;  /* 0x0000000bff0f7e24 */ /* 0x000fe4000f8e00ff */
[----:B------:R-:W-:Y:S01]  /*49510*/  IMAD.U32 R14, RZ, RZ, UR10 ;  /* 0x0000000aff0e7e24 */ /* 0x000fe2000f8e00ff */
[----:B------:R-:W2:Y:S01]  /*49520*/  LDL.LU R143, [R1+0xb58] ;  /* 0x000b5800018f7983 */ /* 0x000ea20000300800 */
[----:B------:R-:W-:Y:S02]  /*49530*/  F2FP.SATFINITE.E4M3.F32.PACK_AB_MERGE_C R13, RZ, R12, RZ ;  /* 0x0000000cff0d723e */ /* 0x000fe400048070ff */
[----:B------:R-:W-:-:S03]  /*49540*/  PRMT R12, RZ, 0x7610, R12 ;  /* 0x00007610ff0c7816 */ /* 0x000fc6000000000c */
[----:B------:R0:W-:Y:S04]  /*49550*/  @!P1 STG.E.U8 desc[UR8][R10.64+0xe8], R13 ;  /* 0x0000e80d0a009986 */ /* 0x0001e8000c101108 */
[----:B------:R-:W4:Y:S01]  /*49560*/  @!P4 LDG.E.U8 R12, desc[UR8][R20.64+0xe9] ;  /* 0x0000e908140cc981 */ /* 0x000f22000c1e1100 */
[----:B------:R-:W-:Y:S02]  /*49570*/  @!P4 IADD3 R15, P2, P3, R15, UR13, R8 ;  /* 0x0000000d0f0fcc10 */ /* 0x000fe4000fb5e008 */
[----:B------:R-:W-:Y:S02]  /*49580*/  ISETP.LT.OR P1, PT, R26, 0xe1, !P0 ;  /* 0x000000e11a00780c */ /* 0x000fe40004721670 */
[----:B------:R-:W-:Y:S02]  /*49590*/  @!P4 IADD3.X R14, R14, UR12, R27, P2, P3 ;  /* 0x0000000c0e0ecc10 */ /* 0x000fe400097e641b */
[----:B0-----:R-:W-:-:S05]  /*495a0*/  @!P4 IADD3 R10, P2, R15, R16, RZ ;  /* 0x000000100f0ac210 */ /* 0x001fca0007f5e0ff */
[----:B------:R-:W-:-:S04]  /*495b0*/  @!P4 IMAD.X R11, R14, 0x1, R17, P2 ;  /* 0x000000010e0bc824 */ /* 0x000fc800010e0611 */
[----:B------:R-:W0:Y:S01]  /*495c0*/  @!P1 LDC.64 R16, c[0x0][0x5c0] ;  /* 0x00017000ff109b82 */ /* 0x000e220000000a00 */
[----:B----4-:R-:W-:-:S04]  /*495d0*/  LOP3.LUT R12, R12, 0xff, RZ, 0xc0, !PT ;  /* 0x000000ff0c0c7812 */ /* 0x010fc800078ec0ff */
[----:B------:R-:W-:-:S05]  /*495e0*/  F2FP.F16.E4M3.UNPACK_B R12, R12 ;  /* 0x0000000cff0c723e */ /* 0x000fca00020006ff */
[----:B------:R-:W-:-:S05]  /*495f0*/  HADD2.F32 R12, -RZ, R12.H0_H0 ;  /* 0x2000000cff0c7230 */ /* 0x000fca0000004100 */
[----:B------:R-:W-:-:S04]  /*49600*/  FMUL R12, R12, UR61 ;  /* 0x0000003d0c0c7c20 */ /* 0x000fc80008400000 */
[----:B---3--:R-:W-:Y:S01]  /*49610*/  FFMA R12, R149, UR60, R12 ;  /* 0x0000003c950c7c23 */ /* 0x008fe2000800000c */
[----:B------:R-:W-:Y:S01]  /*49620*/  ISETP.LT.OR P2, PT, R26, 0xe2, !P0 ;  /* 0x000000e21a00780c */ /* 0x000fe20004741670 */
[----:B------:R-:W3:Y:S03]  /*49630*/  LDL.LU R149, [R1+0xb5c] ;  /* 0x000b5c0001957983 */ /* 0x000ee60000300800 */
[----:B------:R-:W-:Y:S02]  /*49640*/  F2FP.SATFINITE.E4M3.F32.PACK_AB_MERGE_C R15, RZ, R12, RZ ;  /* 0x0000000cff0f723e */ /* 0x000fe400048070ff */
[----:B------:R-:W-:-:S03]  /*49650*/  PRMT R12, RZ, 0x7610, R12 ;  /* 0x00007610ff0c7816 */ /* 0x000fc6000000000c */
[----:B------:R1:W-:Y:S04]  /*49660*/  @!P4 STG.E.U8 desc[UR8][R10.64+0xe9], R15 ;  /* 0x0000e90f0a00c986 */ /* 0x0003e8000c101108 */
[----:B------:R-:W4:Y:S01]  /*49670*/  @!P1 LDG.E.U8 R12, desc[UR8][R22.64+0xe0] ;  /* 0x0000e008160c9981 */ /* 0x000f22000c1e1100 */
[----:B-1----:R-:W-:Y:S02]  /*49680*/  @!P1 IMAD.MOV.U32 R10, RZ, RZ, R8 ;  /* 0x000000ffff0a9224 */ /* 0x002fe400078e0008 */
[----:B------:R-:W-:Y:S01]  /*49690*/  @!P1 IMAD.MOV.U32 R11, RZ, RZ, R27 ;  /* 0x000000ffff0b9224 */ /* 0x000fe200078e001b */
[----:B----4-:R-:W-:-:S04]  /*496a0*/  LOP3.LUT R12, R12, 0xff, RZ, 0xc0, !PT ;  /* 0x000000ff0c0c7812 */ /* 0x010fc800078ec0ff */
[----:B------:R-:W-:-:S05]  /*496b0*/  F2FP.F16.E4M3.UNPACK_B R12, R12 ;  /* 0x0000000cff0c723e */ /* 0x000fca00020006ff */
[----:B------:R-:W-:-:S05]  /*496c0*/  HADD2.F32 R12, -RZ, R12.H0_H0 ;  /* 0x2000000cff0c7230 */ /* 0x000fca0000004100 */
[----:B------:R-:W-:Y:S01]  /*496d0*/  FMUL R14, R12, UR61 ;  /* 0x0000003d0c0e7c20 */ /* 0x000fe20008400000 */
[----:B------:R-:W-:-:S04]  /*496e0*/  @!P1 IMAD.WIDE.U32 R12, R6, 0x180, R10 ;  /* 0x00000180060c9825 */ /* 0x000fc800078e000a */
[----:B------:R-:W-:Y:S02]  /*496f0*/  @!P1 IMAD R11, R7, 0x180, RZ ;  /* 0x00000180070b9824 */ /* 0x000fe400078e02ff */
[----:B--2---:R-:W-:Y:S01]  /*49700*/  FFMA R14, R143, UR60, R14 ;  /* 0x0000003c8f0e7c23 */ /* 0x004fe2000800000e */
[----:B0-----:R-:W-:Y:S02]  /*49710*/  @!P1 IADD3 R10, P3, R12, R16, RZ ;  /* 0x000000100c0a9210 */ /* 0x001fe40007f7e0ff */
[----:B------:R-:W-:Y:S02]  /*49720*/  PRMT R12, RZ, 0x7610, R12 ;  /* 0x00007610ff0c7816 */ /* 0x000fe4000000000c */
[----:B------:R-:W-:Y:S02]  /*49730*/  ISETP.GE.AND P6, PT, R5, 0x189, PT ;  /* 0x000001890500780c */ /* 0x000fe40003fc6270 */
[----:B------:R-:W-:Y:S02]  /*49740*/  F2FP.SATFINITE.E4M3.F32.PACK_AB_MERGE_C R15, RZ, R14, RZ ;  /* 0x0000000eff0f723e */ /* 0x000fe400048070ff */
[----:B------:R-:W-:Y:S01]  /*49750*/  @!P1 IADD3.X R11, R17, R13, R11, P3, !PT ;  /* 0x0000000d110b9210 */ /* 0x000fe20001ffe40b */
[----:B------:R-:W2:Y:S01]  /*49760*/  LDL.LU R143, [R1+0xb60] ;  /* 0x000b6000018f7983 */ /* 0x000ea20000300800 */
[----:B------:R-:W0:Y:S01]  /*49770*/  @!P2 LDC.64 R16, c[0x0][0x5c0] ;  /* 0x00017000ff10ab82 */ /* 0x000e220000000a00 */
[----:B------:R-:W-:-:S02]  /*49780*/  @!P2 IMAD R5, R7, 0x180, RZ ;  /* 0x000001800705a824 */ /* 0x000fc400078e02ff */
[----:B------:R-:W4:Y:S04]  /*49790*/  LDL.LU R148, [R1+0xb64] ;  /* 0x000b640001947983 */ /* 0x000f280000300800 */
[----:B------:R1:W-:Y:S04]  /*497a0*/  @!P1 STG.E.U8 desc[UR8][R10.64+0xe0], R15 ;  /* 0x0000e00f0a009986 */ /* 0x0003e8000c101108 */
[----:B------:R-:W3:Y:S01]  /*497b0*/  @!P2 LDG.E.U8 R12, desc[UR8][R22.64+0xe1] ;  /* 0x0000e108160ca981 */ /* 0x000ee2000c1e1100 */
[----:B------:R-:W-:Y:S01]  /*497c0*/  ISETP.LT.OR P1, PT, R26, 0xe1, !P6 ;  /* 0x000000e11a00780c */ /* 0x000fe20007721670 */
[----:B-1----:R-:W-:-:S02]  /*497d0*/  @!P2 IMAD.MOV.U32 R10, RZ, RZ, R8 ;  /* 0x000000ffff0aa224 */ /* 0x002fc400078e0008 */
[----:B------:R-:W-:-:S10]  /*497e0*/  @!P2 IMAD.MOV.U32 R11, RZ, RZ, R27 ;  /* 0x000000ffff0ba224 */ /* 0x000fd400078e001b */
[----:B------:R-:W1:Y:S01]  /*497f0*/  @!P1 LDC.64 R18, c[0x0][0x5c0] ;  /* 0x00017000ff129b82 */ /* 0x000e620000000a00 */
[----:B---3--:R-:W-:-:S04]  /*49800*/  LOP3.LUT R12, R12, 0xff, RZ, 0xc0, !PT ;  /* 0x000000ff0c0c7812 */ /* 0x008fc800078ec0ff */
[----:B------:R-:W-:-:S05]  /*49810*/  F2FP.F16.E4M3.UNPACK_B R12, R12 ;  /* 0x0000000cff0c723e */ /* 0x000fca00020006ff */
[----:B------:R-:W-:-:S05]  /*49820*/  HADD2.F32 R12, -RZ, R12.H0_H0 ;  /* 0x2000000cff0c7230 */ /* 0x000fca0000004100 */
[----:B------:R-:W-:Y:S01]  /*49830*/  FMUL R14, R12, UR61 ;  /* 0x0000003d0c0e7c20 */ /* 0x000fe20008400000 */
[----:B------:R-:W-:-:S04]  /*49840*/  @!P2 IMAD.WIDE.U32 R12, R6, 0x180, R10 ;  /* 0x00000180060ca825 */ /* 0x000fc800078e000a */
[----:B------:R-:W-:Y:S01]  /*49850*/  FFMA R14, R149, UR60, R14 ;  /* 0x0000003c950e7c23 */ /* 0x000fe2000800000e */
[----:B0-----:R-:W-:-:S04]  /*49860*/  @!P2 IADD3 R10, P3, R12, R16, RZ ;  /* 0x000000100c0aa210 */ /* 0x001fc80007f7e0ff */
[----:B------:R-:W-:Y:S02]  /*49870*/  F2FP.SATFINITE.E4M3.F32.PACK_AB_MERGE_C R15, RZ, R14, RZ ;  /* 0x0000000eff0f723e */ /* 0x000fe400048070ff */
[--C-:B------:R-:W-:Y:S02]  /*49880*/  @!P2 IADD3.X R11, R17, R13, R5.reuse, P3, !PT ;  /* 0x0000000d110ba210 */ /* 0x100fe40001ffe405 */
[----:B------:R-:W-:-:S03]  /*49890*/  PRMT R5, RZ, 0x7610, R5 ;  /* 0x00007610ff057816 */ /* 0x000fc60000000005 */
[----:B------:R0:W-:Y:S04]  /*498a0*/  @!P2 STG.E.U8 desc[UR8][R10.64+0xe1], R15 ;  /* 0x0000e10f0a00a986 */ /* 0x0001e8000c101108 */
[----:B------:R-:W3:Y:S01]  /*498b0*/  @!P1 LDG.E.U8 R5, desc[UR8][R24.64+0xe0] ;  /* 0x0000e00818059981 */ /* 0x000ee2000c1e1100 */
[----:B------:R-:W-:Y:S01]  /*498c0*/  @!P1 IMAD R17, R7, 0x180, RZ ;  /* 0x0000018007119824 */ /* 0x000fe200078e02ff */
[----:B------:R-:W-:Y:S01]  /*498d0*/  ISETP.LT.OR P2, PT, R26, 0xe2, !P6 ;  /* 0x000000e21a00780c */ /* 0x000fe20007741670 */
[----:B0-----:R-:W-:Y:S02]  /*498e0*/  @!P1 IMAD.MOV.U32 R10, RZ, RZ, R8 ;  /* 0x000000ffff0a9224 */ /* 0x001fe400078e0008 */
[----:B------:R-:W-:Y:S02]  /*498f0*/  @!P1 IMAD.MOV.U32 R11, RZ, RZ, R27 ;  /* 0x000000ffff0b9224 */ /* 0x000fe400078e001b */
[----:B------:R-:W-:-:S04]  /*49900*/  @!P1 IMAD.WIDE.U32 R12, R6, 0x180, R10 ;  /* 0x00000180060c9825 */ /* 0x000fc800078e000a */
[----:B------:R-:W-:Y:S01]  /*49910*/  @!P1 IMAD.IADD R10, R13, 0x1, R17 ;  /* 0x000000010d0a9824 */ /* 0x000fe200078e0211 */
[----:B-1----:R-:W-:-:S04]  /*49920*/  @!P1 IADD3 R12, P3, P4, R12, UR11, R18 ;  /* 0x0000000b0c0c9c10 */ /* 0x002fc8000fc7e012 */
[----:B------:R-:W-:Y:S02]  /*49930*/  @!P1 IADD3.X R13, R10, UR10, R19, P3, P4 ;  /* 0x0000000a0a0d9c10 */ /* 0x000fe40009fe8413 */
[----:B------:R-:W0:Y:S01]  /*49940*/  @!P2 LDC.64 R18, c[0x0][0x5c0] ;  /* 0x00017000ff12ab82 */ /* 0x000e220000000a00 */
[----:B---3--:R-:W-:-:S04]  /*49950*/  LOP3.LUT R5, R5, 0xff, RZ, 0xc0, !PT ;  /* 0x000000ff05057812 */ /* 0x008fc800078ec0ff */
[----:B------:R-:W-:-:S05]  /*49960*/  F2FP.F16.E4M3.UNPACK_B R5, R5 ;  /* 0x00000005ff05723e */ /* 0x000fca00020006ff */
[----:B------:R-:W-:-:S05]  /*49970*/  HADD2.F32 R5, -RZ, R5.H0_H0 ;  /* 0x20000005ff057230 */ /* 0x000fca0000004100 */
[----:B------:R-:W-:-:S04]  /*49980*/  FMUL R5, R5, UR61 ;  /* 0x0000003d05057c20 */ /* 0x000fc80008400000 */
[----:B--2---:R-:W-:Y:S01]  /*49990*/  FFMA R5, R143, UR60, R5 ;  /* 0x0000003c8f057c23 */ /* 0x004fe20008000005 */
[----:B------:R-:W-:Y:S02]  /*499a0*/  @!P2 IMAD.MOV.U32 R10, RZ, RZ, R8 ;  /* 0x000000ffff0aa224 */ /* 0x000fe400078e0008 */
[----:B------:R-:W-:Y:S02]  /*499b0*/  @!P2 IMAD.MOV.U32 R11, RZ, RZ, R27 ;  /* 0x000000ffff0ba224 */ /* 0x000fe400078e001b */
[----:B------:R-:W-:Y:S01]  /*499c0*/  @!P2 IMAD R17, R7, 0x180, RZ ;  /* 0x000001800711a824 */ /* 0x000fe200078e02ff */
[----:B------:R-:W2:Y:S01]  /*499d0*/  LDL.LU R143, [R1+0xb68] ;  /* 0x000b6800018f7983 */ /* 0x000ea20000300800 */
[----:B------:R-:W-:Y:S02]  /*499e0*/  F2FP.SATFINITE.E4M3.F32.PACK_AB_MERGE_C R15, RZ, R5, RZ ;  /* 0x00000005ff0f723e */ /* 0x000fe400048070ff */
[----:B------:R-:W-:Y:S01]  /*499f0*/  PRMT R5, RZ, 0x7610, R5 ;  /* 0x00007610ff057816 */ /* 0x000fe20000000005 */
[----:B------:R-:W-:Y:S01]  /*49a00*/  @!P2 IMAD.WIDE.U32 R10, R6, 0x180, R10 ;  /* 0x00000180060aa825 */ /* 0x000fe200078e000a */
[----:B------:R-:W3:Y:S04]  /*49a10*/  LDL.LU R149, [R1+0xb6c] ;  /* 0x000b6c0001957983 */ /* 0x000ee80000300800 */
[----:B------:R1:W-:Y:S04]  /*49a20*/  @!P1 STG.E.U8 desc[UR8][R12.64+0xe0], R15 ;  /* 0x0000e00f0c009986 */ /* 0x0003e8000c101108 */
[----:B------:R-:W4:Y:S01]  /*49a30*/  @!P2 LDG.E.U8 R5, desc[UR8][R24.64+0xe1] ;  /* 0x0000e1081805a981 */ /* 0x000f22000c1e1100 */
[----:B------:R-:W-:-:S02]  /*49a40*/  ISETP.LT.OR P1, PT, R26, 0xe9, !P0 ;  /* 0x000000e91a00780c */ /* 0x000fc40004721670 */
[----:B0-----:R-:W-:Y:S01]  /*49a50*/  @!P2 IADD3 R10, P3, P4, R10, UR11, R18 ;  /* 0x0000000b0a0aac10 */ /* 0x001fe2000fc7e012 */
[----:B-1----:R-:W-:-:S10]  /*49a60*/  @!P2 IMAD.IADD R12, R11, 0x1, R17 ;  /* 0x000000010b0ca824 */ /* 0x002fd400078e0211 */
[----:B------:R-:W0:Y:S01]  /*49a70*/  @!P1 LDC.64 R16, c[0x0][0x5c0] ;  /* 0x00017000ff109b82 */ /* 0x000e220000000a00 */
[----:B------:R-:W-:Y:S02]  /*49a80*/  @!P2 IADD3.X R11, R12, UR10, R19, P3, P4 ;  /* 0x0000000a0c0bac10 */ /* 0x000fe40009fe8413 */
        /* <DEDUP_REMOVED lines=9> */
[----:B------:R-:W-:Y:S01]  /*49b20*/  ISETP.LT.OR P0, PT, R26, 0xea, !P0 ;  /* 0x000000ea1a00780c */ /* 0x000fe20004701670 */
[----:B-1----:R-:W-:Y:S02]  /*49b30*/  @!P1 IMAD.MOV.U32 R10, RZ, RZ, R8 ;  /* 0x000000ffff0a9224 */ /* 0x002fe400078e0008 */
[----:B------:R-:W-:Y:S02]  /*49b40*/  @!P1 IMAD.MOV.U32 R11, RZ, RZ, R27 ;  /* 0x000000ffff0b9224 */ /* 0x000fe400078e001b */
[----:B------:R-:W-:-:S04]  /*49b50*/  @!P1 IMAD.WIDE.U32 R12, R6, 0x180, R10 ;  /* 0x00000180060c9825 */ /* 0x000fc800078e000a */
[----:B------:R-:W-:Y:S01]  /*49b60*/  @!P1 IMAD R11, R7, 0x180, RZ ;  /* 0x00000180070b9824 */ /* 0x000fe200078e02ff */
[----:B0-----:R-:W-:-:S04]  /*49b70*/  @!P1 IADD3 R10, P2, R12, R16, RZ ;  /* 0x000000100c0a9210 */ /* 0x001fc80007f5e0ff */
[----:B------:R-:W-:Y:S02]  /*49b80*/  @!P1 IADD3.X R11, R17, R13, R11, P2, !PT ;  /* 0x0000000d110b9210 */ /* 0x000fe400017fe40b */
[----:B------:R-:W0:Y:S01]  /*49b90*/  @!P0 LDC.64 R16, c[0x0][0x5c0] ;  /* 0x00017000ff108b82 */ /* 0x000e220000000a00 */
[----:B----4-:R-:W-:-:S04]  /*49ba0*/  LOP3.LUT R5, R5, 0xff, RZ, 0xc0, !PT ;  /* 0x000000ff05057812 */ /* 0x010fc800078ec0ff */
[----:B------:R-:W-:-:S05]  /*49bb0*/  F2FP.F16.E4M3.UNPACK_B R5, R5 ;  /* 0x00000005ff05723e */ /* 0x000fca00020006ff */
[----:B------:R-:W-:-:S05]  /*49bc0*/  HADD2.F32 R5, -RZ, R5.H0_H0 ;  /* 0x20000005ff057230 */ /* 0x000fca0000004100 */
[----:B------:R-:W-:-:S04]  /*49bd0*/  FMUL R5, R5, UR61 ;  /* 0x0000003d05057c20 */ /* 0x000fc80008400000 */
[----:B--2---:R-:W-:Y:S02]  /*49be0*/  FFMA R5, R143, UR60, R5 ;  /* 0x0000003c8f057c23 */ /* 0x004fe40008000005 */
[----:B------:R-:W2:Y:S03]  /*49bf0*/  LDL.LU R143, [R1+0xb70] ;  /* 0x000b7000018f7983 */ /* 0x000ea60000300800 */
[----:B------:R-:W-:Y:S02]  /*49c00*/  F2FP.SATFINITE.E4M3.F32.PACK_AB_MERGE_C R15, RZ, R5, RZ ;  /* 0x00000005ff0f723e */ /* 0x000fe400048070ff */
[----:B------:R-:W-:-:S03]  /*49c10*/  PRMT R5, RZ, 0x7610, R5 ;  /* 0x00007610ff057816 */ /* 0x000fc60000000005 */
[----:B------:R1:W-:Y:S04]  /*49c20*/  @!P1 STG.E.U8 desc[UR8][R10.64+0xe8], R15 ;  /* 0x0000e80f0a009986 */ /* 0x0003e8000c101108 */
[----:B------:R-:W4:Y:S01]  /*49c30*/  @!P0 LDG.E.U8 R5, desc[UR8][R22.64+0xe9] ;  /* 0x0000e90816058981 */ /* 0x000f22000c1e1100 */
[----:B------:R-:W-:Y:S01]  /*49c40*/  ISETP.LT.OR P1, PT, R26, 0xe9, !P6 ;  /* 0x000000e91a00780c */ /* 0x000fe20007721670 */
[----:B-1----:R-:W-:Y:S02]  /*49c50*/  @!P0 IMAD.MOV.U32 R10, RZ, RZ, R8 ;  /* 0x000000ffff0a8224 */ /* 0x002fe400078e0008 */
[----:B------:R-:W-:-:S10]  /*49c60*/  @!P0 IMAD.MOV.U32 R11, RZ, RZ, R27 ;  /* 0x000000ffff0b8224 */ /* 0x000fd400078e001b */
[----:B------:R-:W1:Y:S01]  /*49c70*/  @!P1 LDC.64 R18, c[0x0][0x5c0] ;  /* 0x00017000ff129b82 */ /* 0x000e620000000a00 */
[----:B------:R-:W-:-:S04]  /*49c80*/  @!P0 IMAD.WIDE.U32 R12, R6, 0x180, R10 ;  /* 0x00000180060c8825 */ /* 0x000fc800078e000a */
[----:B------:R-:W-:Y:S01]  /*49c90*/  @!P0 IMAD R11, R7, 0x180, RZ ;  /* 0x00000180070b8824 */ /* 0x000fe200078e02ff */
[----:B0-----:R-:W-:-:S04]  /*49ca0*/  @!P0 IADD3 R10, P2, R12, R16, RZ ;  /* 0x000000100c0a8210 */ /* 0x001fc80007f5e0ff */
[----:B------:R-:W-:Y:S02]  /*49cb0*/  @!P0 IADD3.X R11, R17, R13, R11, P2, !PT ;  /* 0x0000000d110b8210 */ /* 0x000fe400017fe40b */
[----:B----4-:R-:W-:-:S04]  /*49cc0*/  LOP3.LUT R5, R5, 0xff, RZ, 0xc0, !PT ;  /* 0x000000ff05057812 */ /* 0x010fc800078ec0ff */
[----:B------:R-:W-:-:S05]  /*49cd0*/  F2FP.F16.E4M3.UNPACK_B R5, R5 ;  /* 0x00000005ff05723e */ /* 0x000fca00020006ff */
[----:B------:R-:W-:-:S05]  /*49ce0*/  HADD2.F32 R5, -RZ, R5.H0_H0 ;  /* 0x20000005ff057230 */ /* 0x000fca0000004100 */
[----:B------:R-:W-:-:S04]  /*49cf0*/  FMUL R5, R5, UR61 ;  /* 0x0000003d05057c20 */ /* 0x000fc80008400000 */
[----:B---3--:R-:W-:-:S05]  /*49d00*/  FFMA R5, R149, UR60, R5 ;  /* 0x0000003c95057c23 */ /* 0x008fca0008000005 */
[----:B------:R-:W-:Y:S02]  /*49d10*/  F2FP.SATFINITE.E4M3.F32.PACK_AB_MERGE_C R15, RZ, R5, RZ ;  /* 0x00000005ff0f723e */ /* 0x000fe400048070ff */
[----:B------:R-:W-:-:S03]  /*49d20*/  PRMT R5, RZ, 0x7610, R5 ;  /* 0x00007610ff057816 */ /* 0x000fc60000000005 */
[----:B------:R0:W-:Y:S04]  /*49d30*/  @!P0 STG.E.U8 desc[UR8][R10.64+0xe9], R15 ;  /* 0x0000e90f0a008986 */ /* 0x0001e8000c101108 */
[----:B------:R-:W3:Y:S01]  /*49d40*/  @!P1 LDG.E.U8 R5, desc[UR8][R24.64+0xe8] ;  /* 0x0000e80818059981 */ /* 0x000ee2000c1e1100 */
[----:B------:R-:W-:Y:S02]  /*49d50*/  @!P1 IMAD R17, R7, 0x180, RZ ;  /* 0x0000018007119824 */ /* 0x000fe400078e02ff */
[----:B0-----:R-:W-:Y:S02]  /*49d60*/  @!P1 IMAD.MOV.U32 R10, RZ, RZ, R8 ;  /* 0x000000ffff0a9224 */ /* 0x001fe400078e0008 */
[----:B------:R-:W-:Y:S02]  /*49d70*/  @!P1 IMAD.MOV.U32 R11, RZ, RZ, R27 ;  /* 0x000000ffff0b9224 */ /* 0x000fe400078e001b */
[----:B------:R-:W-:-:S04]  /*49d80*/  @!P1 IMAD.WIDE.U32 R12, R6, 0x180, R10 ;  /* 0x00000180060c9825 */ /* 0x000fc800078e000a */
[----:B------:R-:W-:Y:S01]  /*49d90*/  @!P1 IMAD.IADD R14, R13, 0x1, R17 ;  /* 0x000000010d0e9824 */ /* 0x000fe200078e0211 */
[----:B-1----:R-:W-:-:S04]  /*49da0*/  @!P1 IADD3 R12, P0, P2, R12, UR11, R18 ;  /* 0x0000000b0c0c9c10 */ /* 0x002fc8000fa1e012 */
[----:B------:R-:W-:Y:S02]  /*49db0*/  @!P1 IADD3.X R13, R14, UR10, R19, P0, P2 ;  /* 0x0000000a0e0d9c10 */ /* 0x000fe400087e4413 */
[----:B------:R-:W-:Y:S01]  /*49dc0*/  ISETP.LT.OR P0, PT, R26, 0xea, !P6 ;  /* 0x000000ea1a00780c */ /* 0x000fe20007701670 */
[----:B------:R-:W-:Y:S01]  /*49dd0*/  BSSY B1, `(.L_x_33) ;  /* 0x000000c000017945 */ /* 0x000fe20003800000 */
[----:B---3--:R-:W-:-:S04]  /*49de0*/  LOP3.LUT R5, R5, 0xff, RZ, 0xc0, !PT ;  /* 0x000000ff05057812 */ /* 0x008fc800078ec0ff */
[----:B------:R-:W-:-:S05]  /*49df0*/  F2FP.F16.E4M3.UNPACK_B R5, R5 ;  /* 0x00000005ff05723e */ /* 0x000fca00020006ff */
[----:B------:R-:W-:-:S05]  /*49e00*/  HADD2.F32 R5, -RZ, R5.H0_H0 ;  /* 0x20000005ff057230 */ /* 0x000fca0000004100 */
[----:B------:R-:W-:-:S04]  /*49e10*/  FMUL R5, R5, UR61 ;  /* 0x0000003d05057c20 */ /* 0x000fc80008400000 */
[----:B--2---:R-:W-:-:S05]  /*49e20*/  FFMA R5, R143, UR60, R5 ;  /* 0x0000003c8f057c23 */ /* 0x004fca0008000005 */
[----:B------:R-:W-:Y:S02]  /*49e30*/  F2FP.SATFINITE.E4M3.F32.PACK_AB_MERGE_C R11, RZ, R5, RZ ;  /* 0x00000005ff0b723e */ /* 0x000fe400048070ff */
[----:B------:R-:W-:-:S03]  /*49e40*/  PRMT R5, RZ, 0x7610, R5 ;  /* 0x00007610ff057816 */ /* 0x000fc60000000005 */
[----:B------:R0:W-:Y:S01]  /*49e50*/  @!P1 STG.E.U8 desc[UR8][R12.64+0xe8], R11 ;  /* 0x0000e80b0c009986 */ /* 0x0001e2000c101108 */
[----:B------:R-:W-:Y:S05]  /*49e60*/  @P0 BRA `(.L_x_34) ;  /* 0x0000000000080947 */ /* 0x000fea0003800000 */
[----:B------:R-:W-:Y:S02]  /*49e70*/  ULDC.64 UR4, c[0x0][0x208] ;  /* 0x0000820000047ab9 */ /* 0x000fe40000000a00 */
[----:B------:R1:W5:Y:S03]  /*49e80*/  LDG.E.U8 R5, desc[UR4][R24.64+0xe9] ;  /* 0x0000e90418057981 */ /* 0x000366000c1e1100 */
.L_x_34:
[----:B------:R-:W-:Y:S05]  /*49e90*/  BSYNC B1 ;  /* 0x0000000000017941 */ /* 0x000fea0003800000 */
.L_x_33:
[----:B------:R-:W-:Y:S05]  /*49ea0*/  @P0 BRA `(.L_x_35) ;  /* 0x0000019400d40947 */ /* 0x000fea0003800000 */
[----:B------:R-:W2:Y:S01]  /*49eb0*/  LDL.LU R10, [R1+0xb74] ;  /* 0x000b7400010a7983 */ /* 0x000ea20000300800 */
[----:B-----5:R-:W-:Y:S01]  /*49ec0*/  LOP3.LUT R5, R5, 0xff, RZ, 0xc0, !PT ;  /* 0x000000ff05057812 */ /* 0x020fe200078ec0ff */
[----:B------:R-:W-:Y:S01]  /*49ed0*/  IMAD.MOV.U32 R26, RZ, RZ, R8 ;  /* 0x000000ffff1a7224 */ /* 0x000fe200078e0008 */
[----:B------:R-:W-:Y:S01]  /*49ee0*/  R2UR UR6, R4 ;  /* 0x00000000040672ca */ /* 0x000fe200000e0000 */
[----:B------:R-:W-:Y:S01]  /*49ef0*/  ULDC.64 UR4, c[0x0][0x5c0] ;  /* 0x0001700000047ab9 */ /* 0x000fe20000000a00 */
[----:B------:R-:W-:Y:S01]  /*49f00*/  F2FP.F16.E4M3.UNPACK_B R5, R5 ;  /* 0x00000005ff05723e */ /* 0x000fe200020006ff */
[----:B------:R-:W-:Y:S01]  /*49f10*/  IMAD R7, R7, 0x180, RZ ;  /* 0x0000018007077824 */ /* 0x000fe200078e02ff */
[----:B------:R-:W-:Y:S01]  /*49f20*/  R2UR UR8, R3 ;  /* 0x00000000030872ca */ /* 0x000fe200000e0000 */
[----:B------:R-:W-:-:S04]  /*49f30*/  IMAD.WIDE.U32 R26, R6, 0x180, R26 ;  /* 0x00000180061a7825 */ /* 0x000fc800078e001a */
[----:B------:R-:W-:Y:S02]  /*49f40*/  HADD2.F32 R5, -RZ, R5.H0_H0 ;  /* 0x20000005ff057230 */ /* 0x000fe40000004100 */
[----:B------:R-:W-:Y:S02]  /*49f50*/  IMAD.U32 R9, RZ, RZ, UR4 ;  /* 0x00000004ff097e24 */ /* 0x000fe4000f8e00ff */
[----:B------:R-:W-:Y:S02]  /*49f60*/  IMAD.IADD R7, R27, 0x1, R7 ;  /* 0x000000011b077824 */ /* 0x000fe400078e0207 */
[----:B------:R-:W-:Y:S01]  /*49f70*/  FMUL R5, R5, UR61 ;  /* 0x0000003d05057c20 */ /* 0x000fe20008400000 */
[----:B------:R-:W-:Y:S01]  /*49f80*/  IMAD.U32 R6, RZ, RZ, UR5 ;  /* 0x00000005ff067e24 */ /* 0x000fe2000f8e00ff */
[----:B------:R-:W-:Y:S01]  /*49f90*/  IADD3 R26, P0, P1, R26, UR6, R9 ;  /* 0x000000061a1a7c10 */ /* 0x000fe2000f91e009 */
[----:B------:R-:W-:-:S03]  /*49fa0*/  ULDC.64 UR6, c[0x0][0x208] ;  /* 0x0000820000067ab9 */ /* 0x000fc60000000a00 */
[----:B------:R-:W-:Y:S01]  /*49fb0*/  IADD3.X R27, R7, UR8, R6, P0, P1 ;  /* 0x00000008071b7c10 */ /* 0x000fe200087e2406 */
[----:B--2---:R-:W-:-:S05]  /*49fc0*/  FFMA R5, R10, UR60, R5 ;  /* 0x0000003c0a057c23 */ /* 0x004fca0008000005 */
[----:B------:R-:W-:-:S05]  /*49fd0*/  F2FP.SATFINITE.E4M3.F32.PACK_AB_MERGE_C R5, RZ, R5, RZ ;  /* 0x00000005ff05723e */ /* 0x000fca00048070ff */
[----:B------:R2:W-:Y:S01]  /*49fe0*/  STG.E.U8 desc[UR6][R26.64+0xe9], R5 ;  /* 0x0000e9051a007986 */ /* 0x0005e2000c101106 */
[----:B------:R-:W-:Y:S05]  /*49ff0*/  BRA `(.L_x_35) ;  /* 0x0000019400807947 */ /* 0x000fea0003800000 */
.L_x_32:
[----:B------:R-:W2:Y:S04]  /*4a000*/  LDL.LU R37, [R1+0x440] ;  /* 0x0004400001257983 */ /* 0x000ea80000300800 */
[----:B------:R-:W3:Y:S04]  /*4a010*/  LDL.LU R36, [R1+0x444] ;  /* 0x0004440001247983 */ /* 0x000ee80000300800 */
[----:B------:R-:W4:Y:S04]  /*4a020*/  LDL.LU R35, [R1+0x448] ;  /* 0x0004480001237983 */ /* 0x000f280000300800 */
[----:B------:R-:W5:Y:S04]  /*4a030*/  LDL.LU R34, [R1+0x44c] ;  /* 0x00044c0001227983 */ /* 0x000f680000300800 */
[----:B------:R-:W2:Y:S04]  /*4a040*/  LDL R83, [R1+0xb8c] ;  /* 0x000b8c0001537983 */ /* 0x000ea80000100800 */
[----:B------:R-:W3:Y:S01]  /*4a050*/  LDL R82, [R1+0xba0] ;  /* 0x000ba00001527983 */ /* 0x000ee20000100800 */
[----:B------:R-:W-:Y:S01]  /*4a060*/  ISETP.GE.AND P5, PT, R5, 0x1, PT ;  /* 0x000000010500780c */ /* 0x000fe20003fa6270 */
[----:B------:R-:W-:Y:S01]  /*4a070*/  FMUL R12, R12, UR60 ;  /* 0x0000003c0c0c7c20 */ /* 0x000fe20008400000 */
[----:B------:R-:W-:Y:S01]  /*4a080*/  ULDC.64 UR4, c[0x0][0x208] ;  /* 0x0000820000047ab9 */ /* 0x000fe20000000a00 */
[----:B------:R-:W-:Y:S01]  /*4a090*/  FMUL R13, R13, UR60 ;  /* 0x0000003c0d0d7c20 */ /* 0x000fe20008400000 */
[----:B------:R-:W-:-:S02]  /*4a0a0*/  ISETP.LT.OR P0, PT, R26, 0x1, !P5 ;  /* 0x000000011a00780c */ /* 0x000fc40006f01670 */
[----:B------:R-:W-:Y:S02]  /*4a0b0*/  R2UR UR9, R4 ;  /* 0x00000000040972ca */ /* 0x000fe400000e0000 */
[----:B------:R-:W-:Y:S01]  /*4a0c0*/  R2UR UR8, R3 ;  /* 0x00000000030872ca */ /* 0x000fe200000e0000 */
[----:B------:R-:W-:Y:S01]  /*4a0d0*/  FMUL R14, R14, UR60 ;  /* 0x0000003c0e0e7c20 */ /* 0x000fe20008400000 */
[----:B------:R-:W4:Y:S01]  /*4a0e0*/  LDL R81, [R1+0xb94] ;  /* 0x000b940001517983 */ /* 0x000f220000100800 */
[----:B------:R-:W-:Y:S01]  /*4a0f0*/  FMUL R15, R15, UR60 ;  /* 0x0000003c0f0f7c20 */ /* 0x000fe20008400000 */
[----:B------:R-:W-:Y:S02]  /*4a100*/  LOP3.LUT R0, R0, 0xfffdffff, RZ, 0xc0, !PT ;  /* 0xfffdffff00007812 */ /* 0x000fe400078ec0ff */
[----:B------:R-:W5:Y:S01]  /*4a110*/  LDL R80, [R1+0xb90] ;  /* 0x000b900001507983 */ /* 0x000f620000100800 */
[----:B------:R-:W-:Y:S01]  /*4a120*/  ISETP.LT.OR P1, PT, R26, 0x2, !P5 ;  /* 0x000000021a00780c */ /* 0x000fe20006f21670 */
[----:B------:R-:W-:Y:S01]  /*4a130*/  FMUL R16, R16, UR60 ;  /* 0x0000003c10107c20 */ /* 0x000fe20008400000 */
[----:B------:R-:W0:Y:S01]  /*4a140*/  @!P0 LDC.64 R10, c[0x0][0x5c0] ;  /* 0x00017000ff0a8b82 */ /* 0x000e220000000a00 */
[----:B------:R-:W-:Y:S01]  /*4a150*/  F2FP.SATFINITE.E4M3.F32.PACK_AB_MERGE_C R12, RZ, R12, RZ ;  /* 0x0000000cff0c723e */ /* 0x000fe200048070ff */
[----:B------:R-:W-:Y:S01]  /*4a160*/  FMUL R17, R17, UR60 ;  /* 0x0000003c11117c20 */ /* 0x000fe20008400000 */
[----:B------:R-:W-:Y:S01]  /*4a170*/  F2FP.SATFINITE.E4M3.F32.PACK_AB_MERGE_C R13, RZ, R13, RZ ;  /* 0x0000000dff0d723e */ /* 0x000fe200048070ff */
[----:B------:R-:W-:Y:S01]  /*4a180*/  FMUL R18, R18, UR60 ;  /* 0x0000003c12127c20 */ /* 0x000fe20008400000 */
[----:B------:R-:W-:Y:S01]  /*4a190*/  F2FP.SATFINITE.E4M3.F32.PACK_AB_MERGE_C R14, RZ, R14, RZ ;  /* 0x0000000eff0e723e */ /* 0x000fe200048070ff */
[----:B------:R-:W-:Y:S01]  /*4a1a0*/  FMUL R19, R19, UR60 ;  /* 0x0000003c13137c20 */ /* 0x000fe20008400000 */
[----:B------:R-:W-:Y:S01]  /*4a1b0*/  F2FP.SATFINITE.E4M3.F32.PACK_AB_MERGE_C R15, RZ, R15, RZ ;  /* 0x0000000fff0f723e */ /* 0x000fe200048070ff */
[----:B------:R-:W-:Y:S01]  /*4a1c0*/  FMUL R20, R20, UR60 ;  /* 0x0000003c14147c20 */ /* 0x000fe20008400000 */
[----:B------:R-:W-:Y:S01]  /*4a1d0*/  @P5 LOP3.LUT R0, R0, 0x20000, RZ, 0xfc, !PT ;  /* 0x0002000000005812 */ /* 0x000fe200078efcff */
[----:B------:R-:W-:Y:S01]  /*4a1e0*/  FMUL R21, R21, UR60 ;  /* 0x0000003c15157c20 */ /* 0x000fe20008400000 */
[----:B------:R-:W-:Y:S01]  /*4a1f0*/  F2FP.SATFINITE.E4M3.F32.PACK_AB_MERGE_C R16, RZ, R16, RZ ;  /* 0x00000010ff10723e */ /* 0x000fe200048070ff */
[----:B------:R-:W-:Y:S01]  /*4a200*/  FMUL R22, R22, UR60 ;  /* 0x0000003c16167c20 */ /* 0x000fe20008400000 */
[----:B------:R-:W-:Y:S01]  /*4a210*/  LOP3.LUT R2, R2, 0xfffffffd, RZ, 0xc0, !PT ;  /* 0xfffffffd02027812 */ /* 0x000fe200078ec0ff */
[----:B------:R-:W-:Y:S01]  /*4a220*/  FMUL R23, R23, UR60 ;  /* 0x0000003c17177c20 */ /* 0x000fe20008400000 */
[----:B------:R-:W-:Y:S01]  /*4a230*/  F2FP.SATFINITE.E4M3.F32.PACK_AB_MERGE_C R17, RZ, R17, RZ ;  /* 0x00000011ff11723e */ /* 0x000fe200048070ff */
[----:B------:R-:W-:Y:S01]  /*4a240*/  FMUL R232, R232, UR60 ;  /* 0x0000003ce8e87c20 */ /* 0x000fe20008400000 */
[----:B------:R-:W-:Y:S01]  /*4a250*/  F2FP.SATFINITE.E4M3.F32.PACK_AB_MERGE_C R18, RZ, R18, RZ ;  /* 0x00000012ff12723e */ /* 0x000fe200048070ff */
[----:B------:R-:W-:Y:S01]  /*4a260*/  FMUL R233, R233, UR60 ;  /* 0x0000003ce9e97c20 */ /* 0x000fe20008400000 */
[----:B------:R-:W-:Y:S01]  /*4a270*/  F2FP.SATFINITE.E4M3.F32.PACK_AB_MERGE_C R19, RZ, R19, RZ ;  /* 0x00000013ff13723e */ /* 0x000fe200048070ff */
[----:B------:R-:W-:Y:S01]  /*4a280*/  FMUL R234, R234, UR60 ;  /* 0x0000003ceaea7c20 */ /* 0x000fe20008400000 */
[----:B------:R-:W-:Y:S01]  /*4a290*/  F2FP.SATFINITE.E4M3.F32.PACK_AB_MERGE_C R20, RZ, R20, RZ ;  /* 0x00000014ff14723e */ /* 0x000fe200048070ff */
[----:B------:R-:W5:Y:S01]  /*4a2a0*/  LDL.LU R39, [R1+0x450] ;  /* 0x0004500001277983 */ /* 0x000f620000300800 */
[----:B------:R-:W-:Y:S01]  /*4a2b0*/  F2FP.SATFINITE.E4M3.F32.PACK_AB_MERGE_C R21, RZ, R21, RZ ;  /* 0x00000015ff15723e */ /* 0x000fe200048070ff */
[----:B------:R-:W-:Y:S01]  /*4a2c0*/  FMUL R235, R235, UR60 ;  /* 0x0000003cebeb7c20 */ /* 0x000fe20008400000 */
[----:B0-----:R-:W-:Y:S01]  /*4a2d0*/  @!P0 IADD3 R10, P2, R8, R10, RZ ;  /* 0x0000000a080a8210 */ /* 0x001fe20007f5e0ff */
[----:B------:R-:W-:Y:S01]  /*4a2e0*/  FMUL R236, R236, UR60 ;  /* 0x0000003cecec7c20 */ /* 0x000fe20008400000 */
[----:B------:R-:W-:Y:S01]  /*4a2f0*/  F2FP.SATFINITE.E4M3.F32.PACK_AB_MERGE_C R22, RZ, R22, RZ ;  /* 0x00000016ff16723e */ /* 0x000fe200048070ff */
[----:B------:R-:W-:Y:S01]  /*4a300*/  FMUL R237, R237, UR60 ;  /* 0x0000003ceded7c20 */ /* 0x000fe20008400000 */
[----:B------:R-:W-:Y:S01]  /*4a310*/  F2FP.SATFINITE.E4M3.F32.PACK_AB_MERGE_C R23, RZ, R23, RZ ;  /* 0x00000017ff17723e */ /* 0x000fe200048070ff */
[----:B------:R-:W-:Y:S01]  /*4a320*/  @!P0 IMAD.X R11, R27, 0x1, R11, P2 ;  /* 0x000000011b0b8824 */ /* 0x000fe200010e060b */
[----:B------:R-:W-:Y:S01]  /*4a330*/  F2FP.SATFINITE.E4M3.F32.PACK_AB_MERGE_C R232, RZ, R232, RZ ;  /* 0x000000e8ffe8723e */ /* 0x000fe200048070ff */
[----:B------:R-:W5:Y:S01]  /*4a340*/  LDL.LU R38, [R1+0x454] ;  /* 0x0004540001267983 */ /* 0x000f620000300800 */
[----:B------:R-:W-:-:S02]  /*4a350*/  F2FP.SATFINITE.E4M3.F32.PACK_AB_MERGE_C R233, RZ, R233, RZ ;  /* 0x000000e9ffe9723e */ /* 0x000fc400048070ff */
[----:B------:R-:W-:Y:S01]  /*4a360*/  F2FP.SATFINITE.E4M3.F32.PACK_AB_MERGE_C R234, RZ, R234, RZ ;  /* 0x000000eaffea723e */ /* 0x000fe200048070ff */
[----:B------:R0:W-:Y:S01]  /*4a370*/  @!P0 STG.E.U8 desc[UR4][R10.64], R12 ;  /* 0x0000000c0a008986 */ /* 0x0001e2000c101104 */
[----:B------:R-:W-:Y:S02]  /*4a380*/  ISETP.GE.AND P0, PT, R5, 0x9, PT ;  /* 0x000000090500780c */ /* 0x000fe40003f06270 */
[----:B------:R-:W-:Y:S02]  /*4a390*/  F2FP.SATFINITE.E4M3.F32.PACK_AB_MERGE_C R235, RZ, R235, RZ ;  /* 0x000000ebffeb723e */ /* 0x000fe400048070ff */
[C---:B------:R-:W-:Y:S02]  /*4a3a0*/  ISETP.LT.OR P3, PT, R26.reuse, 0x1, !P0 ;  /* 0x000000011a00780c */ /* 0x040fe40004761670 */
[----:B------:R-:W-:Y:S02]  /*4a3b0*/  ISETP.LT.OR P2, PT, R26, 0x2, !P0 ;  /* 0x000000021a00780c */ /* 0x000fe40004741670 */
[----:B------:R-:W-:-:S02]  /*4a3c0*/  F2FP.SATFINITE.E4M3.F32.PACK_AB_MERGE_C R236, RZ, R236, RZ ;  /* 0x000000ecffec723e */ /* 0x000fc400048070ff */
[----:B------:R-:W-:Y:S01]  /*4a3d0*/  F2FP.SATFINITE.E4M3.F32.PACK_AB_MERGE_C R237, RZ, R237, RZ ;  /* 0x000000edffed723e */ /* 0x000fe200048070ff */
[----:B0-----:R-:W0:Y:S02]  /*4a3e0*/  @!P1 LDC.64 R10, c[0x0][0x5c0] ;  /* 0x00017000ff0a9b82 */ /* 0x001e240000000a00 */
[----:B------:R-:W-:-:S04]  /*4a3f0*/  @P0 LOP3.LUT R2, R2, 0x2, RZ, 0xfc, !PT ;  /* 0x0000000202020812 */ /* 0x000fc800078efcff */
[----:B------:R-:W-:Y:S02]  /*4a400*/  LOP3.LUT R2, R2, 0xfffffffb, RZ, 0xc0, !PT ;  /* 0xfffffffb02027812 */ /* 0x000fe400078ec0ff */
[----:B------:R-:W1:Y:S01]  /*4a410*/  @!P3 LDC.64 R24, c[0x0][0x5c0] ;  /* 0x00017000ff18bb82 */ /* 0x000e620000000a00 */
[----:B0-----:R-:W-:-:S05]  /*4a420*/  @!P1 IADD3 R10, P4, R8, R10, RZ ;  /* 0x0000000a080a9210 */ /* 0x001fca0007f9e0ff */
[----:B------:R-:W-:-:S05]  /*4a430*/  @!P1 IMAD.X R11, R27, 0x1, R11, P4 ;  /* 0x000000011b0b9824 */ /* 0x000fca00020e060b */
[----:B------:R0:W-:Y:S02]  /*4a440*/  @!P1 STG.E.U8 desc[UR4][R10.64+0x1], R13 ;  /* 0x0000010d0a009986 */ /* 0x0001e4000c101104 */
[----:B0-----:R-:W0:Y:S01]  /*4a450*/  @!P2 LDC.64 R12, c[0x0][0x5c0] ;  /* 0x00017000ff0cab82 */ /* 0x001e220000000a00 */
[----:B-1----:R-:W-:-:S04]  /*4a460*/  @!P3 IADD3 R10, P1, P4, R8, UR9, R24 ;  /* 0x00000009080abc10 */ /* 0x002fc8000fc3e018 */
[----:B------:R-:W-:Y:S02]  /*4a470*/  @!P3 IADD3.X R11, R27, UR8, R25, P1, P4 ;  /* 0x000000081b0bbc10 */ /* 0x000fe40008fe8419 */
[C---:B------:R-:W-:Y:S02]  /*4a480*/  ISETP.LT.OR P1, PT, R26.reuse, 0x9, !P5 ;  /* 0x000000091a00780c */ /* 0x040fe40006f21670 */
[----:B------:R-:W-:Y:S01]  /*4a490*/  ISETP.LT.OR P5, PT, R26, 0x9, !P0 ;  /* 0x000000091a00780c */ /* 0x000fe200047a1670 */
[----:B------:R0:W-:Y:S02]  /*4a4a0*/  @!P3 STG.E.U8 desc[UR4][R10.64], R14 ;  /* 0x0000000e0a00b986 */ /* 0x0001e4000c101104 */
[----:B0-----:R-:W-:-:S04]  /*4a4b0*/  @!P2 IADD3 R10, P3, P4, R8, UR9, R12 ;  /* 0x00000009080aac10 */ /* 0x001fc8000fc7e00c */
[----:B------:R-:W-:-:S05]  /*4a4c0*/  @!P2 IADD3.X R11, R27, UR8, R13, P3, P4 ;  /* 0x000000081b0bac10 */ /* 0x000fca0009fe840d */
[----:B------:R0:W-:Y:S01]  /*4a4d0*/  @!P2 STG.E.U8 desc[UR4][R10.64+0x1], R15 ;  /* 0x0000010f0a00a986 */ /* 0x0001e2000c101104 */
[----:B------:R-:W-:Y:S02]  /*4a4e0*/  ISETP.LT.OR P2, PT, R26, 0xa, !P0 ;  /* 0x0000000a1a00780c */ /* 0x000fe40004741670 */
[C---:B------:R-:W-:Y:S02]  /*4a4f0*/  LOP3.LUT P0, RZ, R0.reuse, 0x20000, RZ, 0xc0, !PT ;  /* 0x0002000000ff7812 */ /* 0x040fe4000780c0ff */
[----:B------:R-:W-:Y:S01]  /*4a500*/  LOP3.LUT R0, R0, 0xfffffffe, RZ, 0xc0, !PT ;  /* 0xfffffffe00007812 */ /* 0x000fe200078ec0ff */
[----:B0-----:R-:W0:Y:S08]  /*4a510*/  @!P1 LDC.64 R10, c[0x0][0x5c0] ;  /* 0x00017000ff0a9b82 */ /* 0x001e300000000a00 */
[----:B------:R-:W1:Y:S08]  /*4a520*/  @!P5 LDC.64 R14, c[0x0][0x5c0] ;  /* 0x00017000ff0edb82 */ /* 0x000e700000000a00 */
[----:B------:R-:W2:Y:S01]  /*4a530*/  @!P2 LDC.64 R12, c[0x0][0x5c0] ;  /* 0x00017000ff0cab82 */ /* 0x000ea20000000a00 */
[----:B0-----:R-:W-:-:S05]  /*4a540*/  @!P1 IADD3 R10, P3, R8, R10, RZ ;  /* 0x0000000a080a9210 */ /* 0x001fca0007f7e0ff */
[----:B------:R-:W-:-:S05]  /*4a550*/  @!P1 IMAD.X R11, R27, 0x1, R11, P3 ;  /* 0x000000011b0b9824 */ /* 0x000fca00018e060b */
[----:B------:R0:W-:Y:S01]  /*4a560*/  @!P1 STG.E.U8 desc[UR4][R10.64+0x8], R16 ;  /* 0x000008100a009986 */ /* 0x0001e2000c101104 */
[----:B-1----:R-:W-:-:S04]  /*4a570*/  @!P5 IADD3 R14, P1, P3, R8, UR9, R14 ;  /* 0x00000009080edc10 */ /* 0x002fc8000fb3e00e */
[----:B------:R-:W-:Y:S02]  /*4a580*/  @!P5 IADD3.X R15, R27, UR8, R15, P1, P3 ;  /* 0x000000081b0fdc10 */ /* 0x000fe40008fe640f */
[----:B--2---:R-:W-:-:S04]  /*4a590*/  @!P2 IADD3 R28, P1, P3, R8, UR9, R12 ;  /* 0x00000009081cac10 */ /* 0x004fc8000fb3e00c */
[----:B------:R-:W-:Y:S02]  /*4a5a0*/  @!P2 IADD3.X R29, R27, UR8, R13, P1, P3 ;  /* 0x000000081b1dac10 */ /* 0x000fe40008fe640d */
[----:B------:R-:W-:-:S04]  /*4a5b0*/  ISETP.GE.AND P1, PT, R5, 0x81, PT ;  /* 0x000000810500780c */ /* 0x000fc80003f26270 */
[----:B------:R-:W-:-:S09]  /*4a5c0*/  ISETP.LT.OR P4, PT, R26, 0x1, !P1 ;  /* 0x000000011a00780c */ /* 0x000fd20004f81670 */
[----:B------:R-:W-:-:S04]  /*4a5d0*/  @P1 LOP3.LUT R2, R2, 0x4, RZ, 0xfc, !PT ;  /* 0x0000000402021812 */ /* 0x000fc800078efcff */
[----:B0-----:R-:W0:Y:S01]  /*4a5e0*/  @!P4 LDC.64 R10, c[0x0][0x5c0] ;  /* 0x00017000ff0acb82 */ /* 0x001e220000000a00 */
[----:B------:R-:W-:Y:S02]  /*4a5f0*/  LOP3.LUT R2, R2, 0xfffffeff, RZ, 0xc0, !PT ;  /* 0xfffffeff02027812 */ /* 0x000fe400078ec0ff */
[----:B------:R-:W-:Y:S02]  /*4a600*/  R2UR UR11, R83 ;  /* 0x00000000530b72ca */ /* 0x000fe400000e0000 */
[----:B---3--:R-:W-:-:S11]  /*4a610*/  R2UR UR10, R82 ;  /* 0x00000000520a72ca */ /* 0x008fd600000e0000 */
[----:B0-----:R-:W-:Y:S02]  /*4a620*/  @!P4 IADD3 R24, P3, P6, R8, UR11, R10 ;  /* 0x0000000b0818cc10 */ /* 0x001fe4000fe7e00a */
[----:B----4-:R-:W-:Y:S02]  /*4a630*/  R2UR UR7, R81 ;  /* 0x00000000510772ca */ /* 0x010fe400000e0000 */
[----:B------:R-:W-:Y:S02]  /*4a640*/  @!P4 IADD3.X R25, R27, UR10, R11, P3, P6 ;  /* 0x0000000a1b19cc10 */ /* 0x000fe40009fec40b */
[----:B------:R-:W-:Y:S02]  /*4a650*/  ISETP.LT.OR P3, PT, R26, 0xa, !P0 ;  /* 0x0000000a1a00780c */ /* 0x000fe40004761670 */
[----:B-----5:R-:W-:-:S11]  /*4a660*/  R2UR UR6, R80 ;  /* 0x00000000500672ca */ /* 0x020fd600000e0000 */
[----:B------:R-:W0:Y:S02]  /*4a670*/  @!P3 LDC.64 R10, c[0x0][0x5c0] ;  /* 0x00017000ff0abb82 */ /* 0x000e240000000a00 */
[----:B0-----:R-:W-:-:S05]  /*4a680*/  @!P3 IADD3 R10, P6, R8, R10, RZ ;  /* 0x0000000a080ab210 */ /* 0x001fca0007fde0ff */
[----:B------:R-:W-:-:S05]  /*4a690*/  @!P3 IMAD.X R11, R27, 0x1, R11, P6 ;  /* 0x000000011b0bb824 */ /* 0x000fca00030e060b */
[----:B------:R0:W-:Y:S01]  /*4a6a0*/  @!P3 STG.E.U8 desc[UR4][R10.64+0x9], R17 ;  /* 0x000009110a00b986 */ /* 0x0001e2000c101104 */
[----:B------:R-:W-:-:S03]  /*4a6b0*/  ISETP.LT.OR P3, PT, R26, 0x2, !P1 ;  /* 0x000000021a00780c */ /* 0x000fc60004f61670 */
[----:B------:R-:W-:Y:S04]  /*4a6c0*/  @!P5 STG.E.U8 desc[UR4][R14.64+0x8], R18 ;  /* 0x000008120e00d986 */ /* 0x000fe8000c101104 */
[----:B------:R1:W-:Y:S04]  /*4a6d0*/  @!P2 STG.E.U8 desc[UR4][R28.64+0x9], R19 ;  /* 0x000009131c00a986 */ /* 0x0003e8000c101104 */
[----:B------:R-:W-:Y:S02]  /*4a6e0*/  @!P4 STG.E.U8 desc[UR4][R24.64], R20 ;  /* 0x000000141800c986 */ /* 0x000fe4000c101104 */
[----:B0-----:R-:W0:Y:S02]  /*4a6f0*/  @!P3 LDC.64 R10, c[0x0][0x5c0] ;  /* 0x00017000ff0abb82 */ /* 0x001e240000000a00 */
[----:B0-----:R-:W-:-:S04]  /*4a700*/  @!P3 IADD3 R12, P0, P6, R8, UR11, R10 ;  /* 0x0000000b080cbc10 */ /* 0x001fc8000fe1e00a */
[----:B------:R-:W-:Y:S02]  /*4a710*/  @!P3 IADD3.X R13, R27, UR10, R11, P0, P6 ;  /* 0x0000000a1b0dbc10 */ /* 0x000fe400087ec40b */
[----:B------:R-:W-:-:S03]  /*4a720*/  ISETP.LT.OR P0, PT, R26, 0x9, !P1 ;  /* 0x000000091a00780c */ /* 0x000fc60004f01670 */
[----:B------:R0:W-:Y:S10]  /*4a730*/  @!P3 STG.E.U8 desc[UR4][R12.64+0x1], R21 ;  /* 0x000001150c00b986 */ /* 0x0001f4000c101104 */
[----:B------:R-:W2:Y:S01]  /*4a740*/  @!P0 LDC.64 R10, c[0x0][0x5c0] ;  /* 0x00017000ff0a8b82 */ /* 0x000ea20000000a00 */
[----:B------:R-:W-:-:S04]  /*4a750*/  @P0 LOP3.LUT R0, R0, 0x1, RZ, 0xfc, !PT ;  /* 0x0000000100000812 */ /* 0x000fc800078efcff */
[----:B------:R-:W-:Y:S02]  /*4a760*/  LOP3.LUT R0, R0, 0xffffdfff, RZ, 0xc0, !PT ;  /* 0xffffdfff00007812 */ /* 0x000fe400078ec0ff */
[----:B--2---:R-:W-:-:S04]  /*4a770*/  @!P0 IADD3 R32, P5, P6, R8, UR11, R10 ;  /* 0x0000000b08208c10 */ /* 0x004fc8000febe00a */
[----:B------:R-:W-:Y:S02]  /*4a780*/  @!P0 IADD3.X R33, R27, UR10, R11, P5, P6 ;  /* 0x0000000a1b218c10 */ /* 0x000fe4000afec40b */
[----:B------:R-:W-:Y:S02]  /*4a790*/  ISETP.LT.OR P0, PT, R26, 0xa, !P1 ;  /* 0x0000000a1a00780c */ /* 0x000fe40004f01670 */
[----:B------:R-:W-:-:S11]  /*4a7a0*/  ISETP.GE.AND P1, PT, R5, 0x101, PT ;  /* 0x000001010500780c */ /* 0x000fd60003f26270 */
[----:B------:R-:W2:Y:S01]  /*4a7b0*/  @!P0 LDC.64 R10, c[0x0][0x5c0] ;  /* 0x00017000ff0a8b82 */ /* 0x000ea20000000a00 */
[----:B------:R-:W-:Y:S02]  /*4a7c0*/  @P0 LOP3.LUT R2, R2, 0x100, RZ, 0xfc, !PT ;  /* 0x0000010002020812 */ /* 0x000fe400078efcff */
[----:B------:R-:W-:-:S04]  /*4a7d0*/  @P1 LOP3.LUT R0, R0, 0x2000, RZ, 0xfc, !PT ;  /* 0x0000200000001812 */ /* 0x000fc800078efcff */
[----:B------:R-:W-:Y:S02]  /*4a7e0*/  LOP3.LUT R0, R0, 0xffffff7f, RZ, 0xc0, !PT ;  /* 0xffffff7f00007812 */ /* 0x000fe400078ec0ff */
[----:B--2---:R-:W-:-:S04]  /*4a7f0*/  @!P0 IADD3 R30, P5, P6, R8, UR11, R10 ;  /* 0x0000000b081e8c10 */ /* 0x004fc8000febe00a */
[----:B------:R-:W-:Y:S02]  /*4a800*/  @!P0 IADD3.X R31, R27, UR10, R11, P5, P6 ;  /* 0x0000000a1b1f8c10 */ /* 0x000fe4000afec40b */
[C---:B------:R-:W-:Y:S02]  /*4a810*/  ISETP.LT.OR P6, PT, R26.reuse, 0x1, !P1 ;  /* 0x000000011a00780c */ /* 0x040fe40004fc1670 */
[----:B------:R-:W-:-:S11]  /*4a820*/  ISETP.LT.OR P0, PT, R26, 0x2, !P1 ;  /* 0x000000021a00780c */ /* 0x000fd60004f01670 */
[----:B------:R-:W1:Y:S01]  /*4a830*/  @!P6 LDC.64 R10, c[0x0][0x5c0] ;  /* 0x00017000ff0aeb82 */ /* 0x000e620000000a00 */
[----:B------:R-:W-:-:S04]  /*4a840*/  @P6 LOP3.LUT R0, R0, 0x80, RZ, 0xfc, !PT ;  /* 0x0000008000006812 */ /* 0x000fc800078efcff */
[----:B------:R-:W-:-:S04]  /*4a850*/  LOP3.LUT R0, R0, 0xffffffbf, RZ, 0xc0, !PT ;  /* 0xffffffbf00007812 */ /* 0x000fc800078ec0ff */
[----:B------:R-:W-:-:S04]  /*4a860*/  @P0 LOP3.LUT R0, R0, 0x40, RZ, 0xfc, !PT ;  /* 0x0000004000000812 */ /* 0x000fc800078efcff */
[----:B------:R-:W-:Y:S02]  /*4a870*/  LOP3.LUT R0, R0, 0xffffffdf, RZ, 0xc0, !PT ;  /* 0xffffffdf00007812 */ /* 0x000fe400078ec0ff */
[----:B-1----:R-:W-:-:S04]  /*4a880*/  @!P6 IADD3 R28, P2, P5, R8, UR7, R10 ;  /* 0x00000007081cec10 */ /* 0x002fc8000fd5e00a */
[----:B------:R-:W-:Y:S02]  /*4a890*/  @!P6 IADD3.X R29, R27, UR6, R11, P2, P5 ;  /* 0x000000061b1dec10 */ /* 0x000fe400097ea40b */
[----:B------:R-:W1:Y:S02]  /*4a8a0*/  @!P0 LDC.64 R10, c[0x0][0x5c0] ;  /* 0x00017000ff0a8b82 */ /* 0x000e640000000a00 */
[----:B-1----:R-:W-:Y:S01]  /*4a8b0*/  @!P0 IADD3 R16, P2, P4, R8, UR7, R10 ;  /* 0x0000000708108c10 */ /* 0x002fe2000fc5e00a */
[----:B------:R-:W-:-:S03]  /*4a8c0*/  IMAD.U32 R10, RZ, RZ, UR8 ;  /* 0x00000008ff0a7e24 */ /* 0x000fc6000f8e00ff */
[----:B------:R-:W-:Y:S01]  /*4a8d0*/  @!P0 IADD3.X R17, R27, UR6, R11, P2, P4 ;  /* 0x000000061b118c10 */ /* 0x000fe200097e840b */
[----:B------:R-:W-:Y:S01]  /*4a8e0*/  IMAD.U32 R11, RZ, RZ, UR9 ;  /* 0x00000009ff0b7e24 */ /* 0x000fe2000f8e00ff */
[----:B------:R-:W-:Y:S02]  /*4a8f0*/  ISETP.GE.AND P2, PT, R5, 0x89, PT ;  /* 0x000000890500780c */ /* 0x000fe40003f46270 */
[C---:B------:R-:W-:Y:S02]  /*4a900*/  ISETP.LT.OR P0, PT, R26.reuse, 0x9, !P1 ;  /* 0x000000091a00780c */ /* 0x040fe40004f01670 */
[C---:B------:R-:W-:Y:S02]  /*4a910*/  ISETP.LT.OR P4, PT, R26.reuse, 0x1, !P2 ;  /* 0x000000011a00780c */ /* 0x040fe40005781670 */
[----:B------:R-:W-:-:S09]  /*4a920*/  ISETP.LT.OR P1, PT, R26, 0xa, !P1 ;  /* 0x0000000a1a00780c */ /* 0x000fd20004f21670 */
[----:B------:R-:W-:Y:S02]  /*4a930*/  @P0 LOP3.LUT R0, R0, 0x20, RZ, 0xfc, !PT ;  /* 0x0000002000000812 */ /* 0x000fe400078efcff */
[----:B0-----:R-:W0:Y:S01]  /*4a940*/  @!P4 LDC.64 R12, c[0x0][0x5c0] ;  /* 0x00017000ff0ccb82 */ /* 0x001e220000000a00 */
[----:B------:R-:W-:-:S04]  /*4a950*/  @!P4 IADD3 R11, P5, P6, R11, UR11, R8 ;  /* 0x0000000b0b0bcc10 */ /* 0x000fc8000febe008 */
[----:B------:R-:W-:Y:S02]  /*4a960*/  @!P4 IADD3.X R14, R10, UR10, R27, P5, P6 ;  /* 0x0000000a0a0ecc10 */ /* 0x000fe4000afec41b */
[----:B0-----:R-:W-:Y:S02]  /*4a970*/  @!P4 IADD3 R12, P3, R11, R12, RZ ;  /* 0x0000000c0b0cc210 */ /* 0x001fe40007f7e0ff */
[----:B------:R-:W0:Y:S03]  /*4a980*/  @!P0 LDC.64 R10, c[0x0][0x5c0] ;  /* 0x00017000ff0a8b82 */ /* 0x000e260000000a00 */
[----:B------:R-:W-:Y:S01]  /*4a990*/  @!P4 IMAD.X R13, R14, 0x1, R13, P3 ;  /* 0x000000010e0dc824 */ /* 0x000fe200018e060d */
[----:B------:R-:W-:-:S04]  /*4a9a0*/  ISETP.LT.OR P3, PT, R26, 0x2, !P2 ;  /* 0x000000021a00780c */ /* 0x000fc80005761670 */
[----:B------:R1:W-:Y:S01]  /*4a9b0*/  @!P4 STG.E.U8 desc[UR4][R12.64], R22 ;  /* 0x000000160c00c986 */ /* 0x0003e2000c101104 */
[----:B0-----:R-:W-:Y:S01]  /*4a9c0*/  @!P0 IADD3 R18, P5, P6, R8, UR7, R10 ;  /* 0x0000000708128c10 */ /* 0x001fe2000febe00a */
[----:B------:R-:W-:-:S03]  /*4a9d0*/  IMAD.U32 R10, RZ, RZ, UR8 ;  /* 0x00000008ff0a7e24 */ /* 0x000fc6000f8e00ff */
[----:B------:R-:W-:Y:S01]  /*4a9e0*/  @!P0 IADD3.X R19, R27, UR6, R11, P5, P6 ;  /* 0x000000061b138c10 */ /* 0x000fe2000afec40b */
[----:B------:R-:W-:Y:S01]  /*4a9f0*/  IMAD.U32 R11, RZ, RZ, UR9 ;  /* 0x00000009ff0b7e24 */ /* 0x000fe2000f8e00ff */
[C---:B------:R-:W-:Y:S02]  /*4aa00*/  LOP3.LUT P0, RZ, R2.reuse, 0x100, RZ, 0xc0, !PT ;  /* 0x0000010002ff7812 */ /* 0x040fe4000780c0ff */
[----:B------:R-:W-:Y:S02]  /*4aa10*/  LOP3.LUT R2, R2, 0xfffffff7, RZ, 0xc0, !PT ;  /* 0xfffffff702027812 */ /* 0x000fe400078ec0ff */
[----:B-1----:R-:W-:Y:S02]  /*4aa20*/  @!P3 IADD3 R12, P4, P5, R11, UR11, R8 ;  /* 0x0000000b0b0cbc10 */ /* 0x002fe4000fd9e008 */
[----:B------:R-:W-:Y:S02]  /*4aa30*/  @P1 LOP3.LUT R2, R2, 0x8, RZ, 0xfc, !PT ;  /* 0x0000000802021812 */ /* 0x000fe400078efcff */
[----:B------:R-:W-:-:S02]  /*4aa40*/  @!P3 IADD3.X R13, R10, UR10, R27, P4, P5 ;  /* 0x0000000a0a0dbc10 */ /* 0x000fc4000a7ea41b */
[----:B------:R-:W0:Y:S01]  /*4aa50*/  @!P3 LDC.64 R10, c[0x0][0x5c0] ;  /* 0x00017000ff0abb82 */ /* 0x000e220000000a00 */
[C---:B------:R-:W-:Y:S02]  /*4aa60*/  LOP3.LUT P6, RZ, R0.reuse, 0x1, RZ, 0xc0, !PT ;  /* 0x0000000100ff7812 */ /* 0x040fe400078cc0ff */
[----:B------:R-:W-:Y:S02]  /*4aa70*/  LOP3.LUT R0, R0, 0xfffffffe, RZ, 0xc0, !PT ;  /* 0xfffffffe00007812 */ /* 0x000fe400078ec0ff */
[----:B------:R-:W-:-:S04]  /*4aa80*/  LOP3.LUT R2, R2, 0xffffffef, RZ, 0xc0, !PT ;  /* 0xffffffef02027812 */ /* 0x000fc800078ec0ff */
[----:B------:R-:W-:-:S04]  /*4aa90*/  @P2 LOP3.LUT R2, R2, 0x10, RZ, 0xfc, !PT ;  /* 0x0000001002022812 */ /* 0x000fc800078efcff */
[----:B------:R-:W-:Y:S02]  /*4aaa0*/  LOP3.LUT R2, R2, 0xffffffdf, RZ, 0xc0, !PT ;  /* 0xffffffdf02027812 */ /* 0x000fe400078ec0ff */
[----:B0-----:R-:W-:-:S05]  /*4aab0*/  @!P3 IADD3 R12, P4, R12, R10, RZ ;  /* 0x0000000a0c0cb210 */ /* 0x001fca0007f9e0ff */
[----:B------:R-:W-:Y:S02]  /*4aac0*/  @!P3 IMAD.X R13, R13, 0x1, R11, P4 ;  /* 0x000000010d0db824 */ /* 0x000fe400020e060b */
[----:B------:R-:W0:Y:S03]  /*4aad0*/  @!P1 LDC.64 R10, c[0x0][0x5c0] ;  /* 0x00017000ff0a9b82 */ /* 0x000e260000000a00 */
[----:B------:R1:W-:Y:S04]  /*4aae0*/  @!P3 STG.E.U8 desc[UR4][R12.64+0x1], R23 ;  /* 0x000001170c00b986 */ /* 0x0003e8000c101104 */
[----:B------:R2:W-:Y:S04]  /*4aaf0*/  @!P6 STG.E.U8 desc[UR4][R32.64+0x8], R232 ;  /* 0x000008e82000e986 */ /* 0x0005e8000c101104 */
[----:B------:R-:W-:Y:S01]  /*4ab00*/  @!P0 STG.E.U8 desc[UR4][R30.64+0x9], R233 ;  /* 0x000009e91e008986 */ /* 0x000fe2000c101104 */
[----:B-1----:R-:W-:Y:S01]  /*4ab10*/  IMAD.U32 R13, RZ, RZ, UR9 ;  /* 0x00000009ff0d7e24 */ /* 0x002fe2000f8e00ff */
[----:B0-----:R-:W-:Y:S01]  /*4ab20*/  @!P1 IADD3 R14, P4, P5, R8, UR7, R10 ;  /* 0x00000007080e9c10 */ /* 0x001fe2000fd9e00a */
[----:B------:R-:W-:-:S03]  /*4ab30*/  IMAD.U32 R10, RZ, RZ, UR8 ;  /* 0x00000008ff0a7e24 */ /* 0x000fc6000f8e00ff */
[----:B------:R-:W-:Y:S01]  /*4ab40*/  @!P1 IADD3.X R15, R27, UR6, R11, P4, P5 ;  /* 0x000000061b0f9c10 */ /* 0x000fe2000a7ea40b */
[----:B------:R-:W-:Y:S01]  /*4ab50*/  IMAD.U32 R11, RZ, RZ, UR9 ;  /* 0x00000009ff0b7e24 */ /* 0x000fe2000f8e00ff */
[C---:B------:R-:W-:Y:S02]  /*4ab60*/  ISETP.LT.OR P5, PT, R26.reuse, 0x9, !P2 ;  /* 0x000000091a00780c */ /* 0x040fe400057a1670 */
[----:B------:R-:W-:-:S11]  /*4ab70*/  ISETP.LT.OR P1, PT, R26, 0xa, !P2 ;  /* 0x0000000a1a00780c */ /* 0x000fd60005721670 */
[C-C-:B------:R-:W-:Y:S02]  /*4ab80*/  @!P5 IADD3 R12, P3, P4, R11.reuse, UR11, R8.reuse ;  /* 0x0000000b0b0cdc10 */ /* 0x140fe4000fc7e008 */
[----:B------:R-:W-:Y:S02]  /*4ab90*/  @P1 LOP3.LUT R0, R0, 0x1, RZ, 0xfc, !PT ;  /* 0x0000000100001812 */ /* 0x000fe400078efcff */
[--C-:B------:R-:W-:Y:S02]  /*4aba0*/  @!P5 IADD3.X R21, R10, UR10, R27.reuse, P3, P4 ;  /* 0x0000000a0a15dc10 */ /* 0x100fe40009fe841b */
[----:B------:R-:W-:Y:S02]  /*4abb0*/  @!P1 IADD3 R20, P3, P4, R11, UR11, R8 ;  /* 0x0000000b0b149c10 */ /* 0x000fe4000fc7e008 */
[----:B------:R-:W-:Y:S02]  /*4abc0*/  LOP3.LUT P2, RZ, R0, 0x80, RZ, 0xc0, !PT ;  /* 0x0000008000ff7812 */ /* 0x000fe4000784c0ff */
[----:B------:R-:W-:-:S02]  /*4abd0*/  @!P1 IADD3.X R22, R10, UR10, R27, P3, P4 ;  /* 0x0000000a0a169c10 */ /* 0x000fc40009fe841b */
[----:B------:R-:W-:-:S04]  /*4abe0*/  ISETP.GE.AND P3, PT, R5, 0x109, PT ;  /* 0x000001090500780c */ /* 0x000fc80003f66270 */
[----:B------:R-:W-:-:S13]  /*4abf0*/  ISETP.LT.OR P4, PT, R26, 0x1, !P3 ;  /* 0x000000011a00780c */ /* 0x000fda0005f81670 */
[----:B------:R-:W-:Y:S02]  /*4ac00*/  @!P4 IADD3 R25, P1, P6, R11, UR7, R8 ;  /* 0x000000070b19cc10 */ /* 0x000fe4000fe3e008 */
[----:B------:R-:W-:Y:S02]  /*4ac10*/  @P4 LOP3.LUT R2, R2, 0x20, RZ, 0xfc, !PT ;  /* 0x0000002002024812 */ /* 0x000fe400078efcff */
[----:B--2---:R-:W-:Y:S02]  /*4ac20*/  @!P4 IADD3.X R32, R10, UR6, R27, P1, P6 ;  /* 0x000000060a20cc10 */ /* 0x004fe40008fec41b */
[----:B------:R-:W0:Y:S01]  /*4ac30*/  @!P5 LDC.64 R10, c[0x0][0x5c0] ;  /* 0x00017000ff0adb82 */ /* 0x000e220000000a00 */
[----:B------:R-:W-:Y:S02]  /*4ac40*/  LOP3.LUT P1, RZ, R0, 0x40, RZ, 0xc0, !PT ;  /* 0x0000004000ff7812 */ /* 0x000fe4000782c0ff */
[----:B------:R-:W-:Y:S02]  /*4ac50*/  LOP3.LUT R2, R2, 0xffffffbf, RZ, 0xc0, !PT ;  /* 0xffffffbf02027812 */ /* 0x000fe400078ec0ff */
[----:B------:R-:W-:-:S02]  /*4ac60*/  ISETP.LT.OR P6, PT, R26, 0x2, !P3 ;  /* 0x000000021a00780c */ /* 0x000fc40005fc1670 */
[----:B------:R-:W-:Y:S02]  /*4ac70*/  @P2 LOP3.LUT R2, R2, 0x40, RZ, 0xfc, !PT ;  /* 0x0000004002022812 */ /* 0x000fe400078efcff */
[----:B------:R-:W-:Y:S02]  /*4ac80*/  LOP3.LUT P4, RZ, R0, 0x1, RZ, 0xc0, !PT ;  /* 0x0000000100ff7812 */ /* 0x000fe4000788c0ff */
[----:B------:R-:W-:-:S04]  /*4ac90*/  LOP3.LUT R2, R2, 0xffffff7f, RZ, 0xc0, !PT ;  /* 0xffffff7f02027812 */ /* 0x000fc800078ec0ff */
[----:B------:R-:W-:-:S03]  /*4aca0*/  @P1 LOP3.LUT R2, R2, 0x80, RZ, 0xfc, !PT ;  /* 0x0000008002021812 */ /* 0x000fc600078efcff */
[----:B------:R-:W-:Y:S02]  /*4acb0*/  @!P6 IADD3 R23, P2, P1, R13, UR7, R8 ;  /* 0x000000070d17ec10 */ /* 0x000fe4000f95e008 */
[----:B0-----:R-:W-:Y:S01]  /*4acc0*/  @!P5 IADD3 R10, P0, R12, R10, RZ ;  /* 0x0000000a0c0ad210 */ /* 0x001fe20007f1e0ff */
[----:B------:R-:W-:-:S04]  /*4acd0*/  IMAD.U32 R12, RZ, RZ, UR8 ;  /* 0x00000008ff0c7e24 */ /* 0x000fc8000f8e00ff */
[----:B------:R-:W-:Y:S01]  /*4ace0*/  @!P5 IMAD.X R11, R21, 0x1, R11, P0 ;  /* 0x00000001150bd824 */ /* 0x000fe200000e060b */
[----:B------:R-:W-:-:S04]  /*4acf0*/  @!P6 IADD3.X R24, R12, UR6, R27, P2, P1 ;  /* 0x000000060c18ec10 */ /* 0x000fc800097e241b */
[----:B------:R0:W-:Y:S01]  /*4ad00*/  @!P5 STG.E.U8 desc[UR4][R10.64+0x8], R234 ;  /* 0x000008ea0a00d986 */ /* 0x0001e2000c101104 */
[----:B------:R-:W-:Y:S01]  /*4ad10*/  ISETP.LT.OR P5, PT, R26, 0x9, !P3 ;  /* 0x000000091a00780c */ /* 0x000fe20005fa1670 */
[----:B0-----:R-:W-:Y:S02]  /*4ad20*/  IMAD.U32 R11, RZ, RZ, UR9 ;  /* 0x00000009ff0b7e24 */ /* 0x001fe4000f8e00ff */
[----:B------:R-:W-:-:S10]  /*4ad30*/  IMAD.U32 R10, RZ, RZ, UR8 ;  /* 0x00000008ff0a7e24 */ /* 0x000fd4000f8e00ff */
[----:B------:R-:W-:-:S04]  /*4ad40*/  @!P5 IADD3 R21, P0, P1, R11, UR7, R8 ;  /* 0x000000070b15dc10 */ /* 0x000fc8000f91e008 */
[----:B------:R-:W-:Y:S02]  /*4ad50*/  @!P5 IADD3.X R30, R10, UR6, R27, P0, P1 ;  /* 0x000000060a1edc10 */ /* 0x000fe400087e241b */
[----:B------:R-:W0:Y:S02]  /*4ad60*/  @!P4 LDC.64 R10, c[0x0][0x5c0] ;  /* 0x00017000ff0acb82 */ /* 0x000e240000000a00 */
[----:B0-----:R-:W-:-:S05]  /*4ad70*/  @!P4 IADD3 R10, P0, R20, R10, RZ ;  /* 0x0000000a140ac210 */ /* 0x001fca0007f1e0ff */
[----:B------:R-:W-:Y:S01]  /*4ad80*/  @!P4 IMAD.X R11, R22, 0x1, R11, P0 ;  /* 0x00000001160bc824 */ /* 0x000fe200000e060b */
[----:B------:R-:W-:-:S04]  /*4ad90*/  ISETP.LT.OR P0, PT, R26, 0xa, !P3 ;  /* 0x0000000a1a00780c */ /* 0x000fc80005f01670 */
[----:B------:R0:W-:Y:S01]  /*4ada0*/  @!P4 STG.E.U8 desc[UR4][R10.64+0x9], R235 ;  /* 0x000009eb0a00c986 */ /* 0x0001e2000c101104 */
[----:B------:R-:W-:-:S08]  /*4adb0*/  LOP3.LUT P4, RZ, R2, 0x20, RZ, 0xc0, !PT ;  /* 0x0000002002ff7812 */ /* 0x000fd0000788c0ff */
[----:B------:R-:W-:-:S04]  /*4adc0*/  @!P0 IADD3 R20, P2, P1, R13, UR7, R8 ;  /* 0x000000070d148c10 */ /* 0x000fc8000f95e008 */
[----:B------:R-:W-:Y:S01]  /*4add0*/  @!P0 IADD3.X R22, R12, UR6, R27, P2, P1 ;  /* 0x000000060c168c10 */ /* 0x000fe200097e241b */
[----:B0-----:R-:W0:Y:S01]  /*4ade0*/  @!P4 LDC.64 R10, c[0x0][0x5c0] ;  /* 0x00017000ff0acb82 */ /* 0x001e220000000a00 */
[C---:B------:R-:W-:Y:S01]  /*4adf0*/  LOP3.LUT P2, RZ, R2.reuse, 0x40, RZ, 0xc0, !PT ;  /* 0x0000004002ff7812 */ /* 0x040fe2000784c0ff */
[----:B------:R-:W-:Y:S01]  /*4ae00*/  FMUL R12, R37, UR60 ;  /* 0x0000003c250c7c20 */ /* 0x000fe20008400000 */
[----:B------:R-:W-:Y:S01]  /*4ae10*/  LOP3.LUT P1, RZ, R2, 0x80, RZ, 0xc0, !PT ;  /* 0x0000008002ff7812 */ /* 0x000fe2000782c0ff */
[----:B------:R-:W2:Y:S03]  /*4ae20*/  LDL.LU R37, [R1+0x458] ;  /* 0x0004580001257983 */ /* 0x000ea60000300800 */
[----:B------:R-:W-:-:S07]  /*4ae30*/  F2FP.SATFINITE.E4M3.F32.PACK_AB_MERGE_C R12, RZ, R12, RZ ;  /* 0x0000000cff0c723e */ /* 0x000fce00048070ff */
[----:B------:R-:W-:Y:S01]  /*4ae40*/  @!P2 STG.E.U8 desc[UR4][R28.64], R236 ;  /* 0x000000ec1c00a986 */ /* 0x000fe2000c101104 */
[----:B------:R-:W-:Y:S01]  /*4ae50*/  BSSY B1, `(.L_x_36) ;  /* 0x0000052000017945 */ /* 0x000fe20003800000 */
[----:B------:R-:W-:Y:S02]  /*4ae60*/  LOP3.LUT P2, RZ, R2, 0x10, RZ, 0xc0, !PT ;  /* 0x0000001002ff7812 */ /* 0x000fe4000784c0ff */
[----:B------:R-:W-:Y:S01]  /*4ae70*/  @!P1 STG.E.U8 desc[UR4][R16.64+0x1], R237 ;  /* 0x000001ed10009986 */ /* 0x000fe2000c101104 */
[----:B0-----:R-:W-:-:S05]  /*4ae80*/  @!P4 IADD3 R10, P1, R25, R10, RZ ;  /* 0x0000000a190ac210 */ /* 0x001fca0007f3e0ff */
[----:B------:R-:W-:Y:S01]  /*4ae90*/  @!P4 IMAD.X R11, R32, 0x1, R11, P1 ;  /* 0x00000001200bc824 */ /* 0x000fe200008e060b */
[----:B------:R-:W-:-:S04]  /*4aea0*/  LOP3.LUT P1, RZ, R2, 0x8, RZ, 0xc0, !PT ;  /* 0x0000000802ff7812 */ /* 0x000fc8000782c0ff */
[----:B------:R0:W-:Y:S02]  /*4aeb0*/  @!P4 STG.E.U8 desc[UR4][R10.64], R12 ;  /* 0x0000000c0a00c986 */ /* 0x0001e4000c101104 */
[----:B0-----:R-:W0:Y:S01]  /*4aec0*/  @!P6 LDC.64 R10, c[0x0][0x5c0] ;  /* 0x00017000ff0aeb82 */ /* 0x001e220000000a00 */
[----:B------:R-:W-:Y:S02]  /*4aed0*/  FMUL R12, R36, UR60 ;  /* 0x0000003c240c7c20 */ /* 0x000fe40008400000 */
[----:B------:R-:W3:Y:S03]  /*4aee0*/  LDL.LU R36, [R1+0x45c] ;  /* 0x00045c0001247983 */ /* 0x000ee60000300800 */
[----:B------:R-:W-:Y:S02]  /*4aef0*/  F2FP.SATFINITE.E4M3.F32.PACK_AB_MERGE_C R12, RZ, R12, RZ ;  /* 0x0000000cff0c723e */ /* 0x000fe400048070ff */
[----:B0-----:R-:W-:-:S05]  /*4af00*/  @!P6 IADD3 R10, P4, R23, R10, RZ ;  /* 0x0000000a170ae210 */ /* 0x001fca0007f9e0ff */
[----:B------:R-:W-:Y:S01]  /*4af10*/  @!P6 IMAD.X R11, R24, 0x1, R11, P4 ;  /* 0x00000001180be824 */ /* 0x000fe200020e060b */
[----:B------:R-:W-:-:S04]  /*4af20*/  LOP3.LUT P4, RZ, R0, 0x20, RZ, 0xc0, !PT ;  /* 0x0000002000ff7812 */ /* 0x000fc8000788c0ff */
[----:B------:R0:W-:Y:S02]  /*4af30*/  @!P6 STG.E.U8 desc[UR4][R10.64+0x1], R12 ;  /* 0x0000010c0a00e986 */ /* 0x0001e4000c101104 */
[----:B0-----:R-:W-:Y:S02]  /*4af40*/  FMUL R10, R35, UR60 ;  /* 0x0000003c230a7c20 */ /* 0x001fe40008400000 */
[----:B------:R-:W4:Y:S03]  /*4af50*/  LDL.LU R35, [R1+0x460] ;  /* 0x0004600001237983 */ /* 0x000f260000300800 */
[----:B------:R-:W-:-:S05]  /*4af60*/  F2FP.SATFINITE.E4M3.F32.PACK_AB_MERGE_C R10, RZ, R10, RZ ;  /* 0x0000000aff0a723e */ /* 0x000fca00048070ff */
[----:B------:R0:W-:Y:S02]  /*4af70*/  @!P4 STG.E.U8 desc[UR4][R18.64+0x8], R10 ;  /* 0x0000080a1200c986 */ /* 0x0001e4000c101104 */
[----:B0-----:R-:W-:Y:S02]  /*4af80*/  FMUL R10, R34, UR60 ;  /* 0x0000003c220a7c20 */ /* 0x001fe40008400000 */
[----:B------:R-:W5:Y:S01]  /*4af90*/  LDL.LU R34, [R1+0x464] ;  /* 0x0004640001227983 */ /* 0x000f620000300800 */
[----:B------:R-:W-:-:S04]  /*4afa0*/  ISETP.GE.AND P4, PT, R5, 0x181, PT ;  /* 0x000001810500780c */ /* 0x000fc80003f86270 */
[----:B------:R-:W-:Y:S02]  /*4afb0*/  ISETP.LT.OR P6, PT, R26, 0x1, !P4 ;  /* 0x000000011a00780c */ /* 0x000fe400067c1670 */
[----:B------:R-:W-:-:S05]  /*4afc0*/  F2FP.SATFINITE.E4M3.F32.PACK_AB_MERGE_C R10, RZ, R10, RZ ;  /* 0x0000000aff0a723e */ /* 0x000fca00048070ff */
[----:B------:R0:W-:Y:S06]  /*4afd0*/  @!P1 STG.E.U8 desc[UR4][R14.64+0x9], R10 ;  /* 0x0000090a0e009986 */ /* 0x0001ec000c101104 */
        /* <DEDUP_REMOVED lines=8> */
[----:B------:R-:W-:-:S05]  /*4b060*/  FMUL R12, R39, UR60 ;  /* 0x0000003c270c7c20 */ /* 0x000fca0008400000 */
[----:B------:R-:W-:Y:S02]  /*4b070*/  F2FP.SATFINITE.E4M3.F32.PACK_AB_MERGE_C R12, RZ, R12, RZ ;  /* 0x0000000cff0c723e */ /* 0x000fe400048070ff */
[----:B0-----:R-:W-:-:S05]  /*4b080*/  @!P5 IADD3 R10, P1, R21, R10, RZ ;  /* 0x0000000a150ad210 */ /* 0x001fca0007f3e0ff */
[----:B------:R-:W-:-:S05]  /*4b090*/  @!P5 IMAD.X R11, R30, 0x1, R11, P1 ;  /* 0x000000011e0bd824 */ /* 0x000fca00008e060b */
        /* <DEDUP_REMOVED lines=14> */
[----:B------:R2:W-:Y:S02]  /*4b180*/  @!P0 STG.E.U8 desc[UR4][R10.64+0x9], R16 ;  /* 0x000009100a008986 */ /* 0x0005e4000c101104 */
[----:B--2---:R-:W-:-:S05]  /*4b190*/  FMUL R10, R37, UR60 ;  /* 0x0000003c250a7c20 */ /* 0x004fca0008400000 */
[----:B------:R-:W-:-:S05]  /*4b1a0*/  F2FP.SATFINITE.E4M3.F32.PACK_AB_MERGE_C R10, RZ, R10, RZ ;  /* 0x0000000aff0a723e */ /* 0x000fca00048070ff */
[----:B------:R3:W-:Y:S01]  /*4b1b0*/  @!P6 STG.E.U8 desc[UR4][R14.64], R10 ;  /* 0x0000000a0e00e986 */ /* 0x0007e2000c101104 */
[----:B------:R-:W-:Y:S02]  /*4b1c0*/  ISETP.GE.AND P6, PT, R5, 0x189, PT ;  /* 0x000001890500780c */ /* 0x000fe40003fc6270 */
[----:B------:R-:W-:Y:S02]  /*4b1d0*/  LOP3.LUT R0, R0, 0xffbfffff, RZ, 0xc0, !PT ;  /* 0xffbfffff00007812 */ /* 0x000fe400078ec0ff */
[C---:B------:R-:W-:Y:S02]  /*4b1e0*/  LOP3.LUT P1, RZ, R2.reuse, 0x4, RZ, 0xc0, !PT ;  /* 0x0000000402ff7812 */ /* 0x040fe4000782c0ff */
[----:B------:R-:W-:Y:S01]  /*4b1f0*/  LOP3.LUT P0, RZ, R2, 0x2, RZ, 0xc0, !PT ;  /* 0x0000000202ff7812 */ /* 0x000fe2000780c0ff */
[----:B---3--:R-:W-:-:S05]  /*4b200*/  FMUL R10, R36, UR60 ;  /* 0x0000003c240a7c20 */ /* 0x008fca0008400000 */
[----:B------:R-:W-:-:S05]  /*4b210*/  F2FP.SATFINITE.E4M3.F32.PACK_AB_MERGE_C R10, RZ, R10, RZ ;  /* 0x0000000aff0a723e */ /* 0x000fca00048070ff */
[----:B------:R4:W-:Y:S01]  /*4b220*/  @!P5 STG.E.U8 desc[UR4][R12.64+0x1], R10 ;  /* 0x0000010a0c00d986 */ /* 0x0009e2000c101104 */
[----:B------:R-:W-:Y:S02]  /*4b230*/  ISETP.LT.OR P5, PT, R26, 0x1, !P6 ;  /* 0x000000011a00780c */ /* 0x000fe400077a1670 */
[----:B------:R-:W-:Y:S01]  /*4b240*/  @P6 LOP3.LUT R0, R0, 0x400000, RZ, 0xfc, !PT ;  /* 0x0040000000006812 */ /* 0x000fe200078efcff */
[----:B----4-:R-:W-:-:S05]  /*4b250*/  FMUL R10, R35, UR60 ;  /* 0x0000003c230a7c20 */ /* 0x010fca0008400000 */
[----:B------:R-:W-:Y:S01]  /*4b260*/  F2FP.SATFINITE.E4M3.F32.PACK_AB_MERGE_C R13, RZ, R10, RZ ;  /* 0x0000000aff0d723e */ /* 0x000fe200048070ff */
[----:B-----5:R-:W-:-:S04]  /*4b270*/  FMUL R12, R34, UR60 ;  /* 0x0000003c220c7c20 */ /* 0x020fc80008400000 */
[----:B------:R-:W-:Y:S05]  /*4b280*/  @P5 BRA `(.L_x_37) ;  /* 0x0000000000385947 */ /* 0x000fea0003800000 */
[----:B------:R-:W-:Y:S01]  /*4b290*/  R2UR UR9, R4 ;  /* 0x00000000040972ca */ /* 0x000fe200000e0000 */
[----:B------:R-:W-:Y:S01]  /*4b2a0*/  IMAD.MOV.U32 R10, RZ, RZ, R8 ;  /* 0x000000ffff0a7224 */ /* 0x000fe200078e0008 */
[----:B------:R-:W-:Y:S01]  /*4b2b0*/  R2UR UR8, R3 ;  /* 0x00000000030872ca */ /* 0x000fe200000e0000 */
[----:B------:R-:W-:Y:S01]  /*4b2c0*/  IMAD.MOV.U32 R11, RZ, RZ, R27 ;  /* 0x000000ffff0b7224 */ /* 0x000fe200078e001b */
[----:B------:R-:W-:Y:S01]  /*4b2d0*/  ULDC.64 UR4, c[0x0][0x5c0] ;  /* 0x0001700000047ab9 */ /* 0x000fe20000000a00 */
[----:B------:R-:W-:Y:S01]  /*4b2e0*/  IMAD R14, R7, 0x180, RZ ;  /* 0x00000180070e7824 */ /* 0x000fe200078e02ff */
[----:B------:R-:W-:Y:S01]  /*4b2f0*/  ULDC.64 UR6, c[0x0][0x208] ;  /* 0x0000820000067ab9 */ /* 0x000fe20000000a00 */
[----:B------:R-:W-:-:S04]  /*4b300*/  IMAD.WIDE.U32 R10, R6, 0x180, R10 ;  /* 0x00000180060a7825 */ /* 0x000fc800078e000a */
[----:B------:R-:W-:Y:S02]  /*4b310*/  IMAD.U32 R5, RZ, RZ, UR4 ;  /* 0x00000004ff057e24 */ /* 0x000fe4000f8e00ff */
[----:B------:R-:W-:-:S03]  /*4b320*/  IMAD.IADD R11, R11, 0x1, R14 ;  /* 0x000000010b0b7824 */ /* 0x000fc600078e020e */
[----:B------:R-:W-:Y:S01]  /*4b330*/  IADD3 R10, P5, P6, R10, UR9, R5 ;  /* 0x000000090a0a7c10 */ /* 0x000fe2000febe005 */
[----:B------:R-:W-:-:S05]  /*4b340*/  IMAD.U32 R5, RZ, RZ, UR5 ;  /* 0x00000005ff057e24 */ /* 0x000fca000f8e00ff */
[----:B------:R-:W-:-:S05]  /*4b350*/  IADD3.X R11, R11, UR8, R5, P5, P6 ;  /* 0x000000080b0b7c10 */ /* 0x000fca000afec405 */
[----:B------:R0:W-:Y:S02]  /*4b360*/  STG.E.U8 desc[UR6][R10.64], R13 ;  /* 0x0000000d0a007986 */ /* 0x0001e4000c101106 */
.L_x_37:
[----:B------:R-:W-:Y:S05]  /*4b370*/  BSYNC B1 ;  /* 0x0000000000017941 */ /* 0x000fea0003800000 */
.L_x_36:
[----:B------:R-:W-:Y:S01]  /*4b380*/  LOP3.LUT P5, RZ, R0, 0x400000, RZ, 0xc0, !PT ;  /* 0x0040000000ff7812 */ /* 0x000fe200078ac0ff */
[----:B------:R-:W-:Y:S01]  /*4b390*/  BSSY B1, `(.L_x_38) ;  /* 0x0000012000017945 */ /* 0x000fe20003800000 */
[----:B------:R-:W-:Y:S02]  /*4b3a0*/  F2FP.SATFINITE.E4M3.F32.PACK_AB_MERGE_C R12, RZ, R12, RZ ;  /* 0x0000000cff0c723e */ /* 0x000fe400048070ff */
[----:B------:R-:W-:-:S13]  /*4b3b0*/  ISETP.LT.OR P5, PT, R26, 0x2, !P5 ;  /* 0x000000021a00780c */ /* 0x000fda0006fa1670 */
[----:B------:R-:W-:Y:S05]  /*4b3c0*/  @P5 BRA `(.L_x_39) ;  /* 0x0000000000385947 */ /* 0x000fea0003800000 */
[----:B------:R-:W-:Y:S01]  /*4b3d0*/  R2UR UR9, R4 ;  /* 0x00000000040972ca */ /* 0x000fe200000e0000 */
[----:B0-----:R-:W-:Y:S01]  /*4b3e0*/  IMAD.MOV.U32 R10, RZ, RZ, R8 ;  /* 0x000000ffff0a7224 */ /* 0x001fe200078e0008 */
        /* <DEDUP_REMOVED lines=12> */
.L_x_39:
[----:B------:R-:W-:Y:S05]  /*4b4b0*/  BSYNC B1 ;  /* 0x0000000000017941 */ /* 0x000fea0003800000 */
.L_x_38:
[----:B------:R-:W2:Y:S04]  /*4b4c0*/  LDL.LU R19, [R1+0x468] ;  /* 0x0004680001137983 */ /* 0x000ea80000300800 */
[----:B------:R-:W3:Y:S04]  /*4b4d0*/  LDL.LU R18, [R1+0x46c] ;  /* 0x00046c0001127983 */ /* 0x000ee80000300800 */
[----:B------:R-:W4:Y:S04]  /*4b4e0*/  LDL.LU R17, [R1+0x470] ;  /* 0x0004700001117983 */ /* 0x000f280000300800 */
[----:B------:R-:W5:Y:S01]  /*4b4f0*/  LDL.LU R16, [R1+0x474] ;  /* 0x0004740001107983 */ /* 0x000f620000300800 */
[----:B------:R-:W-:Y:S01]  /*4b500*/  ISETP.LT.OR P6, PT, R26, 0x9, !P4 ;  /* 0x000000091a00780c */ /* 0x000fe200067c1670 */
[----:B------:R-:W-:Y:S01]  /*4b510*/  ULDC.64 UR4, c[0x0][0x208] ;  /* 0x0000820000047ab9 */ /* 0x000fe20000000a00 */
[----:B------:R-:W-:Y:S01]  /*4b520*/  LOP3.LUT R2, R2, 0xfffffffd, RZ, 0xc0, !PT ;  /* 0xfffffffd02027812 */ /* 0x000fe200078ec0ff */
[----:B------:R-:W-:Y:S03]  /*4b530*/  BSSY B1, `(.L_x_40) ;  /* 0x000002d000017945 */ /* 0x000fe60003800000 */
[----:B------:R-:W-:-:S07]  /*4b540*/  @P0 LOP3.LUT R2, R2, 0x2, RZ, 0xfc, !PT ;  /* 0x0000000202020812 */ /* 0x000fce00078efcff */
[----:B01----:R-:W0:Y:S01]  /*4b550*/  @!P6 LDC.64 R10, c[0x0][0x5c0] ;  /* 0x00017000ff0aeb82 */ /* 0x003e220000000a00 */
[----:B------:R-:W-:Y:S02]  /*4b560*/  @!P6 IMAD.MOV.U32 R12, RZ, RZ, R8 ;  /* 0x000000ffff0ce224 */ /* 0x000fe400078e0008 */
[----:B------:R-:W-:Y:S02]  /*4b570*/  @!P6 IMAD.MOV.U32 R13, RZ, RZ, R27 ;  /* 0x000000ffff0de224 */ /* 0x000fe400078e001b */
[----:B------:R-:W-:Y:S02]  /*4b580*/  @!P6 IMAD R5, R7, 0x180, RZ ;  /* 0x000001800705e824 */ /* 0x000fe400078e02ff */
[----:B------:R-:W-:-:S03]  /*4b590*/  @!P6 IMAD.WIDE.U32 R12, R6, 0x180, R12 ;  /* 0x00000180060ce825 */ /* 0x000fc600078e000c */
[----:B0-----:R-:W-:-:S04]  /*4b5a0*/  @!P6 IADD3 R14, P5, R12, R10, RZ ;  /* 0x0000000a0c0ee210 */ /* 0x001fc80007fbe0ff */
[----:B------:R-:W-:Y:S02]  /*4b5b0*/  @!P6 IADD3.X R15, R11, R13, R5, P5, !PT ;  /* 0x0000000d0b0fe210 */ /* 0x000fe40002ffe405 */
[----:B------:R-:W-:-:S13]  /*4b5c0*/  ISETP.LT.OR P5, PT, R26, 0xa, !P4 ;  /* 0x0000000a1a00780c */ /* 0x000fda00067a1670 */
[----:B------:R-:W0:Y:S01]  /*4b5d0*/  @!P5 LDC.64 R12, c[0x0][0x5c0] ;  /* 0x00017000ff0cdb82 */ /* 0x000e220000000a00 */
[----:B------:R-:W-:Y:S02]  /*4b5e0*/  @!P5 IMAD.MOV.U32 R10, RZ, RZ, R8 ;  /* 0x000000ffff0ad224 */ /* 0x000fe400078e0008 */
[----:B------:R-:W-:Y:S02]  /*4b5f0*/  @!P5 IMAD.MOV.U32 R11, RZ, RZ, R27 ;  /* 0x000000ffff0bd224 */ /* 0x000fe400078e001b */
[----:B------:R-:W-:Y:S02]  /*4b600*/  @!P5 IMAD R5, R7, 0x180, RZ ;  /* 0x000001800705d824 */ /* 0x000fe400078e02ff */
[----:B------:R-:W-:-:S03]  /*4b610*/  @!P5 IMAD.WIDE.U32 R10, R6, 0x180, R10 ;  /* 0x00000180060ad825 */ /* 0x000fc600078e000a */
[----:B0-----:R-:W-:-:S04]  /*4b620*/  @!P5 IADD3 R10, P0, R10, R12, RZ ;  /* 0x0000000c0a0ad210 */ /* 0x001fc80007f1e0ff */
[----:B------:R-:W-:Y:S02]  /*4b630*/  @!P5 IADD3.X R11, R13, R11, R5, P0, !PT ;  /* 0x0000000b0d0bd210 */ /* 0x000fe400007fe405 */
[----:B------:R-:W-:Y:S01]  /*4b640*/  LOP3.LUT P0, RZ, R2, 0x2, RZ, 0xc0, !PT ;  /* 0x0000000202ff7812 */ /* 0x000fe2000780c0ff */
[----:B--2---:R-:W-:-:S05]  /*4b650*/  FMUL R5, R19, UR60 ;  /* 0x0000003c13057c20 */ /* 0x004fca0008400000 */
[----:B------:R-:W-:-:S05]  /*4b660*/  F2FP.SATFINITE.E4M3.F32.PACK_AB_MERGE_C R5, RZ, R5, RZ ;  /* 0x00000005ff05723e */ /* 0x000fca00048070ff */
[----:B------:R3:W-:Y:S01]  /*4b670*/  @!P6 STG.E.U8 desc[UR4][R14.64+0x8], R5 ;  /* 0x000008050e00e986 */ /* 0x0007e2000c101104 */
[----:B------:R-:W-:Y:S01]  /*4b680*/  LOP3.LUT P6, RZ, R0, 0x400000, RZ, 0xc0, !PT ;  /* 0x0040000000ff7812 */ /* 0x000fe200078cc0ff */
[----:B---3--:R-:W-:-:S05]  /*4b690*/  FMUL R5, R18, UR60 ;  /* 0x0000003c12057c20 */ /* 0x008fca0008400000 */
[----:B------:R-:W-:-:S05]  /*4b6a0*/  F2FP.SATFINITE.E4M3.F32.PACK_AB_MERGE_C R5, RZ, R5, RZ ;  /* 0x00000005ff05723e */ /* 0x000fca00048070ff */
[----:B------:R4:W-:Y:S01]  /*4b6b0*/  @!P5 STG.E.U8 desc[UR4][R10.64+0x9], R5 ;  /* 0x000009050a00d986 */ /* 0x0009e2000c101104 */
[----:B------:R-:W-:Y:S01]  /*4b6c0*/  ISETP.LT.OR P5, PT, R26, 0x9, !P6 ;  /* 0x000000091a00780c */ /* 0x000fe200077a1670 */
[----:B----4-:R-:W-:Y:S01]  /*4b6d0*/  FMUL R10, R17, UR60 ;  /* 0x0000003c110a7c20 */ /* 0x010fe20008400000 */
[----:B-----5:R-:W-:-:S04]  /*4b6e0*/  FMUL R5, R16, UR60 ;  /* 0x0000003c10057c20 */ /* 0x020fc80008400000 */
[----:B------:R-:W-:Y:S02]  /*4b6f0*/  F2FP.SATFINITE.E4M3.F32.PACK_AB_MERGE_C R13, RZ, R10, RZ ;  /* 0x0000000aff0d723e */ /* 0x000fe400048070ff */
[----:B------:R-:W-:-:S05]  /*4b700*/  F2FP.SATFINITE.E4M3.F32.PACK_AB_MERGE_C R12, RZ, R5, RZ ;  /* 0x00000005ff0c723e */ /* 0x000fca00048070ff */
        /* <DEDUP_REMOVED lines=15> */
.L_x_41:
[----:B------:R-:W-:Y:S05]  /*4b800*/  BSYNC B1 ;  /* 0x0000000000017941 */ /* 0x000fea0003800000 */
.L_x_40:
[----:B------:R-:W-:Y:S01]  /*4b810*/  LOP3.LUT P5, RZ, R0, 0x400000, RZ, 0xc0, !PT ;  /* 0x0040000000ff7812 */ /* 0x000fe200078ac0ff */
[----:B------:R-:W-:Y:S03]  /*4b820*/  BSSY B1, `(.L_x_42) ;  /* 0x0000011000017945 */ /* 0x000fe60003800000 */
        /* <DEDUP_REMOVED lines=16> */
.L_x_43:
[----:B------:R-:W-:Y:S05]  /*4b930*/  BSYNC B1 ;  /* 0x0000000000017941 */ /* 0x000fea0003800000 */
.L_x_42:
[----:B------:R-:W-:Y:S01]  /*4b940*/  LOP3.LUT R2, R2, 0xffffefff, RZ, 0xc0, !PT ;  /* 0xffffefff02027812 */ /* 0x000fe200078ec0ff */
[----:B------:R-:W2:Y:S03]  /*4b950*/  LDL.LU R43, [R1+0x478] ;  /* 0x00047800012b7983 */ /* 0x000ea60000300800 */
[----:B------:R-:W-:Y:S01]  /*4b960*/  @P3 LOP3.LUT R2, R2, 0x1000, RZ, 0xfc, !PT ;  /* 0x0000100002023812 */ /* 0x000fe200078efcff */
[----:B------:R-:W3:Y:S01]  /*4b970*/  LDL.LU R42, [R1+0x47c] ;  /* 0x00047c00012a7983 */ /* 0x000ee20000300800 */
[----:B------:R-:W-:Y:S02]  /*4b980*/  ISETP.LT.OR P3, PT, R26, 0x11, !P0 ;  /* 0x000000111a00780c */ /* 0x000fe40004761670 */
[----:B------:R-:W-:Y:S01]  /*4b990*/  R2UR UR9, R4 ;  /* 0x00000000040972ca */ /* 0x000fe200000e0000 */
[----:B------:R-:W4:Y:S01]  /*4b9a0*/  LDL.LU R52, [R1+0x480] ;  /* 0x0004800001347983 */ /* 0x000f220000300800 */
[----:B------:R-:W-:-:S02]  /*4b9b0*/  R2UR UR8, R3 ;  /* 0x00000000030872ca */ /* 0x000fc400000e0000 */
[----:B------:R-:W-:Y:S01]  /*4b9c0*/  LOP3.LUT R0, R0, 0xffffff7f, RZ, 0xc0, !PT ;  /* 0xffffff7f00007812 */ /* 0x000fe200078ec0ff */
[----:B------:R-:W5:Y:S01]  /*4b9d0*/  LDL.LU R54, [R1+0x484] ;  /* 0x0004840001367983 */ /* 0x000f620000300800 */
[----:B------:R-:W-:Y:S02]  /*4b9e0*/  LOP3.LUT R2, R2, 0xfffffff7, RZ, 0xc0, !PT ;  /* 0xfffffff702027812 */ /* 0x000fe400078ec0ff */
[----:B------:R-:W-:Y:S01]  /*4b9f0*/  R2UR UR5, R83 ;  /* 0x00000000530572ca */ /* 0x000fe200000e0000 */
[----:B------:R-:W5:Y:S01]  /*4ba00*/  LDL.LU R53, [R1+0x488] ;  /* 0x0004880001357983 */ /* 0x000f620000300800 */
[----:B------:R-:W-:Y:S01]  /*4ba10*/  @P4 LOP3.LUT R2, R2, 0x8, RZ, 0xfc, !PT ;  /* 0x0000000802024812 */ /* 0x000fe200078efcff */
[----:B01----:R-:W0:Y:S01]  /*4ba20*/  @!P3 LDC.64 R10, c[0x0][0x5c0] ;  /* 0x00017000ff0abb82 */ /* 0x003e220000000a00 */
[----:B------:R-:W-:Y:S02]  /*4ba30*/  @P3 LOP3.LUT R0, R0, 0x80, RZ, 0xfc, !PT ;  /* 0x0000008000003812 */ /* 0x000fe400078efcff */
[----:B------:R-:W-:Y:S01]  /*4ba40*/  LOP3.LUT R2, R2, 0xfffffffd, RZ, 0xc0, !PT ;  /* 0xfffffffd02027812 */ /* 0x000fe200078ec0ff */
[----:B------:R-:W-:Y:S01]  /*4ba50*/  IMAD.U32 R5, RZ, RZ, UR8 ;  /* 0x00000008ff057e24 */ /* 0x000fe2000f8e00ff */
[----:B------:R-:W-:-:S02]  /*4ba60*/  LOP3.LUT P4, RZ, R0, 0x2000, RZ, 0xc0, !PT ;  /* 0x0000200000ff7812 */ /* 0x000fc4000788c0ff */
[----:B------:R-:W-:Y:S02]  /*4ba70*/  LOP3.LUT R0, R0, 0xfff7ffff, RZ, 0xc0, !PT ;  /* 0xfff7ffff00007812 */ /* 0x000fe400078ec0ff */
[----:B------:R-:W-:Y:S02]  /*4ba80*/  @P0 LOP3.LUT R2, R2, 0x2, RZ, 0xfc, !PT ;  /* 0x0000000202020812 */ /* 0x000fe400078efcff */
[----:B------:R-:W-:Y:S02]  /*4ba90*/  R2UR UR4, R82 ;  /* 0x00000000520472ca */ /* 0x000fe400000e0000 */
[----:B------:R-:W-:Y:S02]  /*4baa0*/  R2UR UR7, R81 ;  /* 0x00000000510772ca */ /* 0x000fe400000e0000 */
[----:B------:R-:W-:Y:S02]  /*4bab0*/  R2UR UR6, R80 ;  /* 0x00000000500672ca */ /* 0x000fe400000e0000 */
[----:B0-----:R-:W-:-:S04]  /*4bac0*/  @!P3 IADD3 R18, P5, P6, R8, UR9, R10 ;  /* 0x000000090812bc10 */ /* 0x001fc8000febe00a */
[----:B------:R-:W-:Y:S02]  /*4bad0*/  @!P3 IADD3.X R19, R27, UR8, R11, P5, P6 ;  /* 0x000000081b13bc10 */ /* 0x000fe4000afec40b */
[----:B------:R-:W-:-:S13]  /*4bae0*/  ISETP.LT.OR P3, PT, R26, 0x12, !P0 ;  /* 0x000000121a00780c */ /* 0x000fda0004761670 */
[----:B------:R-:W0:Y:S01]  /*4baf0*/  @!P3 LDC.64 R10, c[0x0][0x5c0] ;  /* 0x00017000ff0abb82 */ /* 0x000e220000000a00 */
[----:B------:R-:W-:-:S04]  /*4bb00*/  @P3 LOP3.LUT R0, R0, 0x80000, RZ, 0xfc, !PT ;  /* 0x0008000000003812 */ /* 0x000fc800078efcff */
[----:B------:R-:W-:Y:S02]  /*4bb10*/  LOP3.LUT R0, R0, 0xffefffff, RZ, 0xc0, !PT ;  /* 0xffefffff00007812 */ /* 0x000fe400078ec0ff */
        /* <DEDUP_REMOVED lines=8> */
[C---:B------:R-:W-:Y:S02]  /*4bba0*/  ISETP.LT.OR P3, PT, R26.reuse, 0x1a, !P0 ;  /* 0x0000001a1a00780c */ /* 0x040fe40004761670 */
[----:B------:R-:W-:-:S11]  /*4bbb0*/  ISETP.LT.OR P0, PT, R26, 0x11, !P1 ;  /* 0x000000111a00780c */ /* 0x000fd60004f01670 */
[----:B------:R-:W0:Y:S01]  /*4bbc0*/  @!P3 LDC.64 R10, c[0x0][0x5c0] ;  /* 0x00017000ff0abb82 */ /* 0x000e220000000a00 */
[----:B------:R-:W-:-:S04]  /*4bbd0*/  @P3 LOP3.LUT R0, R0, 0x40000, RZ, 0xfc, !PT ;  /* 0x0004000000003812 */ /* 0x000fc800078efcff */
[----:B------:R-:W-:-:S04]  /*4bbe0*/  LOP3.LUT R0, R0, 0xfffeffff, RZ, 0xc0, !PT ;  /* 0xfffeffff00007812 */ /* 0x000fc800078ec0ff */
[----:B------:R-:W-:-:S04]  /*4bbf0*/  @P0 LOP3.LUT R0, R0, 0x10000, RZ, 0xfc, !PT ;  /* 0x0001000000000812 */ /* 0x000fc800078efcff */
[----:B------:R-:W-:Y:S02]  /*4bc00*/  LOP3.LUT R0, R0, 0xffff7fff, RZ, 0xc0, !PT ;  /* 0xffff7fff00007812 */ /* 0x000fe400078ec0ff */
[----:B0-----:R-:W-:-:S04]  /*4bc10*/  @!P3 IADD3 R22, P5, P6, R8, UR9, R10 ;  /* 0x000000090816bc10 */ /* 0x001fc8000febe00a */
[----:B------:R-:W-:Y:S02]  /*4bc20*/  @!P3 IADD3.X R23, R27, UR8, R11, P5, P6 ;  /* 0x000000081b17bc10 */ /* 0x000fe4000afec40b */
[----:B------:R-:W0:Y:S01]  /*4bc30*/  @!P0 LDC.64 R10, c[0x0][0x5c0] ;  /* 0x00017000ff0a8b82 */ /* 0x000e220000000a00 */
[C---:B------:R-:W-:Y:S02]  /*4bc40*/  LOP3.LUT P3, RZ, R2.reuse, 0x1000, RZ, 0xc0, !PT ;  /* 0x0000100002ff7812 */ /* 0x040fe4000786c0ff */
[----:B------:R-:W-:-:S04]  /*4bc50*/  LOP3.LUT R2, R2, 0xfffffffb, RZ, 0xc0, !PT ;  /* 0xfffffffb02027812 */ /* 0x000fc800078ec0ff */
        /* <DEDUP_REMOVED lines=19> */
[----:B------:R-:W-:Y:S02]  /*4bd90*/  @P0 LOP3.LUT R0, R0, 0x1000, RZ, 0xfc, !PT ;  /* 0x0000100000000812 */ /* 0x000fe400078efcff */
[----:B------:R-:W-:Y:S02]  /*4bda0*/  @P1 LOP3.LUT R2, R2, 0x10, RZ, 0xfc, !PT ;  /* 0x0000001002021812 */ /* 0x000fe400078efcff */
[----:B------:R-:W-:Y:S02]  /*4bdb0*/  LOP3.LUT R0, R0, 0xfffff7ff, RZ, 0xc0, !PT ;  /* 0xfffff7ff00007812 */ /* 0x000fe400078ec0ff */
        /* <DEDUP_REMOVED lines=22> */
[----:B0-----:R-:W-:-:S04]  /*4bf20*/  @!P0 IADD3 R34, P5, P6, R8, UR7, R10 ;  /* 0x0000000708228c10 */ /* 0x001fc8000febe00a */
[----:B------:R-:W-:Y:S02]  /*4bf30*/  @!P0 IADD3.X R35, R27, UR6, R11, P5, P6 ;  /* 0x000000061b238c10 */ /* 0x000fe4000afec40b */
[----:B------:R-:W0:Y:S01]  /*4bf40*/  @!P1 LDC.64 R10, c[0x0][0x5c0] ;  /* 0x00017000ff0a9b82 */ /* 0x000e220000000a00 */
[----:B------:R-:W-:Y:S02]  /*4bf50*/  ISETP.LT.OR P0, PT, R26, 0x11, !P2 ;  /* 0x000000111a00780c */ /* 0x000fe40005701670 */
[----:B0-----:R-:W-:Y:S01]  /*4bf60*/  @!P1 IADD3 R36, P5, P6, R8, UR7, R10 ;  /* 0x0000000708249c10 */ /* 0x001fe2000febe00a */
[----:B------:R-:W-:-:S03]  /*4bf70*/  IMAD.U32 R10, RZ, RZ, UR9 ;  /* 0x00000009ff0a7e24 */ /* 0x000fc6000f8e00ff */
[----:B------:R-:W-:Y:S02]  /*4bf80*/  @!P1 IADD3.X R37, R27, UR6, R11, P5, P6 ;  /* 0x000000061b259c10 */ /* 0x000fe4000afec40b */
[C---:B------:R-:W-:Y:S02]  /*4bf90*/  LOP3.LUT P1, RZ, R0.reuse, 0x20000, RZ, 0xc0, !PT ;  /* 0x0002000000ff7812 */ /* 0x040fe4000782c0ff */
[----:B------:R-:W-:-:S03]  /*4bfa0*/  LOP3.LUT R0, R0, 0xffffffef, RZ, 0xc0, !PT ;  /* 0xffffffef00007812 */ /* 0x000fc600078ec0ff */
[----:B------:R-:W-:Y:S02]  /*4bfb0*/  @!P0 IADD3 R38, P6, P5, R10, UR5, R8 ;  /* 0x000000050a268c10 */ /* 0x000fe4000fdde008 */
[----:B------:R-:W-:Y:S02]  /*4bfc0*/  @P0 LOP3.LUT R0, R0, 0x10, RZ, 0xfc, !PT ;  /* 0x0000001000000812 */ /* 0x000fe400078efcff */
[----:B------:R-:W-:Y:S02]  /*4bfd0*/  @!P0 IADD3.X R39, R5, UR4, R27, P6, P5 ;  /* 0x0000000405278c10 */ /* 0x000fe4000b7ea41b */
[----:B------:R-:W-:Y:S02]  /*4bfe0*/  ISETP.LT.OR P0, PT, R26, 0x12, !P2 ;  /* 0x000000121a00780c */ /* 0x000fe40005701670 */
[----:B------:R-:W-:-:S11]  /*4bff0*/  LOP3.LUT R0, R0, 0xfffffff7, RZ, 0xc0, !PT ;  /* 0xfffffff700007812 */ /* 0x000fd600078ec0ff */
        /* <DEDUP_REMOVED lines=10> */
[--C-:B------:R-:W-:Y:S02]  /*4c0a0*/  @!P0 IADD3 R47, P6, P5, R10, UR5, R8.reuse ;  /* 0x000000050a2f8c10 */ /* 0x100fe4000fdde008 */
[----:B------:R-:W-:Y:S02]  /*4c0b0*/  @P0 LOP3.LUT R0, R0, 0x2, RZ, 0xfc, !PT ;  /* 0x0000000200000812 */ /* 0x000fe400078efcff */
[C-C-:B------:R-:W-:Y:S01]  /*4c0c0*/  @!P0 IADD3.X R49, R5.reuse, UR4, R27.reuse, P6, P5 ;  /* 0x0000000405318c10 */ /* 0x140fe2000b7ea41b */
[----:B------:R-:W-:Y:S01]  /*4c0d0*/  ULDC.64 UR4, c[0x0][0x208] ;  /* 0x0000820000047ab9 */ /* 0x000fe20000000a00 */
[----:B------:R-:W-:Y:S02]  /*4c0e0*/  @!P4 IADD3 R50, P6, P5, R10, UR7, R8 ;  /* 0x000000070a32cc10 */ /* 0x000fe4000fdde008 */
[----:B------:R-:W-:Y:S02]  /*4c0f0*/  LOP3.LUT P0, RZ, R0, 0x80, RZ, 0xc0, !PT ;  /* 0x0000008000ff7812 */ /* 0x000fe4000780c0ff */
[----:B------:R-:W-:Y:S01]  /*4c100*/  @!P4 IADD3.X R51, R5, UR6, R27, P6, P5 ;  /* 0x000000060533cc10 */ /* 0x000fe2000b7ea41b */
[----:B--2---:R-:W-:Y:S01]  /*4c110*/  FMUL R5, R43, UR60 ;  /* 0x0000003c2b057c20 */ /* 0x004fe20008400000 */
[----:B------:R-:W-:-:S04]  /*4c120*/  ISETP.LT.OR P5, PT, R26, 0x11, !P1 ;  /* 0x000000111a00780c */ /* 0x000fc80004fa1670 */
[----:B------:R-:W-:-:S09]  /*4c130*/  F2FP.SATFINITE.E4M3.F32.PACK_AB_MERGE_C R5, RZ, R5, RZ ;  /* 0x00000005ff05723e */ /* 0x000fd200048070ff */
[----:B------:R-:W0:Y:S02]  /*4c140*/  @!P5 LDC.64 R10, c[0x0][0x5c0] ;  /* 0x00017000ff0adb82 */ /* 0x000e240000000a00 */
[----:B0-----:R-:W-:-:S05]  /*4c150*/  @!P5 IADD3 R10, P6, R8, R10, RZ ;  /* 0x0000000a080ad210 */ /* 0x001fca0007fde0ff */
[----:B------:R-:W-:-:S05]  /*4c160*/  @!P5 IMAD.X R11, R27, 0x1, R11, P6 ;  /* 0x000000011b0bd824 */ /* 0x000fca00030e060b */
[----:B------:R3:W-:Y:S01]  /*4c170*/  @!P5 STG.E.U8 desc[UR4][R10.64+0x10], R5 ;  /* 0x000010050a00d986 */ /* 0x0007e2000c101104 */
[----:B------:R-:W-:Y:S02]  /*4c180*/  ISETP.LT.OR P5, PT, R26, 0x12, !P1 ;  /* 0x000000121a00780c */ /* 0x000fe40004fa1670 */
[----:B------:R-:W-:Y:S02]  /*4c190*/  LOP3.LUT R2, R2, 0xffffff7f, RZ, 0xc0, !PT ;  /* 0xffffff7f02027812 */ /* 0x000fe400078ec0ff */
[----:B------:R-:W-:Y:S01]  /*4c1a0*/  LOP3.LUT P1, RZ, R0, 0x80000, RZ, 0xc0, !PT ;  /* 0x0008000000ff7812 */ /* 0x000fe2000782c0ff */
[----:B---3--:R-:W-:-:S08]  /*4c1b0*/  FMUL R5, R42, UR60 ;  /* 0x0000003c2a057c20 */ /* 0x008fd00008400000 */
[----:B------:R-:W0:Y:S01]  /*4c1c0*/  @!P5 LDC.64 R10, c[0x0][0x5c0] ;  /* 0x00017000ff0adb82 */ /* 0x000e220000000a00 */
[----:B------:R-:W-:Y:S02]  /*4c1d0*/  F2FP.SATFINITE.E4M3.F32.PACK_AB_MERGE_C R5, RZ, R5, RZ ;  /* 0x00000005ff05723e */ /* 0x000fe400048070ff */
[----:B0-----:R-:W-:-:S05]  /*4c1e0*/  @!P5 IADD3 R10, P6, R8, R10, RZ ;  /* 0x0000000a080ad210 */ /* 0x001fca0007fde0ff */
[----:B------:R-:W-:-:S05]  /*4c1f0*/  @!P5 IMAD.X R11, R27, 0x1, R11, P6 ;  /* 0x000000011b0bd824 */ /* 0x000fca00030e060b */
[----:B------:R0:W-:Y:S01]  /*4c200*/  @!P5 STG.E.U8 desc[UR4][R10.64+0x11], R5 ;  /* 0x000011050a00d986 */ /* 0x0001e2000c101104 */
[----:B------:R-:W-:Y:S01]  /*4c210*/  ISETP.LT.OR P5, PT, R26, 0x12, !P3 ;  /* 0x000000121a00780c */ /* 0x000fe20005fa1670 */
[----:B0-----:R-:W-:Y:S02]  /*4c220*/  IMAD.U32 R10, RZ, RZ, UR9 ;  /* 0x00000009ff0a7e24 */ /* 0x001fe4000f8e00ff */
[----:B------:R-:W-:-:S10]  /*4c230*/  IMAD.U32 R5, RZ, RZ, UR8 ;  /* 0x00000008ff057e24 */ /* 0x000fd4000f8e00ff */
[----:B------:R-:W-:-:S04]  /*4c240*/  @!P5 IADD3 R42, P2, P6, R10, UR7, R8 ;  /* 0x000000070a2adc10 */ /* 0x000fc8000fe5e008 */
[----:B------:R-:W-:Y:S02]  /*4c250*/  @!P5 IADD3.X R43, R5, UR6, R27, P2, P6 ;  /* 0x00000006052bdc10 */ /* 0x000fe400097ec41b */
[----:B------:R-:W-:-:S13]  /*4c260*/  ISETP.LT.OR P6, PT, R26, 0x19, !P3 ;  /* 0x000000191a00780c */ /* 0x000fda0005fc1670 */
[----:B------:R-:W-:-:S04]  /*4c270*/  @!P6 IADD3 R46, P2, P4, R10, UR7, R8 ;  /* 0x000000070a2eec10 */ /* 0x000fc8000fc5e008 */
[----:B------:R-:W-:Y:S01]  /*4c280*/  @!P6 IADD3.X R48, R5, UR6, R27, P2, P4 ;  /* 0x000000060530ec10 */ /* 0x000fe200097e841b */
[----:B----4-:R-:W-:Y:S02]  /*4c290*/  FMUL R5, R52, UR60 ;  /* 0x0000003c34057c20 */ /* 0x010fe40008400000 */
[----:B------:R-:W2:Y:S03]  /*4c2a0*/  LDL.LU R52, [R1+0x48c] ;  /* 0x00048c0001347983 */ /* 0x000ea60000300800 */
[----:B------:R-:W-:Y:S01]  /*4c2b0*/  F2FP.SATFINITE.E4M3.F32.PACK_AB_MERGE_C R5, RZ, R5, RZ ;  /* 0x00000005ff05723e */ /* 0x000fe200048070ff */
[----:B------:R-:W3:Y:S04]  /*4c2c0*/  LDL.LU R55, [R1+0x490] ;  /* 0x0004900001377983 */ /* 0x000ee80000300800 */
[----:B------:R0:W-:Y:S01]  /*4c2d0*/  @!P0 STG.E.U8 desc[UR4][R18.64+0x10], R5 ;  /* 0x0000100512008986 */ /* 0x0001e2000c101104 */
[----:B------:R-:W-:-:S02]  /*4c2e0*/  ISETP.LT.OR P0, PT, R26, 0x1a, !P3 ;  /* 0x0000001a1a00780c */ /* 0x000fc40005f01670 */
[----:B------:R-:W-:-:S04]  /*4c2f0*/  @P5 LOP3.LUT R2, R2, 0x80, RZ, 0xfc, !PT ;  /* 0x0000008002025812 */ /* 0x000fc800078efcff */
[----:B------:R-:W-:Y:S01]  /*4c300*/  LOP3.LUT R2, R2, 0xfffffeff, RZ, 0xc0, !PT ;  /* 0xfffffeff02027812 */ /* 0x000fe200078ec0ff */
[----:B0-----:R-:W-:-:S06]  /*4c310*/  IMAD.U32 R5, RZ, RZ, UR8 ;  /* 0x00000008ff057e24 */ /* 0x001fcc000f8e00ff */
[----:B------:R-:W-:-:S04]  /*4c320*/  @!P0 IADD3 R18, P2, P4, R10, UR7, R8 ;  /* 0x000000070a128c10 */ /* 0x000fc8000fc5e008 */
[----:B------:R-:W-:Y:S01]  /*4c330*/  @!P0 IADD3.X R19, R5, UR6, R27, P2, P4 ;  /* 0x0000000605138c10 */ /* 0x000fe200097e841b */
[----:B-----5:R-:W-:Y:S02]  /*4c340*/  FMUL R5, R54, UR60 ;  /* 0x0000003c36057c20 */ /* 0x020fe40008400000 */
[----:B------:R-:W4:Y:S01]  /*4c350*/  LDL.LU R54, [R1+0x494] ;  /* 0x0004940001367983 */ /* 0x000f220000300800 */
[----:B------:R-:W-:-:S03]  /*4c360*/  @P6 LOP3.LUT R2, R2, 0x100, RZ, 0xfc, !PT ;  /* 0x0000010002026812 */ /* 0x000fc600078efcff */
[----:B------:R-:W5:Y:S01]  /*4c370*/  LDL.LU R57, [R1+0x498] ;  /* 0x0004980001397983 */ /* 0x000f620000300800 */
[----:B------:R-:W-:-:S04]  /*4c380*/  LOP3.LUT R2, R2, 0xfffffdff, RZ, 0xc0, !PT ;  /* 0xfffffdff02027812 */ /* 0x000fc800078ec0ff */
[----:B------:R-:W-:Y:S02]  /*4c390*/  @P3 LOP3.LUT R2, R2, 0x200, RZ, 0xfc, !PT ;  /* 0x0000020002023812 */ /* 0x000fe400078efcff */
[----:B------:R-:W-:Y:S02]  /*4c3a0*/  LOP3.LUT P6, RZ, R0, 0x20000, RZ, 0xc0, !PT ;  /* 0x0002000000ff7812 */ /* 0x000fe400078cc0ff */
[----:B------:R-:W-:Y:S02]  /*4c3b0*/  LOP3.LUT R2, R2, 0xfffffbff, RZ, 0xc0, !PT ;  /* 0xfffffbff02027812 */ /* 0x000fe400078ec0ff */
[----:B------:R-:W-:Y:S02]  /*4c3c0*/  F2FP.SATFINITE.E4M3.F32.PACK_AB_MERGE_C R5, RZ, R5, RZ ;  /* 0x00000005ff05723e */ /* 0x000fe400048070ff */
[----:B------:R-:W-:Y:S02]  /*4c3d0*/  @P0 LOP3.LUT R2, R2, 0x400, RZ, 0xfc, !PT ;  /* 0x0000040002020812 */ /* 0x000fe400078efcff */
[----:B------:R-:W-:Y:S01]  /*4c3e0*/  ISETP.LT.OR P0, PT, R26, 0x19, !P6 ;  /* 0x000000191a00780c */ /* 0x000fe20007701670 */
[----:B------:R0:W-:Y:S02]  /*4c3f0*/  @!P1 STG.E.U8 desc[UR4][R14.64+0x11], R5 ;  /* 0x000011050e009986 */ /* 0x0001e4000c101104 */
[----:B0-----:R-:W-:-:S10]  /*4c400*/  FMUL R5, R53, UR60 ;  /* 0x0000003c35057c20 */ /* 0x001fd40008400000 */
[----:B------:R-:W0:Y:S01]  /*4c410*/  @!P0 LDC.64 R10, c[0x0][0x5c0] ;  /* 0x00017000ff0a8b82 */ /* 0x000e220000000a00 */
[----:B------:R-:W5:Y:S01]  /*4c420*/  LDL.LU R53, [R1+0x49c] ;  /* 0x00049c0001357983 */ /* 0x000f620000300800 */
[----:B------:R-:W-:Y:S02]  /*4c430*/  F2FP.SATFINITE.E4M3.F32.PACK_AB_MERGE_C R5, RZ, R5, RZ ;  /* 0x00000005ff05723e */ /* 0x000fe400048070ff */
[----:B0-----:R-:W-:-:S05]  /*4c440*/  @!P0 IADD3 R10, P3, R8, R10, RZ ;  /* 0x0000000a080a8210 */ /* 0x001fca0007f7e0ff */
[----:B------:R-:W-:-:S05]  /*4c450*/  @!P0 IMAD.X R11, R27, 0x1, R11, P3 ;  /* 0x000000011b0b8824 */ /* 0x000fca00018e060b */
[----:B------:R0:W-:Y:S01]  /*4c460*/  @!P0 STG.E.U8 desc[UR4][R10.64+0x18], R5 ;  /* 0x000018050a008986 */ /* 0x0001e2000c101104 */
[----:B------:R-:W-:-:S13]  /*4c470*/  ISETP.LT.OR P3, PT, R26, 0x1a, !P6 ;  /* 0x0000001a1a00780c */ /* 0x000fda0007761670 */
[----:B0-----:R-:W0:Y:S01]  /*4c480*/  @!P3 LDC.64 R10, c[0x0][0x5c0] ;  /* 0x00017000ff0abb82 */ /* 0x001e220000000a00 */
[----:B--2---:R-:W-:Y:S02]  /*4c490*/  FMUL R5, R52, UR60 ;  /* 0x0000003c34057c20 */ /* 0x004fe40008400000 */
[----:B------:R-:W2:Y:S01]  /*4c4a0*/  LDL.LU R52, [R1+0x4a0] ;  /* 0x0004a00001347983 */ /* 0x000ea20000300800 */
[----:B0-----:R-:W-:Y:S02]  /*4c4b0*/  @!P3 IADD3 R10, P6, R8, R10, RZ ;  /* 0x0000000a080ab210 */ /* 0x001fe40007fde0ff */
[----:B------:R-:W-:Y:S01]  /*4c4c0*/  F2FP.SATFINITE.E4M3.F32.PACK_AB_MERGE_C R5, RZ, R5, RZ ;  /* 0x00000005ff05723e */ /* 0x000fe200048070ff */
[----:B------:R-:W2:Y:S02]  /*4c4d0*/  LDL.LU R56, [R1+0x4a4] ;  /* 0x0004a40001387983 */ /* 0x000ea40000300800 */
[----:B------:R-:W-:Y:S01]  /*4c4e0*/  @!P3 IMAD.X R11, R27, 0x1, R11, P6 ;  /* 0x000000011b0bb824 */ /* 0x000fe200030e060b */
[----:B------:R-:W-:-:S04]  /*4c4f0*/  LOP3.LUT P5, RZ, R0, 0x100000, RZ, 0xc0, !PT ;  /* 0x0010000000ff7812 */ /* 0x000fc800078ac0ff */
[----:B------:R3:W-:Y:S01]  /*4c500*/  @!P3 STG.E.U8 desc[UR4][R10.64+0x19], R5 ;  /* 0x000019050a00b986 */ /* 0x0007e2000c101104 */
[----:B------:R-:W-:Y:S01]  /*4c510*/  LOP3.LUT P4, RZ, R0, 0x40000, RZ, 0xc0, !PT ;  /* 0x0004000000ff7812 */ /* 0x000fe2000788c0ff */
[----:B---3--:R-:W-:Y:S02]  /*4c520*/  FMUL R5, R55, UR60 ;  /* 0x0000003c37057c20 */ /* 0x008fe40008400000 */
[----:B------:R-:W3:Y:S03]  /*4c530*/  LDL.LU R55, [R1+0x4a8] ;  /* 0x0004a80001377983 */ /* 0x000ee60000300800 */
[----:B------:R-:W-:-:S05]  /*4c540*/  F2FP.SATFINITE.E4M3.F32.PACK_AB_MERGE_C R5, RZ, R5, RZ ;  /* 0x00000005ff05723e */ /* 0x000fca00048070ff */
[----:B------:R4:W-:Y:S01]  /*4c550*/  @!P5 STG.E.U8 desc[UR4][R28.64+0x18], R5 ;  /* 0x000018051c00d986 */ /* 0x0009e2000c101104 */
[----:B------:R-:W-:Y:S01]  /*4c560*/  LOP3.LUT P2, RZ, R0, 0x10000, RZ, 0xc0, !PT ;  /* 0x0001000000ff7812 */ /* 0x000fe2000784c0ff */
[----:B----4-:R-:W-:Y:S02]  /*4c570*/  FMUL R5, R54, UR60 ;  /* 0x0000003c36057c20 */ /* 0x010fe40008400000 */
[----:B------:R-:W4:Y:S03]  /*4c580*/  LDL.LU R54, [R1+0x4ac] ;  /* 0x0004ac0001367983 */ /* 0x000f260000300800 */
[----:B------:R-:W-:-:S05]  /*4c590*/  F2FP.SATFINITE.E4M3.F32.PACK_AB_MERGE_C R5, RZ, R5, RZ ;  /* 0x00000005ff05723e */ /* 0x000fca00048070ff */
[----:B------:R5:W-:Y:S02]  /*4c5a0*/  @!P4 STG.E.U8 desc[UR4][R22.64+0x19], R5 ;  /* 0x000019051600c986 */ /* 0x000be4000c101104 */
[----:B-----5:R-:W-:-:S05]  /*4c5b0*/  FMUL R5, R57, UR60 ;  /* 0x0000003c39057c20 */ /* 0x020fca0008400000 */
[----:B------:R-:W-:-:S05]  /*4c5c0*/  F2FP.SATFINITE.E4M3.F32.PACK_AB_MERGE_C R5, RZ, R5, RZ ;  /* 0x00000005ff05723e */ /* 0x000fca00048070ff */
[----:B------:R0:W-:Y:S02]  /*4c5d0*/  @!P2 STG.E.U8 desc[UR4][R16.64+0x10], R5 ;  /* 0x000010051000a986 */ /* 0x0001e4000c101104 */
[----:B0-----:R-:W-:Y:S02]  /*4c5e0*/  FMUL R5, R53, UR60 ;  /* 0x0000003c35057c20 */ /* 0x001fe40008400000 */
[----:B------:R-:W5:Y:S01]  /*4c5f0*/  LDL.LU R53, [R1+0x4b0] ;  /* 0x0004b00001357983 */ /* 0x000f620000300800 */
[----:B------:R-:W-:-:S03]  /*4c600*/  LOP3.LUT P1, RZ, R0, 0x8000, RZ, 0xc0, !PT ;  /* 0x0000800000ff7812 */ /* 0x000fc6000782c0ff */
[----:B------:R-:W5:Y:S01]  /*4c610*/  LDL.LU R57, [R1+0x4b4] ;  /* 0x0004b40001397983 */ /* 0x000f620000300800 */
[----:B------:R-:W-:-:S09]  /*4c620*/  F2FP.SATFINITE.E4M3.F32.PACK_AB_MERGE_C R5, RZ, R5, RZ ;  /* 0x00000005ff05723e */ /* 0x000fd200048070ff */
[----:B------:R2:W-:Y:S01]  /*4c630*/  @!P1 STG.E.U8 desc[UR4][R12.64+0x11], R5 ;  /* 0x000011050c009986 */ /* 0x0005e2000c101104 */
[----:B------:R-:W-:Y:S02]  /*4c640*/  LOP3.LUT P3, RZ, R0, 0x4000, RZ, 0xc0, !PT ;  /* 0x0000400000ff7812 */ /* 0x000fe4000786c0ff */
[----:B------:R-:W-:-:S11]  /*4c650*/  LOP3.LUT R2, R2, 0xfffff7ff, RZ, 0xc0, !PT ;  /* 0xfffff7ff02027812 */ /* 0x000fd600078ec0ff */
[----:B------:R-:W-:Y:S02]  /*4c660*/  @P3 LOP3.LUT R2, R2, 0x800, RZ, 0xfc, !PT ;  /* 0x0000080002023812 */ /* 0x000fe400078efcff */
[----:B------:R-:W-:-:S13]  /*4c670*/  LOP3.LUT P3, RZ, R0, 0x10, RZ, 0xc0, !PT ;  /* 0x0000001000ff7812 */ /* 0x000fda000786c0ff */
[----:B------:R-:W0:Y:S01]  /*4c680*/  @!P3 LDC.64 R10, c[0x0][0x5c0] ;  /* 0x00017000ff0abb82 */ /* 0x000e220000000a00 */
[----:B--2---:R-:W-:Y:S02]  /*4c690*/  FMUL R5, R52, UR60 ;  /* 0x0000003c34057c20 */ /* 0x004fe40008400000 */
[----:B------:R-:W2:Y:S01]  /*4c6a0*/  LDL.LU R52, [R1+0x4b8] ;  /* 0x0004b80001347983 */ /* 0x000ea20000300800 */
[----:B------:R-:W-:Y:S02]  /*4c6b0*/  LOP3.LUT P0, RZ, R0, 0x8, RZ, 0xc0, !PT ;  /* 0x0000000800ff7812 */ /* 0x000fe4000780c0ff */
[----:B0-----:R-:W-:Y:S02]  /*4c6c0*/  @!P3 IADD3 R10, P1, R38, R10, RZ ;  /* 0x0000000a260ab210 */ /* 0x001fe40007f3e0ff */
[----:B------:R-:W-:-:S03]  /*4c6d0*/  F2FP.SATFINITE.E4M3.F32.PACK_AB_MERGE_C R5, RZ, R5, RZ ;  /* 0x00000005ff05723e */ /* 0x000fc600048070ff */
[----:B------:R-:W-:-:S05]  /*4c6e0*/  @!P3 IMAD.X R11, R39, 0x1, R11, P1 ;  /* 0x00000001270bb824 */ /* 0x000fca00008e060b */
[----:B------:R0:W-:Y:S02]  /*4c6f0*/  @!P3 STG.E.U8 desc[UR4][R10.64+0x10], R5 ;  /* 0x000010050a00b986 */ /* 0x0001e4000c101104 */
[----:B0-----:R-:W0:Y:S01]  /*4c700*/  @!P0 LDC.64 R10, c[0x0][0x5c0] ;  /* 0x00017000ff0a8b82 */ /* 0x001e220000000a00 */
[----:B------:R-:W-:Y:S01]  /*4c710*/  LOP3.LUT P5, RZ, R0, 0x4, RZ, 0xc0, !PT ;  /* 0x0000000400ff7812 */ /* 0x000fe200078ac0ff */
[----:B------:R-:W-:Y:S02]  /*4c720*/  FMUL R5, R56, UR60 ;  /* 0x0000003c38057c20 */ /* 0x000fe40008400000 */
[----:B------:R-:W2:Y:S03]  /*4c730*/  LDL.LU R56, [R1+0x4bc] ;  /* 0x0004bc0001387983 */ /* 0x000ea60000300800 */
[----:B------:R-:W-:Y:S02]  /*4c740*/  F2FP.SATFINITE.E4M3.F32.PACK_AB_MERGE_C R5, RZ, R5, RZ ;  /* 0x00000005ff05723e */ /* 0x000fe400048070ff */
[----:B0-----:R-:W-:-:S05]  /*4c750*/  @!P0 IADD3 R10, P3, R40, R10, RZ ;  /* 0x0000000a280a8210 */ /* 0x001fca0007f7e0ff */
[----:B------:R-:W-:Y:S01]  /*4c760*/  @!P0 IMAD.X R11, R41, 0x1, R11, P3 ;  /* 0x00000001290b8824 */ /* 0x000fe200018e060b */
[----:B------:R-:W-:-:S04]  /*4c770*/  LOP3.LUT P3, RZ, R2, 0x800, RZ, 0xc0, !PT ;  /* 0x0000080002ff7812 */ /* 0x000fc8000786c0ff */
[----:B------:R0:W-:Y:S01]  /*4c780*/  @!P0 STG.E.U8 desc[UR4][R10.64+0x11], R5 ;  /* 0x000011050a008986 */ /* 0x0001e2000c101104 */
[----:B------:R-:W-:Y:S01]  /*4c790*/  LOP3.LUT P6, RZ, R0, 0x1000, RZ, 0xc0, !PT ;  /* 0x0000100000ff7812 */ /* 0x000fe200078cc0ff */
[----:B0-----:R-:W0:Y:S01]  /*4c7a0*/  @!P5 LDC.64 R10, c[0x0][0x5c0] ;  /* 0x00017000ff0adb82 */ /* 0x001e220000000a00 */
        /* <DEDUP_REMOVED lines=8> */
[----:B------:R5:W-:Y:S01]  /*4c830*/  @!P6 STG.E.U8 desc[UR4][R20.64+0x19], R5 ;  /* 0x000019051400e986 */ /* 0x000be2000c101104 */
[----:B0-----:R-:W-:-:S05]  /*4c840*/  @!P5 IADD3 R10, P6, R44, R10, RZ ;  /* 0x0000000a2c0ad210 */ /* 0x001fca0007fde0ff */
[----:B------:R-:W-:Y:S02]  /*4c850*/  @!P5 IMAD.X R11, R45, 0x1, R11, P6 ;  /* 0x000000012d0bd824 */ /* 0x000fe400030e060b */
[----:B-----5:R-:W-:Y:S02]  /*4c860*/  FMUL R5, R53, UR60 ;  /* 0x0000003c35057c20 */ /* 0x020fe40008400000 */
[----:B------:R-:W5:Y:S03]  /*4c870*/  LDL.LU R53, [R1+0x4c8] ;  /* 0x0004c80001357983 */ /* 0x000f660000300800 */
[----:B------:R-:W-:-:S05]  /*4c880*/  F2FP.SATFINITE.E4M3.F32.PACK_AB_MERGE_C R5, RZ, R5, RZ ;  /* 0x00000005ff05723e */ /* 0x000fca00048070ff */
[----:B------:R0:W-:Y:S02]  /*4c890*/  @!P5 STG.E.U8 desc[UR4][R10.64+0x18], R5 ;  /* 0x000018050a00d986 */ /* 0x0001e4000c101104 */
[----:B0-----:R-:W0:Y:S01]  /*4c8a0*/  @!P4 LDC.64 R10, c[0x0][0x5c0] ;  /* 0x00017000ff0acb82 */ /* 0x001e220000000a00 */
[----:B------:R-:W-:-:S05]  /*4c8b0*/  FMUL R5, R57, UR60 ;  /* 0x0000003c39057c20 */ /* 0x000fca0008400000 */
[----:B------:R-:W-:Y:S02]  /*4c8c0*/  F2FP.SATFINITE.E4M3.F32.PACK_AB_MERGE_C R5, RZ, R5, RZ ;  /* 0x00000005ff05723e */ /* 0x000fe400048070ff */
[----:B0-----:R-:W-:-:S05]  /*4c8d0*/  @!P4 IADD3 R10, P5, R47, R10, RZ ;  /* 0x0000000a2f0ac210 */ /* 0x001fca0007fbe0ff */
[----:B------:R-:W-:-:S05]  /*4c8e0*/  @!P4 IMAD.X R11, R49, 0x1, R11, P5 ;  /* 0x00000001310bc824 */ /* 0x000fca00028e060b */
[----:B------:R2:W-:Y:S02]  /*4c8f0*/  @!P4 STG.E.U8 desc[UR4][R10.64+0x19], R5 ;  /* 0x000019050a00c986 */ /* 0x0005e4000c101104 */
[----:B--2---:R-:W-:Y:S02]  /*4c900*/  FMUL R5, R52, UR60 ;  /* 0x0000003c34057c20 */ /* 0x004fe40008400000 */
[----:B------:R-:W2:Y:S01]  /*4c910*/  LDL.LU R52, [R1+0x4cc] ;  /* 0x0004cc0001347983 */ /* 0x000ea20000300800 */
[----:B------:R-:W-:-:S03]  /*4c920*/  LOP3.LUT P4, RZ, R2, 0x40, RZ, 0xc0, !PT ;  /* 0x0000004002ff7812 */ /* 0x000fc6000788c0ff */
[----:B------:R-:W2:Y:S01]  /*4c930*/  LDL.LU R57, [R1+0x4d0] ;  /* 0x0004d00001397983 */ /* 0x000ea20000300800 */
[----:B------:R-:W-:Y:S02]  /*4c940*/  LOP3.LUT P2, RZ, R0, 0x800, RZ, 0xc0, !PT ;  /* 0x0000080000ff7812 */ /* 0x000fe4000784c0ff */
[----:B------:R-:W-:-:S07]  /*4c950*/  F2FP.SATFINITE.E4M3.F32.PACK_AB_MERGE_C R5, RZ, R5, RZ ;  /* 0x00000005ff05723e */ /* 0x000fce00048070ff */
[----:B------:R-:W0:Y:S01]  /*4c960*/  @!P4 LDC.64 R10, c[0x0][0x5c0] ;  /* 0x00017000ff0acb82 */ /* 0x000e220000000a00 */
[----:B------:R-:W-:-:S03]  /*4c970*/  LOP3.LUT P1, RZ, R0, 0x400, RZ, 0xc0, !PT ;  /* 0x0000040000ff7812 */ /* 0x000fc6000782c0ff */
[----:B------:R1:W-:Y:S01]  /*4c980*/  @!P2 STG.E.U8 desc[UR4][R32.64+0x10], R5 ;  /* 0x000010052000a986 */ /* 0x0003e2000c101104 */
[----:B------:R-:W-:Y:S01]  /*4c990*/  LOP3.LUT P5, RZ, R2, 0x80, RZ, 0xc0, !PT ;  /* 0x0000008002ff7812 */ /* 0x000fe200078ac0ff */
[----:B-1----:R-:W-:Y:S02]  /*4c9a0*/  FMUL R5, R56, UR60 ;  /* 0x0000003c38057c20 */ /* 0x002fe40008400000 */
[----:B------:R-:W2:Y:S03]  /*4c9b0*/  LDL.LU R56, [R1+0x4d4] ;  /* 0x0004d40001387983 */ /* 0x000ea60000300800 */
[----:B------:R-:W-:-:S05]  /*4c9c0*/  F2FP.SATFINITE.E4M3.F32.PACK_AB_MERGE_C R5, RZ, R5, RZ ;  /* 0x00000005ff05723e */ /* 0x000fca00048070ff */
[----:B------:R3:W-:Y:S01]  /*4c9d0*/  @!P1 STG.E.U8 desc[UR4][R30.64+0x11], R5 ;  /* 0x000011051e009986 */ /* 0x0007e2000c101104 */
[----:B0-----:R-:W-:-:S05]  /*4c9e0*/  @!P4 IADD3 R10, P1, R50, R10, RZ ;  /* 0x0000000a320ac210 */ /* 0x001fca0007f3e0ff */
[----:B------:R-:W-:Y:S02]  /*4c9f0*/  @!P4 IMAD.X R11, R51, 0x1, R11, P1 ;  /* 0x00000001330bc824 */ /* 0x000fe400008e060b */
[----:B---3--:R-:W-:Y:S02]  /*4ca00*/  FMUL R5, R55, UR60 ;  /* 0x0000003c37057c20 */ /* 0x008fe40008400000 */
[----:B------:R-:W3:Y:S03]  /*4ca10*/  LDL.LU R55, [R1+0x4d8] ;  /* 0x0004d80001377983 */ /* 0x000ee60000300800 */
[----:B------:R-:W-:-:S05]  /*4ca20*/  F2FP.SATFINITE.E4M3.F32.PACK_AB_MERGE_C R5, RZ, R5, RZ ;  /* 0x00000005ff05723e */ /* 0x000fca00048070ff */
[----:B------:R0:W-:Y:S02]  /*4ca30*/  @!P4 STG.E.U8 desc[UR4][R10.64+0x10], R5 ;  /* 0x000010050a00c986 */ /* 0x0001e4000c101104 */
[----:B0-----:R-:W0:Y:S01]  /*4ca40*/  @!P5 LDC.64 R10, c[0x0][0x5c0] ;  /* 0x00017000ff0adb82 */ /* 0x001e220000000a00 */
[----:B----4-:R-:W-:Y:S02]  /*4ca50*/  FMUL R5, R54, UR60 ;  /* 0x0000003c36057c20 */ /* 0x010fe40008400000 */
[----:B------:R-:W4:Y:S03]  /*4ca60*/  LDL.LU R54, [R1+0x4dc] ;  /* 0x0004dc0001367983 */ /* 0x000f260000300800 */
[----:B------:R-:W-:Y:S02]  /*4ca70*/  F2FP.SATFINITE.E4M3.F32.PACK_AB_MERGE_C R5, RZ, R5, RZ ;  /* 0x00000005ff05723e */ /* 0x000fe400048070ff */
[----:B0-----:R-:W-:-:S05]  /*4ca80*/  @!P5 IADD3 R10, P4, R42, R10, RZ ;  /* 0x0000000a2a0ad210 */ /* 0x001fca0007f9e0ff */
[----:B------:R-:W-:-:S05]  /*4ca90*/  @!P5 IMAD.X R11, R43, 0x1, R11, P4 ;  /* 0x000000012b0bd824 */ /* 0x000fca00020e060b */
[----:B------:R5:W-:Y:S01]  /*4caa0*/  @!P5 STG.E.U8 desc[UR4][R10.64+0x11], R5 ;  /* 0x000011050a00d986 */ /* 0x000be2000c101104 */
[----:B------:R-:W-:Y:S01]  /*4cab0*/  LOP3.LUT P5, RZ, R0, 0x200, RZ, 0xc0, !PT ;  /* 0x0000020000ff7812 */ /* 0x000fe200078ac0ff */
[----:B-----5:R-:W-:Y:S02]  /*4cac0*/  FMUL R5, R53, UR60 ;  /* 0x0000003c35057c20 */ /* 0x020fe40008400000 */
[----:B------:R-:W5:Y:S03]  /*4cad0*/  LDL.LU R53, [R1+0x4e0] ;  /* 0x0004e00001357983 */ /* 0x000f660000300800 */
[----:B------:R-:W-:-:S07]  /*4cae0*/  F2FP.SATFINITE.E4M3.F32.PACK_AB_MERGE_C R5, RZ, R5, RZ ;  /* 0x00000005ff05723e */ /* 0x000fce00048070ff */
[----:B------:R2:W-:Y:S01]  /*4caf0*/  @!P5 STG.E.U8 desc[UR4][R34.64+0x18], R5 ;  /* 0x000018052200d986 */ /* 0x0005e2000c101104 */
[----:B------:R-:W-:-:S13]  /*4cb00*/  LOP3.LUT P6, RZ, R2, 0x100, RZ, 0xc0, !PT ;  /* 0x0000010002ff7812 */ /* 0x000fda00078cc0ff */
[----:B------:R-:W0:Y:S01]  /*4cb10*/  @!P6 LDC.64 R10, c[0x0][0x5c0] ;  /* 0x00017000ff0aeb82 */ /* 0x000e220000000a00 */
[----:B------:R-:W-:Y:S01]  /*4cb20*/  LOP3.LUT P0, RZ, R2, 0x400, RZ, 0xc0, !PT ;  /* 0x0000040002ff7812 */ /* 0x000fe2000780c0ff */
[----:B--2---:R-:W-:Y:S02]  /*4cb30*/  FMUL R5, R52, UR60 ;  /* 0x0000003c34057c20 */ /* 0x004fe40008400000 */
[----:B------:R-:W2:Y:S01]  /*4cb40*/  LDL.LU R52, [R1+0x4e4] ;  /* 0x0004e40001347983 */ /* 0x000ea20000300800 */
[----:B0-----:R-:W-:-:S05]  /*4cb50*/  @!P6 IADD3 R16, P5, R46, R10, RZ ;  /* 0x0000000a2e10e210 */ /* 0x001fca0007fbe0ff */
[----:B------:R-:W-:-:S04]  /*4cb60*/  @!P6 IMAD.X R17, R48, 0x1, R11, P5 ;  /* 0x000000013011e824 */ /* 0x000fc800028e060b */
[----:B------:R-:W0:Y:S01]  /*4cb70*/  @!P0 LDC.64 R10, c[0x0][0x5c0] ;  /* 0x00017000ff0a8b82 */ /* 0x000e220000000a00 */
[----:B------:R-:W-:Y:S02]  /*4cb80*/  LOP3.LUT P4, RZ, R2, 0x8, RZ, 0xc0, !PT ;  /* 0x0000000802ff7812 */ /* 0x000fe4000788c0ff */
[----:B0-----:R-:W-:-:S05]  /*4cb90*/  @!P0 IADD3 R18, P5, R18, R10, RZ ;  /* 0x0000000a12128210 */ /* 0x001fca0007fbe0ff */
[----:B------:R-:W-:Y:S01]  /*4cba0*/  @!P0 IMAD.X R19, R19, 0x1, R11, P5 ;  /* 0x0000000113138824 */ /* 0x000fe200028e060b */
[----:B------:R-:W-:Y:S02]  /*4cbb0*/  ISETP.LT.OR P5, PT, R26, 0x11, !P4 ;  /* 0x000000111a00780c */ /* 0x000fe400067a1670 */
[----:B------:R-:W-:-:S11]  /*4cbc0*/  LOP3.LUT P1, RZ, R2, 0x10, RZ, 0xc0, !PT ;  /* 0x0000001002ff7812 */ /* 0x000fd6000782c0ff */
[----:B------:R-:W0:Y:S01]  /*4cbd0*/  @!P5 LDC.64 R10, c[0x0][0x5c0] ;  /* 0x00017000ff0adb82 */ /* 0x000e220000000a00 */
[----:B------:R-:W-:Y:S02]  /*4cbe0*/  @!P5 IMAD.MOV.U32 R12, RZ, RZ, R8 ;  /* 0x000000ffff0cd224 */ /* 0x000fe400078e0008 */
[----:B------:R-:W-:Y:S01]  /*4cbf0*/  @!P5 IMAD.MOV.U32 R13, RZ, RZ, R27 ;  /* 0x000000ffff0dd224 */ /* 0x000fe200078e001b */
[----:B------:R-:W-:Y:S01]  /*4cc00*/  F2FP.SATFINITE.E4M3.F32.PACK_AB_MERGE_C R5, RZ, R5, RZ ;  /* 0x00000005ff05723e */ /* 0x000fe200048070ff */
[----:B------:R-:W-:-:S04]  /*4cc10*/  @!P5 IMAD.WIDE.U32 R12, R6, 0x180, R12 ;  /* 0x00000180060cd825 */ /* 0x000fc800078e000c */
[----:B------:R1:W-:Y:S02]  /*4cc20*/  @!P1 STG.E.U8 desc[UR4][R36.64+0x19], R5 ;  /* 0x0000190524009986 */ /* 0x0003e4000c101104 */
[----:B-1----:R-:W-:Y:S01]  /*4cc30*/  @!P5 IMAD R5, R7, 0x180, RZ ;  /* 0x000001800705d824 */ /* 0x002fe200078e02ff */
[----:B0-----:R-:W-:-:S04]  /*4cc40*/  @!P5 IADD3 R14, P1, R12, R10, RZ ;  /* 0x0000000a0c0ed210 */ /* 0x001fc80007f3e0ff */
[----:B------:R-:W-:Y:S01]  /*4cc50*/  @!P5 IADD3.X R15, R11, R13, R5, P1, !PT ;  /* 0x0000000d0b0fd210 */ /* 0x000fe20000ffe405 */
[----:B------:R-:W-:-:S05]  /*4cc60*/  FMUL R5, R57, UR60 ;  /* 0x0000003c39057c20 */ /* 0x000fca0008400000 */
        /* <DEDUP_REMOVED lines=9> */
[----:B------:R-:W-:Y:S01]  /*4cd00*/  @!P6 IADD3.X R11, R13, R11, R5, P1, !PT ;  /* 0x0000000b0d0be210 */ /* 0x000fe20000ffe405 */
[----:B------:R-:W-:-:S05]  /*4cd10*/  FMUL R5, R56, UR60 ;  /* 0x0000003c38057c20 */ /* 0x000fca0008400000 */
[----:B------:R-:W-:-:S05]  /*4cd20*/  F2FP.SATFINITE.E4M3.F32.PACK_AB_MERGE_C R5, RZ, R5, RZ ;  /* 0x00000005ff05723e */ /* 0x000fca00048070ff */
[----:B------:R3:W-:Y:S02]  /*4cd30*/  @!P0 STG.E.U8 desc[UR4][R18.64+0x19], R5 ;  /* 0x0000190512008986 */ /* 0x0007e4000c101104 */
[----:B---3--:R-:W-:-:S05]  /*4cd40*/  FMUL R5, R55, UR60 ;  /* 0x0000003c37057c20 */ /* 0x008fca0008400000 */
[----:B------:R-:W-:-:S05]  /*4cd50*/  F2FP.SATFINITE.E4M3.F32.PACK_AB_MERGE_C R5, RZ, R5, RZ ;  /* 0x00000005ff05723e */ /* 0x000fca00048070ff */
[----:B------:R4:W-:Y:S01]  /*4cd60*/  @!P5 STG.E.U8 desc[UR4][R14.64+0x10], R5 ;  /* 0x000010050e00d986 */ /* 0x0009e2000c101104 */
[----:B------:R-:W-:-:S04]  /*4cd70*/  LOP3.LUT P5, RZ, R0, 0x400000, RZ, 0xc0, !PT ;  /* 0x0040000000ff7812 */ /* 0x000fc800078ac0ff */
[----:B------:R-:W-:Y:S01]  /*4cd80*/  ISETP.LT.OR P5, PT, R26, 0x11, !P5 ;  /* 0x000000111a00780c */ /* 0x000fe20006fa1670 */
[----:B----4-:R-:W-:-:S05]  /*4cd90*/  FMUL R5, R54, UR60 ;  /* 0x0000003c36057c20 */ /* 0x010fca0008400000 */
[----:B------:R-:W-:Y:S01]  /*4cda0*/  F2FP.SATFINITE.E4M3.F32.PACK_AB_MERGE_C R5, RZ, R5, RZ ;  /* 0x00000005ff05723e */ /* 0x000fe200048070ff */
[----:B------:R-:W-:Y:S04]  /*4cdb0*/  BSSY B1, `(.L_x_44) ;  /* 0x0000019000017945 */ /* 0x000fe80003800000 */
[----:B------:R5:W-:Y:S01]  /*4cdc0*/  @!P6 STG.E.U8 desc[UR4][R10.64+0x11], R5 ;  /* 0x000011050a00e986 */ /* 0x000be2000c101104 */
[C---:B------:R-:W-:Y:S02]  /*4cdd0*/  LOP3.LUT P3, RZ, R2.reuse, 0x200, RZ, 0xc0, !PT ;  /* 0x0000020002ff7812 */ /* 0x040fe4000786c0ff */
[C---:B------:R-:W-:Y:S02]  /*4cde0*/  LOP3.LUT P2, RZ, R2.reuse, 0x20, RZ, 0xc0, !PT ;  /* 0x0000002002ff7812 */ /* 0x040fe4000784c0ff */
[----:B------:R-:W-:-:S02]  /*4cdf0*/  LOP3.LUT P1, RZ, R2, 0x4, RZ, 0xc0, !PT ;  /* 0x0000000402ff7812 */ /* 0x000fc4000782c0ff */
[----:B------:R-:W-:Y:S01]  /*4ce00*/  LOP3.LUT P0, RZ, R2, 0x2, RZ, 0xc0, !PT ;  /* 0x0000000202ff7812 */ /* 0x000fe2000780c0ff */
[----:B-----5:R-:W-:-:S05]  /*4ce10*/  FMUL R10, R53, UR60 ;  /* 0x0000003c350a7c20 */ /* 0x020fca0008400000 */
[----:B------:R-:W-:Y:S01]  /*4ce20*/  F2FP.SATFINITE.E4M3.F32.PACK_AB_MERGE_C R13, RZ, R10, RZ ;  /* 0x0000000aff0d723e */ /* 0x000fe200048070ff */
[----:B--2---:R-:W-:-:S05]  /*4ce30*/  FMUL R5, R52, UR60 ;  /* 0x0000003c34057c20 */ /* 0x004fca0008400000 */
[----:B------:R-:W-:Y:S01]  /*4ce40*/  F2FP.SATFINITE.E4M3.F32.PACK_AB_MERGE_C R12, RZ, R5, RZ ;  /* 0x00000005ff0c723e */ /* 0x000fe200048070ff */
[----:B------:R-:W-:Y:S06]  /*4ce50*/  @P5 BRA `(.L_x_45) ;  /* 0x0000000000385947 */ /* 0x000fec0003800000 */
        /* <DEDUP_REMOVED lines=14> */
.L_x_45:
[----:B------:R-:W-:Y:S05]  /*4cf40*/  BSYNC B1 ;  /* 0x0000000000017941 */ /* 0x000fea0003800000 */
.L_x_44:
        /* <DEDUP_REMOVED lines=18> */
.L_x_47:
[----:B------:R-:W-:Y:S05]  /*4d070*/  BSYNC B1 ;  /* 0x0000000000017941 */ /* 0x000fea0003800000 */
.L_x_46:
        /* <DEDUP_REMOVED lines=52> */
.L_x_49:
[----:B------:R-:W-:Y:S05]  /*4d3c0*/  BSYNC B1 ;  /* 0x0000000000017941 */ /* 0x000fea0003800000 */
.L_x_48:
        /* <DEDUP_REMOVED lines=18> */
.L_x_51:
[----:B------:R-:W-:Y:S05]  /*4d4f0*/  BSYNC B1 ;  /* 0x0000000000017941 */ /* 0x000fea0003800000 */
.L_x_50:
        /* <DEDUP_REMOVED lines=95> */
[----:B------:R-:W-:Y:S02]  /*4daf0*/  LOP3.LUT R2, R2, 0xffffff7f, RZ, 0xc0, !PT ;  /* 0xffffff7f02027812 */ /* 0x000fe400078ec0ff */
[----:B0-----:R-:W-:-:S04]  /*4db00*/  @!P0 IADD3 R34, P5, P6, R8, UR5, R10 ;  /* 0x0000000508228c10 */ /* 0x001fc8000febe00a */
[----:B------:R-:W-:Y:S02]  /*4db10*/  @!P0 IADD3.X R35, R27, UR4, R11, P5, P6 ;  /* 0x000000041b238c10 */ /* 0x000fe4000afec40b */
[----:B------:R-:W0:Y:S01]  /*4db20*/  @!P1 LDC.64 R10, c[0x0][0x5c0] ;  /* 0x00017000ff0a9b82 */ /* 0x000e220000000a00 */
[----:B------:R-:W-:-:S13]  /*4db30*/  ISETP.LT.OR P0, PT, R26, 0x21, !P2 ;  /* 0x000000211a00780c */ /* 0x000fda0005701670 */
[----:B------:R-:W-:-:S04]  /*4db40*/  @P0 LOP3.LUT R0, R0, 0x10, RZ, 0xfc, !PT ;  /* 0x0000001000000812 */ /* 0x000fc800078efcff */
[----:B------:R-:W-:Y:S02]  /*4db50*/  LOP3.LUT R0, R0, 0xfffffff7, RZ, 0xc0, !PT ;  /* 0xfffffff700007812 */ /* 0x000fe400078ec0ff */
[----:B0-----:R-:W-:Y:S01]  /*4db60*/  @!P1 IADD3 R36, P5, P6, R8, UR5, R10 ;  /* 0x0000000508249c10 */ /* 0x001fe2000febe00a */
[----:B------:R-:W-:-:S03]  /*4db70*/  IMAD.U32 R10, RZ, RZ, UR7 ;  /* 0x00000007ff0a7e24 */ /* 0x000fc6000f8e00ff */
[----:B------:R-:W-:Y:S02]  /*4db80*/  @!P1 IADD3.X R37, R27, UR4, R11, P5, P6 ;  /* 0x000000041b259c10 */ /* 0x000fe4000afec40b */
[----:B------:R-:W-:-:S04]  /*4db90*/  @!P0 IADD3 R38, P6, P5, R10, UR9, R8 ;  /* 0x000000090a268c10 */ /* 0x000fc8000fdde008 */
[----:B------:R-:W-:Y:S02]  /*4dba0*/  @!P0 IADD3.X R39, R5, UR8, R27, P6, P5 ;  /* 0x0000000805278c10 */ /* 0x000fe4000b7ea41b */
[----:B------:R-:W-:-:S13]  /*4dbb0*/  ISETP.LT.OR P0, PT, R26, 0x22, !P2 ;  /* 0x000000221a00780c */ /* 0x000fda0005701670 */
        /* <DEDUP_REMOVED lines=12> */
[C-C-:B------:R-:W-:Y:S02]  /*4dc80*/  @!P0 IADD3.X R45, R5.reuse, UR8, R27.reuse, P6, P5 ;  /* 0x00000008052d8c10 */ /* 0x140fe4000b7ea41b */
[----:B------:R-:W-:Y:S02]  /*4dc90*/  @!P4 IADD3 R46, P6, P5, R10, UR5, R8 ;  /* 0x000000050a2ecc10 */ /* 0x000fe4000fdde008 */
[----:B------:R-:W-:Y:S02]  /*4dca0*/  LOP3.LUT P2, RZ, R0, 0x200000, RZ, 0xc0, !PT ;  /* 0x0020000000ff7812 */ /* 0x000fe4000784c0ff */
[----:B------:R-:W-:-:S02]  /*4dcb0*/  @!P4 IADD3.X R47, R5, UR4, R27, P6, P5 ;  /* 0x00000004052fcc10 */ /* 0x000fc4000b7ea41b */
        /* <DEDUP_REMOVED lines=10> */
[----:B------:R-:W-:Y:S02]  /*4dd60*/  LOP3.LUT R2, R2, 0xfffffdff, RZ, 0xc0, !PT ;  /* 0xfffffdff02027812 */ /* 0x000fe400078ec0ff */
[----:B------:R-:W-:-:S02]  /*4dd70*/  LOP3.LUT P6, RZ, R0, 0x20000, RZ, 0xc0, !PT ;  /* 0x0002000000ff7812 */ /* 0x000fc400078cc0ff */
[----:B------:R-:W-:Y:S02]  /*4dd80*/  @P3 LOP3.LUT R2, R2, 0x200, RZ, 0xfc, !PT ;  /* 0x0000020002023812 */ /* 0x000fe400078efcff */
[----:B------:R-:W-:Y:S02]  /*4dd90*/  ISETP.LT.OR P3, PT, R26, 0x21, !P6 ;  /* 0x000000211a00780c */ /* 0x000fe40007761670 */
[----:B------:R-:W-:Y:S02]  /*4dda0*/  LOP3.LUT R2, R2, 0xfffffbff, RZ, 0xc0, !PT ;  /* 0xfffffbff02027812 */ /* 0x000fe400078ec0ff */
[----:B------:R-:W-:Y:S02]  /*4ddb0*/  LOP3.LUT P1, RZ, R0, 0x80000, RZ, 0xc0, !PT ;  /* 0x0008000000ff7812 */ /* 0x000fe4000782c0ff */
[----:B------:R-:W-:Y:S02]  /*4ddc0*/  @!P0 IADD3 R52, P4, P5, R10, UR5, R8 ;  /* 0x000000050a348c10 */ /* 0x000fe4000fd9e008 */
[----:B------:R-:W-:-:S02]  /*4ddd0*/  @P0 LOP3.LUT R2, R2, 0x400, RZ, 0xfc, !PT ;  /* 0x0000040002020812 */ /* 0x000fc400078efcff */
[----:B------:R-:W-:Y:S01]  /*4dde0*/  @!P0 IADD3.X R53, R5, UR4, R27, P4, P5 ;  /* 0x0000000405358c10 */ /* 0x000fe2000a7ea41b */
[----:B--2---:R-:W-:Y:S01]  /*4ddf0*/  FMUL R5, R54, UR60 ;  /* 0x0000003c36057c20 */ /* 0x004fe20008400000 */
[----:B------:R-:W-:Y:S01]  /*4de00*/  ULDC.64 UR4, c[0x0][0x208] ;  /* 0x0000820000047ab9 */ /* 0x000fe20000000a00 */
[----:B------:R-:W2:Y:S01]  /*4de10*/  LDL.LU R54, [R1+0x50c] ;  /* 0x00050c0001367983 */ /* 0x000ea20000300800 */
[----:B------:R-:W0:Y:S01]  /*4de20*/  @!P3 LDC.64 R10, c[0x0][0x5c0] ;  /* 0x00017000ff0abb82 */ /* 0x000e220000000a00 */
[----:B------:R-:W-:Y:S02]  /*4de30*/  ISETP.LT.OR P0, PT, R26, 0x22, !P6 ;  /* 0x000000221a00780c */ /* 0x000fe40007701670 */
[----:B------:R-:W-:Y:S02]  /*4de40*/  F2FP.SATFINITE.E4M3.F32.PACK_AB_MERGE_C R5, RZ, R5, RZ ;  /* 0x00000005ff05723e */ /* 0x000fe400048070ff */
[----:B0-----:R-:W-:-:S05]  /*4de50*/  @!P3 IADD3 R10, P4, R8, R10, RZ ;  /* 0x0000000a080ab210 */ /* 0x001fca0007f9e0ff */
[----:B------:R-:W-:-:S05]  /*4de60*/  @!P3 IMAD.X R11, R27, 0x1, R11, P4 ;  /* 0x000000011b0bb824 */ /* 0x000fca00020e060b */
[----:B------:R0:W-:Y:S02]  /*4de70*/  @!P3 STG.E.U8 desc[UR4][R10.64+0x20], R5 ;  /* 0x000020050a00b986 */ /* 0x0001e4000c101104 */
[----:B0-----:R-:W0:Y:S01]  /*4de80*/  @!P0 LDC.64 R10, c[0x0][0x5c0] ;  /* 0x00017000ff0a8b82 */ /* 0x001e220000000a00 */
[----:B---3--:R-:W-:-:S05]  /*4de90*/  FMUL R5, R58, UR60 ;  /* 0x0000003c3a057c20 */ /* 0x008fca0008400000 */
[----:B------:R-:W-:Y:S02]  /*4dea0*/  F2FP.SATFINITE.E4M3.F32.PACK_AB_MERGE_C R5, RZ, R5, RZ ;  /* 0x00000005ff05723e */ /* 0x000fe400048070ff */
[----:B0-----:R-:W-:-:S05]  /*4deb0*/  @!P0 IADD3 R10, P3, R8, R10, RZ ;  /* 0x0000000a080a8210 */ /* 0x001fca0007f7e0ff */
[----:B------:R-:W-:-:S05]  /*4dec0*/  @!P0 IMAD.X R11, R27, 0x1, R11, P3 ;  /* 0x000000011b0b8824 */ /* 0x000fca00018e060b */
[----:B------:R4:W-:Y:S02]  /*4ded0*/  @!P0 STG.E.U8 desc[UR4][R10.64+0x21], R5 ;  /* 0x000021050a008986 */ /* 0x0009e4000c101104 */
[----:B----4-:R-:W-:Y:S02]  /*4dee0*/  FMUL R5, R57, UR60 ;  /* 0x0000003c39057c20 */ /* 0x010fe40008400000 */
[----:B------:R-:W3:Y:S03]  /*4def0*/  LDL.LU R57, [R1+0x510] ;  /* 0x0005100001397983 */ /* 0x000ee60000300800 */
[----:B------:R-:W-:-:S05]  /*4df00*/  F2FP.SATFINITE.E4M3.F32.PACK_AB_MERGE_C R5, RZ, R5, RZ ;  /* 0x00000005ff05723e */ /* 0x000fca00048070ff */
[----:B------:R5:W-:Y:S02]  /*4df10*/  @!P2 STG.E.U8 desc[UR4][R18.64+0x20], R5 ;  /* 0x000020051200a986 */ /* 0x000be4000c101104 */
[----:B-----5:R-:W-:Y:S02]  /*4df20*/  FMUL R5, R56, UR60 ;  /* 0x0000003c38057c20 */ /* 0x020fe40008400000 */
[----:B------:R-:W4:Y:S04]  /*4df30*/  LDL.LU R56, [R1+0x514] ;  /* 0x0005140001387983 */ /* 0x000f280000300800 */
[----:B------:R-:W5:Y:S01]  /*4df40*/  LDL.LU R59, [R1+0x518] ;  /* 0x00051800013b7983 */ /* 0x000f620000300800 */
[----:B------:R-:W-:Y:S02]  /*4df50*/  F2FP.SATFINITE.E4M3.F32.PACK_AB_MERGE_C R5, RZ, R5, RZ ;  /* 0x00000005ff05723e */ /* 0x000fe400048070ff */
[----:B------:R-:W-:-:S03]  /*4df60*/  ISETP.LT.OR P0, PT, R26, 0x29, !P6 ;  /* 0x000000291a00780c */ /* 0x000fc60007701670 */
[----:B------:R0:W-:Y:S10]  /*4df70*/  @!P1 STG.E.U8 desc[UR4][R14.64+0x21], R5 ;  /* 0x000021050e009986 */ /* 0x0001f4000c101104 */
[----:B------:R-:W1:Y:S01]  /*4df80*/  @!P0 LDC.64 R10, c[0x0][0x5c0] ;  /* 0x00017000ff0a8b82 */ /* 0x000e620000000a00 */
[----:B0-----:R-:W-:-:S02]  /*4df90*/  FMUL R5, R55, UR60 ;  /* 0x0000003c37057c20 */ /* 0x001fc40008400000 */
[----:B------:R-:W5:Y:S03]  /*4dfa0*/  LDL.LU R55, [R1+0x51c] ;  /* 0x00051c0001377983 */ /* 0x000f660000300800 */
[----:B------:R-:W-:Y:S02]  /*4dfb0*/  F2FP.SATFINITE.E4M3.F32.PACK_AB_MERGE_C R5, RZ, R5, RZ ;  /* 0x00000005ff05723e */ /* 0x000fe400048070ff */
[----:B-1----:R-:W-:-:S05]  /*4dfc0*/  @!P0 IADD3 R10, P3, R8, R10, RZ ;  /* 0x0000000a080a8210 */ /* 0x002fca0007f7e0ff */
[----:B------:R-:W-:-:S05]  /*4dfd0*/  @!P0 IMAD.X R11, R27, 0x1, R11, P3 ;  /* 0x000000011b0b8824 */ /* 0x000fca00018e060b */
[----:B------:R2:W-:Y:S02]  /*4dfe0*/  @!P0 STG.E.U8 desc[UR4][R10.64+0x28], R5 ;  /* 0x000028050a008986 */ /* 0x0005e4000c101104 */
[----:B--2---:R-:W-:Y:S02]  /*4dff0*/  FMUL R5, R54, UR60 ;  /* 0x0000003c36057c20 */ /* 0x004fe40008400000 */
[----:B------:R-:W2:Y:S01]  /*4e000*/  LDL.LU R54, [R1+0x520] ;  /* 0x0005200001367983 */ /* 0x000ea20000300800 */
[----:B------:R-:W-:Y:S02]  /*4e010*/  ISETP.LT.OR P3, PT, R26, 0x2a, !P6 ;  /* 0x0000002a1a00780c */ /* 0x000fe40007761670 */
[----:B------:R-:W-:Y:S01]  /*4e020*/  F2FP.SATFINITE.E4M3.F32.PACK_AB_MERGE_C R5, RZ, R5, RZ ;  /* 0x00000005ff05723e */ /* 0x000fe200048070ff */
[----:B------:R-:W2:Y:S10]  /*4e030*/  LDL.LU R58, [R1+0x524] ;  /* 0x00052400013a7983 */ /* 0x000eb40000300800 */
[----:B------:R-:W0:Y:S01]  /*4e040*/  @!P3 LDC.64 R10, c[0x0][0x5c0] ;  /* 0x00017000ff0abb82 */ /* 0x000e220000000a00 */
[----:B------:R-:W-:-:S02]  /*4e050*/  LOP3.LUT P5, RZ, R0, 0x100000, RZ, 0xc0, !PT ;  /* 0x0010000000ff7812 */ /* 0x000fc400078ac0ff */
[----:B------:R-:W-:Y:S02]  /*4e060*/  LOP3.LUT P4, RZ, R0, 0x40000, RZ, 0xc0, !PT ;  /* 0x0004000000ff7812 */ /* 0x000fe4000788c0ff */
[----:B0-----:R-:W-:-:S05]  /*4e070*/  @!P3 IADD3 R10, P6, R8, R10, RZ ;  /* 0x0000000a080ab210 */ /* 0x001fca0007fde0ff */
[----:B------:R-:W-:-:S05]  /*4e080*/  @!P3 IMAD.X R11, R27, 0x1, R11, P6 ;  /* 0x000000011b0bb824 */ /* 0x000fca00030e060b */
[----:B------:R3:W-:Y:S01]  /*4e090*/  @!P3 STG.E.U8 desc[UR4][R10.64+0x29], R5 ;  /* 0x000029050a00b986 */ /* 0x0007e2000c101104 */
[----:B------:R-:W-:Y:S01]  /*4e0a0*/  LOP3.LUT P2, RZ, R0, 0x10000, RZ, 0xc0, !PT ;  /* 0x0001000000ff7812 */ /* 0x000fe2000784c0ff */
[----:B---3--:R-:W-:Y:S02]  /*4e0b0*/  FMUL R5, R57, UR60 ;  /* 0x0000003c39057c20 */ /* 0x008fe40008400000 */
[----:B------:R-:W3:Y:S03]  /*4e0c0*/  LDL.LU R57, [R1+0x528] ;  /* 0x0005280001397983 */ /* 0x000ee60000300800 */
[----:B------:R-:W-:-:S05]  /*4e0d0*/  F2FP.SATFINITE.E4M3.F32.PACK_AB_MERGE_C R5, RZ, R5, RZ ;  /* 0x00000005ff05723e */ /* 0x000fca00048070ff */
[----:B------:R4:W-:Y:S02]  /*4e0e0*/  @!P5 STG.E.U8 desc[UR4][R28.64+0x28], R5 ;  /* 0x000028051c00d986 */ /* 0x0009e4000c101104 */
        /* <DEDUP_REMOVED lines=12> */
[----:B------:R2:W-:Y:S02]  /*4e1b0*/  @!P1 STG.E.U8 desc[UR4][R12.64+0x21], R5 ;  /* 0x000021050c009986 */ /* 0x0005e4000c101104 */
[----:B--2---:R-:W-:Y:S02]  /*4e1c0*/  FMUL R5, R54, UR60 ;  /* 0x0000003c36057c20 */ /* 0x004fe40008400000 */
[----:B------:R-:W2:Y:S01]  /*4e1d0*/  LDL.LU R54, [R1+0x538] ;  /* 0x0005380001367983 */ /* 0x000ea20000300800 */
[----:B------:R-:W-:Y:S02]  /*4e1e0*/  LOP3.LUT P3, RZ, R0, 0x4000, RZ, 0xc0, !PT ;  /* 0x0000400000ff7812 */ /* 0x000fe4000786c0ff */
[----:B------:R-:W-:-:S11]  /*4e1f0*/  LOP3.LUT R2, R2, 0xfffff7ff, RZ, 0xc0, !PT ;  /* 0xfffff7ff02027812 */ /* 0x000fd600078ec0ff */
[----:B------:R-:W-:Y:S02]  /*4e200*/  @P3 LOP3.LUT R2, R2, 0x800, RZ, 0xfc, !PT ;  /* 0x0000080002023812 */ /* 0x000fe400078efcff */
[----:B------:R-:W-:-:S13]  /*4e210*/  LOP3.LUT P3, RZ, R0, 0x10, RZ, 0xc0, !PT ;  /* 0x0000001000ff7812 */ /* 0x000fda000786c0ff */
[----:B------:R-:W0:Y:S01]  /*4e220*/  @!P3 LDC.64 R10, c[0x0][0x5c0] ;  /* 0x00017000ff0abb82 */ /* 0x000e220000000a00 */
[----:B------:R-:W-:Y:S02]  /*4e230*/  LOP3.LUT P0, RZ, R0, 0x8, RZ, 0xc0, !PT ;  /* 0x0000000800ff7812 */ /* 0x000fe4000780c0ff */
[----:B------:R-:W-:Y:S02]  /*4e240*/  F2FP.SATFINITE.E4M3.F32.PACK_AB_MERGE_C R5, RZ, R5, RZ ;  /* 0x00000005ff05723e */ /* 0x000fe400048070ff */
[----:B0-----:R-:W-:-:S05]  /*4e250*/  @!P3 IADD3 R10, P1, R38, R10, RZ ;  /* 0x0000000a260ab210 */ /* 0x001fca0007f3e0ff */
        /* <DEDUP_REMOVED lines=68> */
[----:B--2---:R-:W-:Y:S02]  /*4e6a0*/  FMUL R5, R54, UR60 ;  /* 0x0000003c36057c20 */ /* 0x004fe40008400000 */
[----:B------:R-:W2:Y:S01]  /*4e6b0*/  LDL.LU R54, [R1+0x564] ;  /* 0x0005640001367983 */ /* 0x000ea20000300800 */
[----:B------:R-:W-:Y:S02]  /*4e6c0*/  LOP3.LUT P0, RZ, R2, 0x400, RZ, 0xc0, !PT ;  /* 0x0000040002ff7812 */ /* 0x000fe4000780c0ff */
[----:B0-----:R-:W-:-:S05]  /*4e6d0*/  @!P6 IADD3 R16, P5, R50, R10, RZ ;  /* 0x0000000a3210e210 */ /* 0x001fca0007fbe0ff */
[----:B------:R-:W-:-:S06]  /*4e6e0*/  @!P6 IMAD.X R17, R51, 0x1, R11, P5 ;  /* 0x000000013311e824 */ /* 0x000fcc00028e060b */
        /* <DEDUP_REMOVED lines=61> */
.L_x_53:
[----:B------:R-:W-:Y:S05]  /*4eac0*/  BSYNC B1 ;  /* 0x0000000000017941 */ /* 0x000fea0003800000 */
.L_x_52:
        /* <DEDUP_REMOVED lines=18> */
.L_x_55:
[----:B------:R-:W-:Y:S05]  /*4ebf0*/  BSYNC B1 ;  /* 0x0000000000017941 */ /* 0x000fea0003800000 */
.L_x_54:
        /* <DEDUP_REMOVED lines=52> */
.L_x_57:
[----:B------:R-:W-:Y:S05]  /*4ef40*/  BSYNC B1 ;  /* 0x0000000000017941 */ /* 0x000fea0003800000 */
.L_x_56:
        /* <DEDUP_REMOVED lines=18> */
.L_x_59:
[----:B------:R-:W-:Y:S05]  /*4f070*/  BSYNC B1 ;  /* 0x0000000000017941 */ /* 0x000fea0003800000 */
.L_x_58:
        /* <DEDUP_REMOVED lines=348> */
.L_x_61:
[----:B------:R-:W-:Y:S05]  /*50640*/  BSYNC B1 ;  /* 0x0000000000017941 */ /* 0x000fea0003800000 */
.L_x_60:
        /* <DEDUP_REMOVED lines=18> */
.L_x_63:
[----:B------:R-:W-:Y:S05]  /*50770*/  BSYNC B1 ;  /* 0x0000000000017941 */ /* 0x000fea0003800000 */
.L_x_62:
        /* <DEDUP_REMOVED lines=52> */
.L_x_65:
[----:B------:R-:W-:Y:S05]  /*50ac0*/  BSYNC B1 ;  /* 0x0000000000017941 */ /* 0x000fea0003800000 */
.L_x_64:
        /* <DEDUP_REMOVED lines=18> */
.L_x_67:
[----:B------:R-:W-:Y:S05]  /*50bf0*/  BSYNC B1 ;  /* 0x0000000000017941 */ /* 0x000fea0003800000 */
.L_x_66:
        /* <DEDUP_REMOVED lines=348> */
.L_x_69:
[----:B------:R-:W-:Y:S05]  /*521c0*/  BSYNC B1 ;  /* 0x0000000000017941 */ /* 0x000fea0003800000 */
.L_x_68:
        /* <DEDUP_REMOVED lines=18> */
.L_x_71:
[----:B------:R-:W-:Y:S05]  /*522f0*/  BSYNC B1 ;  /* 0x0000000000017941 */ /* 0x000fea0003800000 */
.L_x_70:
        /* <DEDUP_REMOVED lines=52> */
.L_x_73:
[----:B------:R-:W-:Y:S05]  /*52640*/  BSYNC B1 ;  /* 0x0000000000017941 */ /* 0x000fea0003800000 */
.L_x_72:
        /* <DEDUP_REMOVED lines=18> */
.L_x_75:
[----:B------:R-:W-:Y:S05]  /*52770*/  BSYNC B1 ;  /* 0x0000000000017941 */ /* 0x000fea0003800000 */
.L_x_74:
        /* <DEDUP_REMOVED lines=348> */
.L_x_77:
[----:B------:R-:W-:Y:S05]  /*53d40*/  BSYNC B1 ;  /* 0x0000000000017941 */ /* 0x000fea0003800000 */
.L_x_76:
        /* <DEDUP_REMOVED lines=18> */
.L_x_79:
[----:B------:R-:W-:Y:S05]  /*53e70*/  BSYNC B1 ;  /* 0x0000000000017941 */ /* 0x000fea0003800000 */
.L_x_78:
        /* <DEDUP_REMOVED lines=52> */
.L_x_81:
[----:B------:R-:W-:Y:S05]  /*541c0*/  BSYNC B1 ;  /* 0x0000000000017941 */ /* 0x000fea0003800000 */
.L_x_80:
        /* <DEDUP_REMOVED lines=18> */
.L_x_83:
[----:B------:R-:W-:Y:S05]  /*542f0*/  BSYNC B1 ;  /* 0x0000000000017941 */ /* 0x000fea0003800000 */
.L_x_82:
        /* <DEDUP_REMOVED lines=348> */
.L_x_85:
[----:B------:R-:W-:Y:S05]  /*558c0*/  BSYNC B1 ;  /* 0x0000000000017941 */ /* 0x000fea0003800000 */
.L_x_84:
        /* <DEDUP_REMOVED lines=18> */
.L_x_87:
[----:B------:R-:W-:Y:S05]  /*559f0*/  BSYNC B1 ;  /* 0x0000000000017941 */ /* 0x000fea0003800000 */
.L_x_86:
        /* <DEDUP_REMOVED lines=52> */
.L_x_89:
[----:B------:R-:W-:Y:S05]  /*55d40*/  BSYNC B1 ;  /* 0x0000000000017941 */ /* 0x000fea0003800000 */
.L_x_88:
        /* <DEDUP_REMOVED lines=18> */
.L_x_91:
[----:B------:R-:W-:Y:S05]  /*55e70*/  BSYNC B1 ;  /* 0x0000000000017941 */ /* 0x000fea0003800000 */
.L_x_90:
        /* <DEDUP_REMOVED lines=348> */
.L_x_93:
[----:B------:R-:W-:Y:S05]  /*57440*/  BSYNC B1 ;  /* 0x0000000000017941 */ /* 0x000fea0003800000 */
.L_x_92:
        /* <DEDUP_REMOVED lines=18> */
.L_x_95:
[----:B------:R-:W-:Y:S05]  /*57570*/  BSYNC B1 ;  /* 0x0000000000017941 */ /* 0x000fea0003800000 */
.L_x_94:
        /* <DEDUP_REMOVED lines=26> */
[----:B------:R-:W-:Y:S01]  /*57720*/  F2FP.SATFINITE.E4M3.F32.PACK_AB_MERGE_C R5, RZ, R5, RZ ;  /* 0x00000005ff05723e */ /* 0x000fe200048070ff */
[----:B----4-:R-:W-:-:S04]  /*57730*/  FMUL R13, R17, UR60 ;  /* 0x0000003c110d7c20 */ /* 0x010fc80008400000 */
[----:B------:R3:W-:Y:S01]  /*57740*/  @!P6 STG.E.U8 desc[UR4][R14.64+0x78], R5 ;  /* 0x000078050e00e986 */ /* 0x0007e2000c101104 */
[----:B------:R-:W-:Y:S01]  /*57750*/  LOP3.LUT P6, RZ, R0, 0x400000, RZ, 0xc0, !PT ;  /* 0x0040000000ff7812 */ /* 0x000fe200078cc0ff */
[----:B-----5:R-:W-:Y:S01]  /*57760*/  FMUL R12, R16, UR60 ;  /* 0x0000003c100c7c20 */ /* 0x020fe20008400000 */
[----:B------:R-:W-:-:S04]  /*57770*/  F2FP.SATFINITE.E4M3.F32.PACK_AB_MERGE_C R13, RZ, R13, RZ ;  /* 0x0000000dff0d723e */ /* 0x000fc800048070ff */
[----:B------:R-:W-:Y:S01]  /*57780*/  F2FP.SATFINITE.E4M3.F32.PACK_AB_MERGE_C R12, RZ, R12, RZ ;  /* 0x0000000cff0c723e */ /* 0x000fe200048070ff */
[----:B---3--:R-:W-:-:S05]  /*57790*/  FMUL R5, R18, UR60 ;  /* 0x0000003c12057c20 */ /* 0x008fca0008400000 */
[----:B------:R-:W-:-:S05]  /*577a0*/  F2FP.SATFINITE.E4M3.F32.PACK_AB_MERGE_C R5, RZ, R5, RZ ;  /* 0x00000005ff05723e */ /* 0x000fca00048070ff */
[----:B------:R0:W-:Y:S01]  /*577b0*/  @!P5 STG.E.U8 desc[UR4][R10.64+0x79], R5 ;  /* 0x000079050a00d986 */ /* 0x0001e2000c101104 */
[----:B------:R-:W-:-:S13]  /*577c0*/  ISETP.LT.OR P5, PT, R26, 0x79, !P6 ;  /* 0x000000791a00780c */ /* 0x000fda00077a1670 */
[----:B0-----:R-:W-:Y:S05]  /*577d0*/  @P5 BRA `(.L_x_97) ;  /* 0x0000000000385947 */ /* 0x001fea0003800000 */
        /* <DEDUP_REMOVED lines=14> */
.L_x_97:
[----:B------:R-:W-:Y:S05]  /*578c0*/  BSYNC B1 ;  /* 0x0000000000017941 */ /* 0x000fea0003800000 */
.L_x_96:
        /* <DEDUP_REMOVED lines=18> */
.L_x_99:
[----:B------:R-:W-:Y:S05]  /*579f0*/  BSYNC B1 ;  /* 0x0000000000017941 */ /* 0x000fea0003800000 */
.L_x_98:
        /* <DEDUP_REMOVED lines=218> */
[----:B------:R-:W-:Y:S01]  /*587a0*/  FMUL R5, R58, UR60 ;  /* 0x0000003c3a057c20 */ /* 0x000fe20008400000 */
[----:B------:R-:W-:Y:S01]  /*587b0*/  LOP3.LUT P6, RZ, R0, 0x1000, RZ, 0xc0, !PT ;  /* 0x0000100000ff7812 */ /* 0x000fe200078cc0ff */
[----:B------:R-:W2:Y:S03]  /*587c0*/  LDL.LU R58, [R1+0x83c] ;  /* 0x00083c00013a7983 */ /* 0x000ea60000300800 */
[----:B------:R-:W-:Y:S02]  /*587d0*/  F2FP.SATFINITE.E4M3.F32.PACK_AB_MERGE_C R5, RZ, R5, RZ ;  /* 0x00000005ff05723e */ /* 0x000fe400048070ff */
[----:B0-----:R-:W-:-:S05]  /*587e0*/  @!P0 IADD3 R10, P3, R40, R10, RZ ;  /* 0x0000000a280a8210 */ /* 0x001fca0007f7e0ff */
[----:B------:R-:W-:Y:S01]  /*587f0*/  @!P0 IMAD.X R11, R41, 0x1, R11, P3 ;  /* 0x00000001290b8824 */ /* 0x000fe200018e060b */
[----:B------:R-:W-:-:S04]  /*58800*/  LOP3.LUT P3, RZ, R2, 0x800, RZ, 0xc0, !PT ;  /* 0x0000080002ff7812 */ /* 0x000fc8000786c0ff */
[----:B------:R0:W-:Y:S02]  /*58810*/  @!P0 STG.E.U8 desc[UR4][R10.64+0x81], R5 ;  /* 0x000081050a008986 */ /* 0x0001e4000c101104 */
[----:B0-----:R-:W0:Y:S01]  /*58820*/  @!P5 LDC.64 R10, c[0x0][0x5c0] ;  /* 0x00017000ff0adb82 */ /* 0x001e220000000a00 */
[----:B---3--:R-:W-:Y:S01]  /*58830*/  FMUL R5, R57, UR60 ;  /* 0x0000003c39057c20 */ /* 0x008fe20008400000 */
[----:B------:R-:W-:Y:S01]  /*58840*/  LOP3.LUT P4, RZ, R0, 0x2, RZ, 0xc0, !PT ;  /* 0x0000000200ff7812 */ /* 0x000fe2000788c0ff */
[----:B------:R-:W3:Y:S03]  /*58850*/  LDL.LU R57, [R1+0x840] ;  /* 0x0008400001397983 */ /* 0x000ee60000300800 */
[----:B------:R-:W-:-:S05]  /*58860*/  F2FP.SATFINITE.E4M3.F32.PACK_AB_MERGE_C R5, RZ, R5, RZ ;  /* 0x00000005ff05723e */ /* 0x000fca00048070ff */
[----:B------:R4:W-:Y:S02]  /*58870*/  @!P3 STG.E.U8 desc[UR4][R24.64+0x88], R5 ;  /* 0x000088051800b986 */ /* 0x0009e4000c101104 */
        /* <DEDUP_REMOVED lines=17> */
[----:B------:R-:W2:Y:S04]  /*58990*/  LDL.LU R54, [R1+0x84c] ;  /* 0x00084c0001367983 */ /* 0x000ea80000300800 */
[----:B------:R-:W2:Y:S01]  /*589a0*/  LDL.LU R59, [R1+0x850] ;  /* 0x00085000013b7983 */ /* 0x000ea20000300800 */
[----:B------:R-:W-:Y:S02]  /*589b0*/  LOP3.LUT P4, RZ, R2, 0x40, RZ, 0xc0, !PT ;  /* 0x0000004002ff7812 */ /* 0x000fe4000788c0ff */
[----:B------:R-:W-:-:S02]  /*589c0*/  LOP3.LUT P2, RZ, R0, 0x800, RZ, 0xc0, !PT ;  /* 0x0000080000ff7812 */ /* 0x000fc4000784c0ff */
[----:B------:R-:W-:Y:S02]  /*589d0*/  F2FP.SATFINITE.E4M3.F32.PACK_AB_MERGE_C R5, RZ, R5, RZ ;  /* 0x00000005ff05723e */ /* 0x000fe400048070ff */
[----:B------:R-:W-:-:S07]  /*589e0*/  LOP3.LUT P1, RZ, R0, 0x400, RZ, 0xc0, !PT ;  /* 0x0000040000ff7812 */ /* 0x000fce000782c0ff */
[----:B------:R-:W0:Y:S02]  /*589f0*/  @!P4 LDC.64 R10, c[0x0][0x5c0] ;  /* 0x00017000ff0acb82 */ /* 0x000e240000000a00 */
[----:B------:R1:W-:Y:S02]  /*58a00*/  @!P2 STG.E.U8 desc[UR4][R32.64+0x80], R5 ;  /* 0x000080052000a986 */ /* 0x0003e4000c101104 */
        /* <DEDUP_REMOVED lines=10> */
[----:B----4-:R-:W-:Y:S02]  /*58ab0*/  FMUL R5, R56, UR60 ;  /* 0x0000003c38057c20 */ /* 0x010fe40008400000 */
[----:B------:R-:W4:Y:S01]  /*58ac0*/  LDL.LU R56, [R1+0x85c] ;  /* 0x00085c0001387983 */ /* 0x000f220000300800 */
[----:B-----5:R-:W-:-:S03]  /*58ad0*/  FMUL R12, R55, UR60 ;  /* 0x0000003c370c7c20 */ /* 0x020fc60008400000 */
[----:B------:R-:W5:Y:S02]  /*58ae0*/  LDL.LU R55, [R1+0x860] ;  /* 0x0008600001377983 */ /* 0x000f640000300800 */
[----:B------:R-:W-:Y:S02]  /*58af0*/  F2FP.SATFINITE.E4M3.F32.PACK_AB_MERGE_C R13, RZ, R12, RZ ;  /* 0x0000000cff0d723e */ /* 0x000fe400048070ff */
[----:B------:R-:W-:-:S13]  /*58b00*/  LOP3.LUT P5, RZ, R2, 0x80, RZ, 0xc0, !PT ;  /* 0x0000008002ff7812 */ /* 0x000fda00078ac0ff */
[----:B------:R-:W0:Y:S01]  /*58b10*/  @!P5 LDC.64 R10, c[0x0][0x5c0] ;  /* 0x00017000ff0adb82 */ /* 0x000e220000000a00 */
[----:B------:R-:W-:Y:S02]  /*58b20*/  LOP3.LUT P6, RZ, R2, 0x100, RZ, 0xc0, !PT ;  /* 0x0000010002ff7812 */ /* 0x000fe400078cc0ff */
[----:B------:R-:W-:Y:S01]  /*58b30*/  F2FP.SATFINITE.E4M3.F32.PACK_AB_MERGE_C R5, RZ, R5, RZ ;  /* 0x00000005ff05723e */ /* 0x000fe200048070ff */
[----:B--2---:R-:W-:Y:S02]  /*58b40*/  FMUL R12, R54, UR60 ;  /* 0x0000003c360c7c20 */ /* 0x004fe40008400000 */
[----:B------:R-:W2:Y:S01]  /*58b50*/  LDL.LU R54, [R1+0x864] ;  /* 0x0008640001367983 */ /* 0x000ea20000300800 */
[----:B0-----:R-:W-:-:S05]  /*58b60*/  @!P5 IADD3 R10, P4, R48, R10, RZ ;  /* 0x0000000a300ad210 */ /* 0x001fca0007f9e0ff */
[----:B------:R-:W-:-:S05]  /*58b70*/  @!P5 IMAD.X R11, R49, 0x1, R11, P4 ;  /* 0x00000001310bd824 */ /* 0x000fca00020e060b */
[----:B------:R0:W-:Y:S01]  /*58b80*/  @!P5 STG.E.U8 desc[UR4][R10.64+0x81], R5 ;  /* 0x000081050a00d986 */ /* 0x0001e2000c101104 */
[----:B------:R-:W-:Y:S01]  /*58b90*/  LOP3.LUT P5, RZ, R0, 0x200, RZ, 0xc0, !PT ;  /* 0x0000020000ff7812 */ /* 0x000fe200078ac0ff */
[----:B0-----:R-:W0:Y:S01]  /*58ba0*/  @!P6 LDC.64 R10, c[0x0][0x5c0] ;  /* 0x00017000ff0aeb82 */ /* 0x001e220000000a00 */
[----:B------:R-:W-:-:S11]  /*58bb0*/  LOP3.LUT P0, RZ, R2, 0x400, RZ, 0xc0, !PT ;  /* 0x0000040002ff7812 */ /* 0x000fd6000780c0ff */
[----:B------:R1:W-:Y:S01]  /*58bc0*/  @!P5 STG.E.U8 desc[UR4][R34.64+0x88], R13 ;  /* 0x0000880d2200d986 */ /* 0x0003e2000c101104 */
[----:B0-----:R-:W-:-:S05]  /*58bd0*/  @!P6 IADD3 R16, P5, R50, R10, RZ ;  /* 0x0000000a3210e210 */ /* 0x001fca0007fbe0ff */
[----:B------:R-:W-:Y:S02]  /*58be0*/  @!P6 IMAD.X R17, R51, 0x1, R11, P5 ;  /* 0x000000013311e824 */ /* 0x000fe400028e060b */
[----:B------:R-:W0:Y:S01]  /*58bf0*/  @!P0 LDC.64 R10, c[0x0][0x5c0] ;  /* 0x00017000ff0a8b82 */ /* 0x000e220000000a00 */
[----:B------:R-:W-:Y:S02]  /*58c00*/  LOP3.LUT P4, RZ, R2, 0x8, RZ, 0xc0, !PT ;  /* 0x0000000802ff7812 */ /* 0x000fe4000788c0ff */
[----:B0-----:R-:W-:-:S05]  /*58c10*/  @!P0 IADD3 R18, P5, R52, R10, RZ ;  /* 0x0000000a34128210 */ /* 0x001fca0007fbe0ff */
[----:B------:R-:W-:Y:S01]  /*58c20*/  @!P0 IMAD.X R19, R53, 0x1, R11, P5 ;  /* 0x0000000135138824 */ /* 0x000fe200028e060b */
[----:B------:R-:W-:Y:S02]  /*58c30*/  ISETP.LT.OR P5, PT, R26, 0x81, !P4 ;  /* 0x000000811a00780c */ /* 0x000fe400067a1670 */
[----:B------:R-:W-:-:S11]  /*58c40*/  LOP3.LUT P1, RZ, R2, 0x10, RZ, 0xc0, !PT ;  /* 0x0000001002ff7812 */ /* 0x000fd6000782c0ff */
[----:B------:R-:W0:Y:S01]  /*58c50*/  @!P5 LDC.64 R10, c[0x0][0x5c0] ;  /* 0x00017000ff0adb82 */ /* 0x000e220000000a00 */
[----:B------:R-:W-:Y:S01]  /*58c60*/  F2FP.SATFINITE.E4M3.F32.PACK_AB_MERGE_C R21, RZ, R12, RZ ;  /* 0x0000000cff15723e */ /* 0x000fe200048070ff */
[----:B------:R-:W-:Y:S02]  /*58c70*/  @!P5 IMAD.MOV.U32 R12, RZ, RZ, R8 ;  /* 0x000000ffff0cd224 */ /* 0x000fe400078e0008 */
[----:B-1----:R-:W-:Y:S02]  /*58c80*/  @!P5 IMAD.MOV.U32 R13, RZ, RZ, R27 ;  /* 0x000000ffff0dd224 */ /* 0x002fe400078e001b */
[----:B------:R-:W-:Y:S01]  /*58c90*/  @!P5 IMAD.WIDE.U32 R12, R6, 0x180, R12 ;  /* 0x00000180060cd825 */ /* 0x000fe200078e000c */
[----:B------:R-:W-:Y:S03]  /*58ca0*/  @!P1 STG.E.U8 desc[UR4][R36.64+0x89], R21 ;  /* 0x0000891524009986 */ /* 0x000fe6000c101104 */
[----:B------:R-:W-:Y:S01]  /*58cb0*/  @!P5 IMAD R5, R7, 0x180, RZ ;  /* 0x000001800705d824 */ /* 0x000fe200078e02ff */
        /* <DEDUP_REMOVED lines=10> */
[----:B------:R-:W-:Y:S01]  /*58d60*/  @!P6 IMAD R5, R7, 0x180, RZ ;  /* 0x000001800705e824 */ /* 0x000fe200078e02ff */
[----:B-1----:R-:W-:-:S04]  /*58d70*/  @!P6 IADD3 R10, P1, R10, R12, RZ ;  /* 0x0000000c0a0ae210 */ /* 0x002fc80007f3e0ff */
[----:B------:R-:W-:Y:S01]  /*58d80*/  @!P6 IADD3.X R11, R13, R11, R5, P1, !PT ;  /* 0x0000000b0d0be210 */ /* 0x000fe20000ffe405 */
[----:B------:R-:W-:-:S05]  /*58d90*/  FMUL R5, R58, UR60 ;  /* 0x0000003c3a057c20 */ /* 0x000fca0008400000 */
[----:B------:R-:W-:Y:S01]  /*58da0*/  F2FP.SATFINITE.E4M3.F32.PACK_AB_MERGE_C R13, RZ, R5, RZ ;  /* 0x00000005ff0d723e */ /* 0x000fe200048070ff */
[----:B---3--:R-:W-:-:S05]  /*58db0*/  FMUL R5, R57, UR60 ;  /* 0x0000003c39057c20 */ /* 0x008fca0008400000 */
[----:B0-----:R-:W-:Y:S01]  /*58dc0*/  F2FP.SATFINITE.E4M3.F32.PACK_AB_MERGE_C R17, RZ, R5, RZ ;  /* 0x00000005ff11723e */ /* 0x001fe200048070ff */
[----:B------:R0:W-:Y:S04]  /*58dd0*/  @!P0 STG.E.U8 desc[UR4][R18.64+0x89], R13 ;  /* 0x0000890d12008986 */ /* 0x0001e8000c101104 */
[----:B------:R0:W-:Y:S01]  /*58de0*/  @!P5 STG.E.U8 desc[UR4][R14.64+0x80], R17 ;  /* 0x000080110e00d986 */ /* 0x0001e2000c101104 */
[----:B------:R-:W-:Y:S01]  /*58df0*/  LOP3.LUT P5, RZ, R0, 0x400000, RZ, 0xc0, !PT ;  /* 0x0040000000ff7812 */ /* 0x000fe200078ac0ff */
[----:B----4-:R-:W-:-:S03]  /*58e00*/  FMUL R5, R56, UR60 ;  /* 0x0000003c38057c20 */ /* 0x010fc60008400000 */
[----:B------:R-:W-:Y:S02]  /*58e10*/  ISETP.LT.OR P5, PT, R26, 0x81, !P5 ;  /* 0x000000811a00780c */ /* 0x000fe40006fa1670 */
[----:B------:R-:W-:Y:S01]  /*58e20*/  F2FP.SATFINITE.E4M3.F32.PACK_AB_MERGE_C R21, RZ, R5, RZ ;  /* 0x00000005ff15723e */ /* 0x000fe200048070ff */
[----:B-----5:R-:W-:Y:S01]  /*58e30*/  FMUL R5, R55, UR60 ;  /* 0x0000003c37057c20 */ /* 0x020fe20008400000 */
[----:B------:R-:W-:Y:S03]  /*58e40*/  BSSY B1, `(.L_x_100) ;  /* 0x0000018000017945 */ /* 0x000fe60003800000 */
[----:B------:R0:W-:Y:S01]  /*58e50*/  @!P6 STG.E.U8 desc[UR4][R10.64+0x81], R21 ;  /* 0x000081150a00e986 */ /* 0x0001e2000c101104 */
[----:B------:R-:W-:Y:S02]  /*58e60*/  F2FP.SATFINITE.E4M3.F32.PACK_AB_MERGE_C R23, RZ, R5, RZ ;  /* 0x00000005ff17723e */ /* 0x000fe400048070ff */
[----:B------:R-:W-:-:S02]  /*58e70*/  LOP3.LUT P3, RZ, R2, 0x200, RZ, 0xc0, !PT ;  /* 0x0000020002ff7812 */ /* 0x000fc4000786c0ff */
[C---:B------:R-:W-:Y:S02]  /*58e80*/  LOP3.LUT P2, RZ, R2.reuse, 0x20, RZ, 0xc0, !PT ;  /* 0x0000002002ff7812 */ /* 0x040fe4000784c0ff */
[C---:B------:R-:W-:Y:S02]  /*58e90*/  LOP3.LUT P1, RZ, R2.reuse, 0x4, RZ, 0xc0, !PT ;  /* 0x0000000402ff7812 */ /* 0x040fe4000782c0ff */
[----:B------:R-:W-:Y:S01]  /*58ea0*/  LOP3.LUT P0, RZ, R2, 0x2, RZ, 0xc0, !PT ;  /* 0x0000000202ff7812 */ /* 0x000fe2000780c0ff */
[----:B--2---:R-:W-:-:S05]  /*58eb0*/  FMUL R12, R54, UR60 ;  /* 0x0000003c360c7c20 */ /* 0x004fca0008400000 */
[----:B------:R-:W-:Y:S01]  /*58ec0*/  F2FP.SATFINITE.E4M3.F32.PACK_AB_MERGE_C R5, RZ, R12, RZ ;  /* 0x0000000cff05723e */ /* 0x000fe200048070ff */
[----:B0-----:R-:W-:Y:S06]  /*58ed0*/  @P5 BRA `(.L_x_101) ;  /* 0x0000000000385947 */ /* 0x001fec0003800000 */
        /* <DEDUP_REMOVED lines=9> */
[----:B------:R-:W-:Y:S02]  /*58f70*/  IMAD.U32 R12, RZ, RZ, UR5 ;  /* 0x00000005ff0c7e24 */ /* 0x000fe4000f8e00ff */
[----:B------:R-:W-:Y:S01]  /*58f80*/  IMAD.IADD R13, R11, 0x1, R13 ;  /* 0x000000010b0d7824 */ /* 0x000fe200078e020d */
[----:B------:R-:W-:-:S04]  /*58f90*/  IADD3 R10, P5, P6, R10, UR9, R15 ;  /* 0x000000090a0a7c10 */ /* 0x000fc8000febe00f */
[----:B------:R-:W-:-:S05]  /*58fa0*/  IADD3.X R11, R13, UR8, R12, P5, P6 ;  /* 0x000000080d0b7c10 */ /* 0x000fca000afec40c */
[----:B------:R0:W-:Y:S04]  /*58fb0*/  STG.E.U8 desc[UR6][R10.64+0x80], R23 ;  /* 0x000080170a007986 */ /* 0x0001e8000c101106 */
.L_x_101:
[----:B------:R-:W-:Y:S05]  /*58fc0*/  BSYNC B1 ;  /* 0x0000000000017941 */ /* 0x000fea0003800000 */
.L_x_100:
        /* <DEDUP_REMOVED lines=18> */
.L_x_103:
[----:B------:R-:W-:Y:S05]  /*590f0*/  BSYNC B1 ;  /* 0x0000000000017941 */ /* 0x000fea0003800000 */
.L_x_102:
[----:B------:R-:W2:Y:S04]  /*59100*/  LDL.LU R20, [R1+0x868] ;  /* 0x0008680001147983 */ /* 0x000ea80000300800 */
[----:B------:R-:W3:Y:S04]  /*59110*/  LDL.LU R17, [R1+0x86c] ;  /* 0x00086c0001117983 */ /* 0x000ee80000300800 */
[----:B------:R-:W4:Y:S04]  /*59120*/  LDL.LU R19, [R1+0x870] ;  /* 0x0008700001137983 */ /* 0x000f280000300800 */
[----:B------:R-:W5:Y:S01]  /*59130*/  LDL.LU R18, [R1+0x874] ;  /* 0x0008740001127983 */ /* 0x000f620000300800 */
[----:B------:R-:W-:Y:S01]  /*59140*/  ISETP.LT.OR P6, PT, R26, 0x89, !P4 ;  /* 0x000000891a00780c */ /* 0x000fe200067c1670 */
[----:B------:R-:W-:Y:S01]  /*59150*/  ULDC.64 UR4, c[0x0][0x208] ;  /* 0x0000820000047ab9 */ /* 0x000fe20000000a00 */
[----:B-1----:R-:W-:Y:S01]  /*59160*/  P2R R5, PR, RZ, 0x1 ;  /* 0x00000001ff057803 */ /* 0x002fe20000000000 */
[----:B------:R-:W-:Y:S10]  /*59170*/  BSSY B1, `(.L_x_104) ;  /* 0x000002c000017945 */ /* 0x000ff40003800000 */
[----:B0-----:R-:W0:Y:S01]  /*59180*/  @!P6 LDC.64 R10, c[0x0][0x5c0] ;  /* 0x00017000ff0aeb82 */ /* 0x001e220000000a00 */
[----:B------:R-:W-:-:S02]  /*59190*/  @!P6 IMAD.MOV.U32 R12, RZ, RZ, R8 ;  /* 0x000000ffff0ce224 */ /* 0x000fc400078e0008 */
        /* <DEDUP_REMOVED lines=13> */
[----:B------:R-:W-:Y:S01]  /*59270*/  ISETP.NE.AND P0, PT, R5, RZ, PT ;  /* 0x000000ff0500720c */ /* 0x000fe20003f05270 */
[----:B--2---:R-:W-:-:S05]  /*59280*/  FMUL R5, R20, UR60 ;  /* 0x0000003c14057c20 */ /* 0x004fca0008400000 */
[----:B------:R-:W-:Y:S01]  /*59290*/  F2FP.SATFINITE.E4M3.F32.PACK_AB_MERGE_C R13, RZ, R5, RZ ;  /* 0x00000005ff0d723e */ /* 0x000fe200048070ff */
[----:B---3--:R-:W-:-:S04]  /*592a0*/  FMUL R5, R17, UR60 ;  /* 0x0000003c11057c20 */ /* 0x008fc80008400000 */
[----:B------:R0:W-:Y:S01]  /*592b0*/  @!P6 STG.E.U8 desc[UR4][R14.64+0x88], R13 ;  /* 0x0000880d0e00e986 */ /* 0x0001e2000c101104 */
[----:B------:R-:W-:Y:S01]  /*592c0*/  F2FP.SATFINITE.E4M3.F32.PACK_AB_MERGE_C R17, RZ, R5, RZ ;  /* 0x00000005ff11723e */ /* 0x000fe200048070ff */
[----:B----4-:R-:W-:Y:S01]  /*592d0*/  FMUL R5, R19, UR60 ;  /* 0x0000003c13057c20 */ /* 0x010fe20008400000 */
[----:B------:R-:W-:Y:S01]  /*592e0*/  LOP3.LUT P6, RZ, R0, 0x400000, RZ, 0xc0, !PT ;  /* 0x0040000000ff7812 */ /* 0x000fe200078cc0ff */
[----:B-----5:R-:W-:Y:S02]  /*592f0*/  FMUL R12, R18, UR60 ;  /* 0x0000003c120c7c20 */ /* 0x020fe40008400000 */
[----:B------:R0:W-:Y:S01]  /*59300*/  @!P5 STG.E.U8 desc[UR4][R10.64+0x89], R17 ;  /* 0x000089110a00d986 */ /* 0x0001e2000c101104 */
[----:B------:R-:W-:Y:S02]  /*59310*/  ISETP.LT.OR P5, PT, R26, 0x89, !P6 ;  /* 0x000000891a00780c */ /* 0x000fe400077a1670 */
[----:B------:R-:W-:Y:S02]  /*59320*/  F2FP.SATFINITE.E4M3.F32.PACK_AB_MERGE_C R19, RZ, R5, RZ ;  /* 0x00000005ff13723e */ /* 0x000fe400048070ff */
[----:B------:R-:W-:-:S09]  /*59330*/  F2FP.SATFINITE.E4M3.F32.PACK_AB_MERGE_C R5, RZ, R12, RZ ;  /* 0x0000000cff05723e */ /* 0x000fd200048070ff */
        /* <DEDUP_REMOVED lines=15> */
.L_x_105:
[----:B------:R-:W-:Y:S05]  /*59430*/  BSYNC B1 ;  /* 0x0000000000017941 */ /* 0x000fea0003800000 */
.L_x_104:
        /* <DEDUP_REMOVED lines=18> */
.L_x_107:
[----:B------:R-:W-:Y:S05]  /*59560*/  BSYNC B1 ;  /* 0x0000000000017941 */ /* 0x000fea0003800000 */
.L_x_106:
[----:B-1----:R-:W-:Y:S01]  /*59570*/  P2R R5, PR, RZ, 0x8 ;  /* 0x00000008ff057803 */ /* 0x002fe20000000000 */
[----:B------:R-:W2:Y:S01]  /*59580*/  LDL.LU R46, [R1+0x878] ;  /* 0x00087800012e7983 */ /* 0x000ea20000300800 */
[----:B------:R-:W-:Y:S02]  /*59590*/  ISETP.LT.OR P3, PT, R26, 0x91, !P0 ;  /* 0x000000911a00780c */ /* 0x000fe40004761670 */
[----:B------:R-:W-:Y:S01]  /*595a0*/  R2UR UR7, R4 ;  /* 0x00000000040772ca */ /* 0x000fe200000e0000 */
[----:B------:R-:W3:Y:S01]  /*595b0*/  LDL.LU R57, [R1+0x87c] ;  /* 0x00087c0001397983 */ /* 0x000ee20000300800 */
[----:B------:R-:W-:Y:S02]  /*595c0*/  R2UR UR6, R3 ;  /* 0x00000000030672ca */ /* 0x000fe400000e0000 */
[----:B------:R-:W-:Y:S01]  /*595d0*/  LOP3.LUT R0, R0, 0xffdfffff, RZ, 0xc0, !PT ;  /* 0xffdfffff00007812 */ /* 0x000fe200078ec0ff */
[----:B------:R-:W4:Y:S01]  /*595e0*/  LDL.LU R56, [R1+0x880] ;  /* 0x0008800001387983 */ /* 0x000f220000300800 */
[----:B------:R-:W-:-:S02]  /*595f0*/  LOP3.LUT R2, R2, 0xfffffff7, RZ, 0xc0, !PT ;  /* 0xfffffff702027812 */ /* 0x000fc400078ec0ff */
[----:B------:R-:W-:Y:S01]  /*59600*/  R2UR UR9, R83 ;  /* 0x00000000530972ca */ /* 0x000fe200000e0000 */
[----:B------:R-:W5:Y:S02]  /*59610*/  LDL.LU R55, [R1+0x884] ;  /* 0x0008840001377983 */ /* 0x000f640000300800 */
[----:B0-----:R-:W0:Y:S01]  /*59620*/  @!P3 LDC.64 R10, c[0x0][0x5c0] ;  /* 0x00017000ff0abb82 */ /* 0x001e220000000a00 */
[----:B------:R-:W-:Y:S01]  /*59630*/  @P3 LOP3.LUT R0, R0, 0x200000, RZ, 0xfc, !PT ;  /* 0x0020000000003812 */ /* 0x000fe200078efcff */
[----:B------:R-:W5:Y:S01]  /*59640*/  LDL.LU R54, [R1+0x888] ;  /* 0x0008880001367983 */ /* 0x000f620000300800 */
[----:B------:R-:W-:Y:S01]  /*59650*/  @P4 LOP3.LUT R2, R2, 0x8, RZ, 0xfc, !PT ;  /* 0x0000000802024812 */ /* 0x000fe200078efcff */
[----:B------:R-:W-:Y:S01]  /*59660*/  IMAD.U32 R38, RZ, RZ, UR6 ;  /* 0x00000006ff267e24 */ /* 0x000fe2000f8e00ff */
[C---:B------:R-:W-:Y:S01]  /*59670*/  LOP3.LUT P4, RZ, R0.reuse, 0x2000, RZ, 0xc0, !PT ;  /* 0x0000200000ff7812 */ /* 0x040fe2000788c0ff */
[----:B------:R-:W-:Y:S01]  /*59680*/  IMAD.U32 R39, RZ, RZ, UR7 ;  /* 0x00000007ff277e24 */ /* 0x000fe2000f8e00ff */
[----:B------:R-:W-:Y:S01]  /*59690*/  LOP3.LUT R0, R0, 0xfff7ffff, RZ, 0xc0, !PT ;  /* 0xfff7ffff00007812 */ /* 0x000fe200078ec0ff */
[----:B------:R-:W-:Y:S01]  /*596a0*/  IMAD.U32 R40, RZ, RZ, UR6 ;  /* 0x00000006ff287e24 */ /* 0x000fe2000f8e00ff */
[----:B------:R-:W-:Y:S01]  /*596b0*/  LOP3.LUT R2, R2, 0xfffffffd, RZ, 0xc0, !PT ;  /* 0xfffffffd02027812 */ /* 0x000fe200078ec0ff */
[----:B------:R-:W-:Y:S01]  /*596c0*/  IMAD.U32 R41, RZ, RZ, UR7 ;  /* 0x00000007ff297e24 */ /* 0x000fe2000f8e00ff */
[----:B------:R-:W-:Y:S01]  /*596d0*/  R2UR UR8, R82 ;  /* 0x00000000520872ca */ /* 0x000fe200000e0000 */
[----:B------:R-:W-:Y:S01]  /*596e0*/  IMAD.U32 R42, RZ, RZ, UR6 ;  /* 0x00000006ff2a7e24 */ /* 0x000fe2000f8e00ff */
[----:B------:R-:W-:Y:S01]  /*596f0*/  @P0 LOP3.LUT R2, R2, 0x2, RZ, 0xfc, !PT ;  /* 0x0000000202020812 */ /* 0x000fe200078efcff */
[----:B------:R-:W-:Y:S01]  /*59700*/  IMAD.U32 R43, RZ, RZ, UR7 ;  /* 0x00000007ff2b7e24 */ /* 0x000fe2000f8e00ff */
[----:B------:R-:W-:Y:S01]  /*59710*/  R2UR UR5, R81 ;  /* 0x00000000510572ca */ /* 0x000fe200000e0000 */
[----:B------:R-:W-:Y:S01]  /*59720*/  IMAD.U32 R44, RZ, RZ, UR6 ;  /* 0x00000006ff2c7e24 */ /* 0x000fe2000f8e00ff */
[----:B------:R-:W-:Y:S01]  /*59730*/  R2UR UR4, R80 ;  /* 0x00000000500472ca */ /* 0x000fe200000e0000 */
[----:B------:R-:W-:Y:S01]  /*59740*/  IMAD.U32 R45, RZ, RZ, UR7 ;  /* 0x00000007ff2d7e24 */ /* 0x000fe2000f8e00ff */
[----:B------:R-:W-:Y:S01]  /*59750*/  LOP3.LUT R2, R2, 0xfffffffb, RZ, 0xc0, !PT ;  /* 0xfffffffb02027812 */ /* 0x000fe200078ec0ff */
[----:B------:R-:W-:Y:S01]  /*59760*/  IMAD.U32 R47, RZ, RZ, UR6 ;  /* 0x00000006ff2f7e24 */ /* 0x000fe2000f8e00ff */
[----:B------:R-:W5:Y:S02]  /*59770*/  LDL.LU R58, [R1+0x88c] ;  /* 0x00088c00013a7983 */ /* 0x000f640000300800 */
[----:B------:R-:W-:-:S02]  /*59780*/  @P1 LOP3.LUT R2, R2, 0x4, RZ, 0xfc, !PT ;  /* 0x0000000402021812 */ /* 0x000fc400078efcff */
[----:B0-----:R-:W-:Y:S02]  /*59790*/  @!P3 IADD3 R18, P5, P6, R8, UR7, R10 ;  /* 0x000000070812bc10 */ /* 0x001fe4000febe00a */
[----:B------:R-:W-:Y:S02]  /*597a0*/  LOP3.LUT R2, R2, 0xffffffef, RZ, 0xc0, !PT ;  /* 0xffffffef02027812 */ /* 0x000fe400078ec0ff */
        /* <DEDUP_REMOVED lines=23> */
[----:B------:R-:W-:Y:S01]  /*59920*/  ISETP.NE.AND P3, PT, R5, RZ, PT ;  /* 0x000000ff0500720c */ /* 0x000fe20003f65270 */
[----:B------:R-:W-:Y:S01]  /*59930*/  IMAD.U32 R5, RZ, RZ, UR7 ;  /* 0x00000007ff057e24 */ /* 0x000fe2000f8e00ff */
        /* <DEDUP_REMOVED lines=15> */
[----:B------:R-:W-:Y:S01]  /*59a30*/  ISETP.LT.OR P1, PT, R26, 0x9a, !P4 ;  /* 0x0000009a1a00780c */ /* 0x000fe20006721670 */
[----:B--2---:R-:W-:-:S10]  /*59a40*/  FMUL R46, R46, UR60 ;  /* 0x0000003c2e2e7c20 */ /* 0x004fd40008400000 */
        /* <DEDUP_REMOVED lines=36> */
[----:B------:R-:W-:Y:S01]  /*59c90*/  @!P1 IADD3.X R37, R27, UR4, R11, P5, P6 ;  /* 0x000000041b259c10 */ /* 0x000fe2000afec40b */
[----:B------:R-:W-:Y:S01]  /*59ca0*/  IMAD.U32 R11, RZ, RZ, UR6 ;  /* 0x00000006ff0b7e24 */ /* 0x000fe2000f8e00ff */
        /* <DEDUP_REMOVED lines=15> */
[--C-:B------:R-:W-:Y:S02]  /*59da0*/  @!P0 IADD3.X R44, R44, UR8, R27.reuse, P6, P5 ;  /* 0x000000082c2c8c10 */ /* 0x100fe4000b7ea41b */
[----:B------:R-:W-:Y:S02]  /*59db0*/  @!P4 IADD3 R45, P6, P5, R45, UR5, R8 ;  /* 0x000000052d2dcc10 */ /* 0x000fe4000fdde008 */
[----:B------:R-:W-:Y:S02]  /*59dc0*/  F2FP.SATFINITE.E4M3.F32.PACK_AB_MERGE_C R46, RZ, R46, RZ ;  /* 0x0000002eff2e723e */ /* 0x000fe400048070ff */
[----:B------:R-:W-:-:S02]  /*59dd0*/  @!P4 IADD3.X R47, R47, UR4, R27, P6, P5 ;  /* 0x000000042f2fcc10 */ /* 0x000fc4000b7ea41b */
[----:B------:R-:W-:Y:S02]  /*59de0*/  ISETP.LT.OR P5, PT, R26, 0x92, !P3 ;  /* 0x000000921a00780c */ /* 0x000fe40005fa1670 */
[----:B------:R-:W-:-:S11]  /*59df0*/  LOP3.LUT P2, RZ, R0, 0x200000, RZ, 0xc0, !PT ;  /* 0x0020000000ff7812 */ /* 0x000fd6000784c0ff */
        /* <DEDUP_REMOVED lines=18> */
[----:B------:R-:W-:Y:S02]  /*59f20*/  ULDC.64 UR4, c[0x0][0x208] ;  /* 0x0000820000047ab9 */ /* 0x000fe40000000a00 */
[----:B------:R-:W0:Y:S01]  /*59f30*/  @!P3 LDC.64 R10, c[0x0][0x5c0] ;  /* 0x00017000ff0abb82 */ /* 0x000e220000000a00 */
[----:B------:R-:W-:Y:S02]  /*59f40*/  ISETP.LT.OR P0, PT, R26, 0x92, !P6 ;  /* 0x000000921a00780c */ /* 0x000fe40007701670 */
[----:B0-----:R-:W-:-:S05]  /*59f50*/  @!P3 IADD3 R10, P4, R8, R10, RZ ;  /* 0x0000000a080ab210 */ /* 0x001fca0007f9e0ff */
[----:B------:R-:W-:-:S05]  /*59f60*/  @!P3 IMAD.X R11, R27, 0x1, R11, P4 ;  /* 0x000000011b0bb824 */ /* 0x000fca00020e060b */
[----:B------:R0:W-:Y:S02]  /*59f70*/  @!P3 STG.E.U8 desc[UR4][R10.64+0x90], R46 ;  /* 0x0000902e0a00b986 */ /* 0x0001e4000c101104 */
[----:B0-----:R-:W0:Y:S01]  /*59f80*/  @!P0 LDC.64 R10, c[0x0][0x5c0] ;  /* 0x00017000ff0a8b82 */ /* 0x001e220000000a00 */
[----:B---3--:R-:W-:Y:S02]  /*59f90*/  FMUL R46, R57, UR60 ;  /* 0x0000003c392e7c20 */ /* 0x008fe40008400000 */
[----:B------:R-:W2:Y:S03]  /*59fa0*/  LDL.LU R57, [R1+0x890] ;  /* 0x0008900001397983 */ /* 0x000ea60000300800 */
[----:B------:R-:W-:Y:S02]  /*59fb0*/  F2FP.SATFINITE.E4M3.F32.PACK_AB_MERGE_C R46, RZ, R46, RZ ;  /* 0x0000002eff2e723e */ /* 0x000fe400048070ff */
[----:B0-----:R-:W-:-:S05]  /*59fc0*/  @!P0 IADD3 R10, P3, R8, R10, RZ ;  /* 0x0000000a080a8210 */ /* 0x001fca0007f7e0ff */
[----:B------:R-:W-:-:S05]  /*59fd0*/  @!P0 IMAD.X R11, R27, 0x1, R11, P3 ;  /* 0x000000011b0b8824 */ /* 0x000fca00018e060b */
[----:B------:R4:W-:Y:S02]  /*59fe0*/  @!P0 STG.E.U8 desc[UR4][R10.64+0x91], R46 ;  /* 0x0000912e0a008986 */ /* 0x0009e4000c101104 */
[----:B----4-:R-:W-:Y:S02]  /*59ff0*/  FMUL R10, R56, UR60 ;  /* 0x0000003c380a7c20 */ /* 0x010fe40008400000 */
[----:B------:R-:W3:Y:S04]  /*5a000*/  LDL.LU R56, [R1+0x894] ;  /* 0x0008940001387983 */ /* 0x000ee80000300800 */
[----:B------:R-:W4:Y:S01]  /*5a010*/  LDL.LU R59, [R1+0x898] ;  /* 0x00089800013b7983 */ /* 0x000f220000300800 */
[----:B------:R-:W-:-:S05]  /*5a020*/  F2FP.SATFINITE.E4M3.F32.PACK_AB_MERGE_C R10, RZ, R10, RZ ;  /* 0x0000000aff0a723e */ /* 0x000fca00048070ff */
[----:B------:R5:W-:Y:S02]  /*5a030*/  @!P2 STG.E.U8 desc[UR4][R18.64+0x90], R10 ;  /* 0x0000900a1200a986 */ /* 0x000be4000c101104 */
[----:B-----5:R-:W-:Y:S02]  /*5a040*/  FMUL R10, R55, UR60 ;  /* 0x0000003c370a7c20 */ /* 0x020fe40008400000 */
[----:B------:R-:W5:Y:S03]  /*5a050*/  LDL.LU R55, [R1+0x89c] ;  /* 0x00089c0001377983 */ /* 0x000f660000300800 */
[----:B------:R-:W-:-:S05]  /*5a060*/  F2FP.SATFINITE.E4M3.F32.PACK_AB_MERGE_C R10, RZ, R10, RZ ;  /* 0x0000000aff0a723e */ /* 0x000fca00048070ff */
[----:B------:R0:W-:Y:S02]  /*5a070*/  @!P1 STG.E.U8 desc[UR4][R14.64+0x91], R10 ;  /* 0x0000910a0e009986 */ /* 0x0001e4000c101104 */
[----:B0-----:R-:W-:Y:S02]  /*5a080*/  FMUL R14, R54, UR60 ;  /* 0x0000003c360e7c20 */ /* 0x001fe40008400000 */
[----:B------:R-:W5:Y:S01]  /*5a090*/  LDL.LU R54, [R1+0x8a0] ;  /* 0x0008a00001367983 */ /* 0x000f620000300800 */
[----:B------:R-:W-:-:S13]  /*5a0a0*/  ISETP.LT.OR P0, PT, R26, 0x99, !P6 ;  /* 0x000000991a00780c */ /* 0x000fda0007701670 */
[----:B------:R-:W0:Y:S01]  /*5a0b0*/  @!P0 LDC.64 R10, c[0x0][0x5c0] ;  /* 0x00017000ff0a8b82 */ /* 0x000e220000000a00 */
[----:B------:R-:W-:Y:S02]  /*5a0c0*/  F2FP.SATFINITE.E4M3.F32.PACK_AB_MERGE_C R14, RZ, R14, RZ ;  /* 0x0000000eff0e723e */ /* 0x000fe400048070ff */
[----:B0-----:R-:W-:-:S05]  /*5a0d0*/  @!P0 IADD3 R10, P3, R8, R10, RZ ;  /* 0x0000000a080a8210 */ /* 0x001fca0007f7e0ff */
[----:B------:R-:W-:Y:S01]  /*5a0e0*/  @!P0 IMAD.X R11, R27, 0x1, R11, P3 ;  /* 0x000000011b0b8824 */ /* 0x000fe200018e060b */
[----:B------:R-:W-:-:S04]  /*5a0f0*/  ISETP.LT.OR P3, PT, R26, 0x9a, !P6 ;  /* 0x0000009a1a00780c */ /* 0x000fc80007761670 */
[----:B------:R0:W-:Y:S09]  /*5a100*/  @!P0 STG.E.U8 desc[UR4][R10.64+0x98], R14 ;  /* 0x0000980e0a008986 */ /* 0x0001f2000c101104 */
[----:B0-----:R-:W0:Y:S01]  /*5a110*/  @!P3 LDC.64 R10, c[0x0][0x5c0] ;  /* 0x00017000ff0abb82 */ /* 0x001e220000000a00 */
[----:B------:R-:W-:Y:S01]  /*5a120*/  FMUL R14, R58, UR60 ;  /* 0x0000003c3a0e7c20 */ /* 0x000fe20008400000 */
[----:B------:R-:W-:Y:S01]  /*5a130*/  LOP3.LUT P5, RZ, R0, 0x100000, RZ, 0xc0, !PT ;  /* 0x0010000000ff7812 */ /* 0x000fe200078ac0ff */
[----:B------:R-:W5:Y:S03]  /*5a140*/  LDL.LU R58, [R1+0x8a4] ;  /* 0x0008a400013a7983 */ /* 0x000f660000300800 */
[----:B------:R-:W-:-:S02]  /*5a150*/  F2FP.SATFINITE.E4M3.F32.PACK_AB_MERGE_C R14, RZ, R14, RZ ;  /* 0x0000000eff0e723e */ /* 0x000fc400048070ff */
[----:B0-----:R-:W-:-:S05]  /*5a160*/  @!P3 IADD3 R10, P6, R8, R10, RZ ;  /* 0x0000000a080ab210 */ /* 0x001fca0007fde0ff */
[----:B------:R-:W-:-:S05]  /*5a170*/  @!P3 IMAD.X R11, R27, 0x1, R11, P6 ;  /* 0x000000011b0bb824 */ /* 0x000fca00030e060b */
[----:B------:R0:W-:Y:S01]  /*5a180*/  @!P3 STG.E.U8 desc[UR4][R10.64+0x99], R14 ;  /* 0x0000990e0a00b986 */ /* 0x0001e2000c101104 */
[C---:B------:R-:W-:Y:S02]  /*5a190*/  LOP3.LUT P4, RZ, R0.reuse, 0x40000, RZ, 0xc0, !PT ;  /* 0x0004000000ff7812 */ /* 0x040fe4000788c0ff */
[C---:B------:R-:W-:Y:S02]  /*5a1a0*/  LOP3.LUT P2, RZ, R0.reuse, 0x10000, RZ, 0xc0, !PT ;  /* 0x0001000000ff7812 */ /* 0x040fe4000784c0ff */
[----:B------:R-:W-:-:S04]  /*5a1b0*/  LOP3.LUT P3, RZ, R0, 0x4000, RZ, 0xc0, !PT ;  /* 0x0000400000ff7812 */ /* 0x000fc8000786c0ff */
[----:B0-----:R-:W-:Y:S02]  /*5a1c0*/  P2R R14, PR, RZ, 0x8 ;  /* 0x00000008ff0e7803 */ /* 0x001fe40000000000 */
[C---:B------:R-:W-:Y:S02]  /*5a1d0*/  LOP3.LUT P3, RZ, R0.reuse, 0x10, RZ, 0xc0, !PT ;  /* 0x0000001000ff7812 */ /* 0x040fe4000786c0ff */
[----:B------:R-:W-:Y:S01]  /*5a1e0*/  LOP3.LUT P1, RZ, R0, 0x8000, RZ, 0xc0, !PT ;  /* 0x0000800000ff7812 */ /* 0x000fe2000782c0ff */
[----:B--2---:R-:W-:Y:S02]  /*5a1f0*/  FMUL R10, R57, UR60 ;  /* 0x0000003c390a7c20 */ /* 0x004fe40008400000 */
[----:B------:R-:W2:Y:S03]  /*5a200*/  LDL.LU R57, [R1+0x8a8] ;  /* 0x0008a80001397983 */ /* 0x000ea60000300800 */
[----:B------:R-:W-:-:S05]  /*5a210*/  F2FP.SATFINITE.E4M3.F32.PACK_AB_MERGE_C R10, RZ, R10, RZ ;  /* 0x0000000aff0a723e */ /* 0x000fca00048070ff */
[----:B------:R3:W-:Y:S02]  /*5a220*/  @!P5 STG.E.U8 desc[UR4][R28.64+0x98], R10 ;  /* 0x0000980a1c00d986 */ /* 0x0007e4000c101104 */
[----:B---3--:R-:W-:Y:S02]  /*5a230*/  FMUL R10, R56, UR60 ;  /* 0x0000003c380a7c20 */ /* 0x008fe40008400000 */
[----:B------:R-:W3:Y:S03]  /*5a240*/  LDL.LU R56, [R1+0x8ac] ;  /* 0x0008ac0001387983 */ /* 0x000ee60000300800 */
[----:B------:R-:W-:-:S05]  /*5a250*/  F2FP.SATFINITE.E4M3.F32.PACK_AB_MERGE_C R10, RZ, R10, RZ ;  /* 0x0000000aff0a723e */ /* 0x000fca00048070ff */
[----:B------:R4:W-:Y:S02]  /*5a260*/  @!P4 STG.E.U8 desc[UR4][R22.64+0x99], R10 ;  /* 0x0000990a1600c986 */ /* 0x0009e4000c101104 */
[----:B----4-:R-:W-:-:S05]  /*5a270*/  FMUL R10, R59, UR60 ;  /* 0x0000003c3b0a7c20 */ /* 0x010fca0008400000 */
[----:B------:R-:W-:-:S05]  /*5a280*/  F2FP.SATFINITE.E4M3.F32.PACK_AB_MERGE_C R10, RZ, R10, RZ ;  /* 0x0000000aff0a723e */ /* 0x000fca00048070ff */
[----:B------:R5:W-:Y:S02]  /*5a290*/  @!P2 STG.E.U8 desc[UR4][R16.64+0x90], R10 ;  /* 0x0000900a1000a986 */ /* 0x000be4000c101104 */
[----:B-----5:R-:W-:Y:S02]  /*5a2a0*/  FMUL R10, R55, UR60 ;  /* 0x0000003c370a7c20 */ /* 0x020fe40008400000 */
[----:B------:R-:W4:Y:S03]  /*5a2b0*/  LDL.LU R55, [R1+0x8b0] ;  /* 0x0008b00001377983 */ /* 0x000f260000300800 */
[----:B------:R-:W-:Y:S01]  /*5a2c0*/  F2FP.SATFINITE.E4M3.F32.PACK_AB_MERGE_C R15, RZ, R10, RZ ;  /* 0x0000000aff0f723e */ /* 0x000fe200048070ff */
[----:B------:R-:W5:Y:S01]  /*5a2d0*/  LDL.LU R59, [R1+0x8b4] ;  /* 0x0008b400013b7983 */ /* 0x000f620000300800 */
[----:B------:R-:W0:Y:S03]  /*5a2e0*/  @!P3 LDC.64 R10, c[0x0][0x5c0] ;  /* 0x00017000ff0abb82 */ /* 0x000e260000000a00 */
[----:B------:R-:W-:Y:S01]  /*5a2f0*/  @!P1 STG.E.U8 desc[UR4][R12.64+0x91], R15 ;  /* 0x0000910f0c009986 */ /* 0x000fe2000c101104 */
[----:B0-----:R-:W-:Y:S01]  /*5a300*/  @!P3 IADD3 R10, P1, R5, R10, RZ ;  /* 0x0000000a050ab210 */ /* 0x001fe20007f3e0ff */
[----:B------:R-:W-:-:S02]  /*5a310*/  FMUL R5, R54, UR60 ;  /* 0x0000003c36057c20 */ /* 0x000fc40008400000 */
[----:B------:R-:W5:Y:S01]  /*5a320*/  LDL.LU R54, [R1+0x8b8] ;  /* 0x0008b80001367983 */ /* 0x000f620000300800 */
[----:B------:R-:W-:Y:S01]  /*5a330*/  LOP3.LUT P0, RZ, R0, 0x8, RZ, 0xc0, !PT ;  /* 0x0000000800ff7812 */ /* 0x000fe2000780c0ff */
[----:B------:R-:W-:Y:S01]  /*5a340*/  @!P3 IMAD.X R11, R38, 0x1, R11, P1 ;  /* 0x00000001260bb824 */ /* 0x000fe200008e060b */
[----:B------:R-:W-:-:S05]  /*5a350*/  F2FP.SATFINITE.E4M3.F32.PACK_AB_MERGE_C R19, RZ, R5, RZ ;  /* 0x00000005ff13723e */ /* 0x000fca00048070ff */
[----:B------:R0:W-:Y:S06]  /*5a360*/  @!P3 STG.E.U8 desc[UR4][R10.64+0x90], R19 ;  /* 0x000090130a00b986 */ /* 0x0001ec000c101104 */
[----:B0-----:R-:W0:Y:S01]  /*5a370*/  @!P0 LDC.64 R10, c[0x0][0x5c0] ;  /* 0x00017000ff0a8b82 */ /* 0x001e220000000a00 */
[----:B------:R-:W-:Y:S02]  /*5a380*/  FMUL R5, R58, UR60 ;  /* 0x0000003c3a057c20 */ /* 0x000fe40008400000 */
[----:B------:R-:W5:Y:S03]  /*5a390*/  LDL.LU R58, [R1+0x8bc] ;  /* 0x0008bc00013a7983 */ /* 0x000f660000300800 */
[----:B------:R-:W-:-:S02]  /*5a3a0*/  F2FP.SATFINITE.E4M3.F32.PACK_AB_MERGE_C R13, RZ, R5, RZ ;  /* 0x00000005ff0d723e */ /* 0x000fc400048070ff */
[----:B0-----:R-:W-:-:S05]  /*5a3b0*/  @!P0 IADD3 R10, P3, R39, R10, RZ ;  /* 0x0000000a270a8210 */ /* 0x001fca0007f7e0ff */
[----:B------:R-:W-:Y:S01]  /*5a3c0*/  @!P0 IMAD.X R11, R40, 0x1, R11, P3 ;  /* 0x00000001280b8824 */ /* 0x000fe200018e060b */
[----:B------:R-:W-:-:S04]  /*5a3d0*/  ISETP.NE.AND P3, PT, R14, RZ, PT ;  /* 0x000000ff0e00720c */ /* 0x000fc80003f65270 */
[----:B------:R0:W-:Y:S01]  /*5a3e0*/  @!P0 STG.E.U8 desc[UR4][R10.64+0x91], R13 ;  /* 0x0000910d0a008986 */ /* 0x0001e2000c101104 */
[----:B--2---:R-:W-:-:S03]  /*5a3f0*/  FMUL R5, R57, UR60 ;  /* 0x0000003c39057c20 */ /* 0x004fc60008400000 */
[----:B------:R-:W2:Y:S02]  /*5a400*/  LDL.LU R57, [R1+0x8c0] ;  /* 0x0008c00001397983 */ /* 0x000ea40000300800 */
[----:B------:R-:W-:-:S05]  /*5a410*/  F2FP.SATFINITE.E4M3.F32.PACK_AB_MERGE_C R15, RZ, R5, RZ ;  /* 0x00000005ff0f723e */ /* 0x000fca00048070ff */
[----:B------:R1:W-:Y:S01]  /*5a420*/  @!P3 STG.E.U8 desc[UR4][R24.64+0x98], R15 ;  /* 0x0000980f1800b986 */ /* 0x0003e2000c101104 */
[----:B---3--:R-:W-:-:S03]  /*5a430*/  FMUL R5, R56, UR60 ;  /* 0x0000003c38057c20 */ /* 0x008fc60008400000 */
[----:B------:R-:W3:Y:S02]  /*5a440*/  LDL.LU R56, [R1+0x8c4] ;  /* 0x0008c40001387983 */ /* 0x000ee40000300800 */
[----:B------:R-:W-:Y:S01]  /*5a450*/  F2FP.SATFINITE.E4M3.F32.PACK_AB_MERGE_C R17, RZ, R5, RZ ;  /* 0x00000005ff11723e */ /* 0x000fe200048070ff */
[----:B----4-:R-:W-:Y:S02]  /*5a460*/  FMUL R5, R55, UR60 ;  /* 0x0000003c37057c20 */ /* 0x010fe40008400000 */
[----:B------:R-:W4:Y:S03]  /*5a470*/  LDL.LU R55, [R1+0x8c8] ;  /* 0x0008c80001377983 */ /* 0x000f260000300800 */
[----:B0-----:R-:W-:Y:S01]  /*5a480*/  F2FP.SATFINITE.E4M3.F32.PACK_AB_MERGE_C R13, RZ, R5, RZ ;  /* 0x00000005ff0d723e */ /* 0x001fe200048070ff */
[----:B-----5:R-:W-:-:S05]  /*5a490*/  FMUL R5, R59, UR60 ;  /* 0x0000003c3b057c20 */ /* 0x020fca0008400000 */
[----:B-1----:R-:W-:Y:S01]  /*5a4a0*/  F2FP.SATFINITE.E4M3.F32.PACK_AB_MERGE_C R15, RZ, R5, RZ ;  /* 0x00000005ff0f723e */ /* 0x002fe200048070ff */
[----:B------:R-:W-:Y:S02]  /*5a4b0*/  FMUL R5, R54, UR60 ;  /* 0x0000003c36057c20 */ /* 0x000fe40008400000 */
[----:B------:R-:W5:Y:S01]  /*5a4c0*/  LDL.LU R54, [R1+0x8cc] ;  /* 0x0008cc0001367983 */ /* 0x000f620000300800 */
[----:B------:R-:W-:-:S03]  /*5a4d0*/  LOP3.LUT P5, RZ, R0, 0x4, RZ, 0xc0, !PT ;  /* 0x0000000400ff7812 */ /* 0x000fc600078ac0ff */
[----:B------:R-:W5:Y:S10]  /*5a4e0*/  LDL.LU R59, [R1+0x8d0] ;  /* 0x0008d000013b7983 */ /* 0x000f740000300800 */
[----:B------:R-:W0:Y:S01]  /*5a4f0*/  @!P5 LDC.64 R10, c[0x0][0x5c0] ;  /* 0x00017000ff0adb82 */ /* 0x000e220000000a00 */
[----:B------:R-:W-:-:S02]  /*5a500*/  LOP3.LUT P6, RZ, R0, 0x1000, RZ, 0xc0, !PT ;  /* 0x0000100000ff7812 */ /* 0x000fc400078cc0ff */
[----:B------:R-:W-:-:S11]  /*5a510*/  LOP3.LUT P4, RZ, R0, 0x2, RZ, 0xc0, !PT ;  /* 0x0000000200ff7812 */ /* 0x000fd6000788c0ff */
[----:B------:R-:W-:Y:S01]  /*5a520*/  @!P6 STG.E.U8 desc[UR4][R20.64+0x99], R17 ;  /* 0x000099111400e986 */ /* 0x000fe2000c101104 */
[----:B0-----:R-:W-:-:S05]  /*5a530*/  @!P5 IADD3 R10, P6, R41, R10, RZ ;  /* 0x0000000a290ad210 */ /* 0x001fca0007fde0ff */
[----:B------:R-:W-:-:S05]  /*5a540*/  @!P5 IMAD.X R11, R42, 0x1, R11, P6 ;  /* 0x000000012a0bd824 */ /* 0x000fca00030e060b */
[----:B------:R0:W-:Y:S02]  /*5a550*/  @!P5 STG.E.U8 desc[UR4][R10.64+0x98], R13 ;  /* 0x0000980d0a00d986 */ /* 0x0001e4000c101104 */
[----:B0-----:R-:W0:Y:S01]  /*5a560*/  @!P4 LDC.64 R10, c[0x0][0x5c0] ;  /* 0x00017000ff0acb82 */ /* 0x001e220000000a00 */
[----:B------:R-:W-:Y:S01]  /*5a570*/  F2FP.SATFINITE.E4M3.F32.PACK_AB_MERGE_C R17, RZ, R5, RZ ;  /* 0x00000005ff11723e */ /* 0x000fe200048070ff */
[----:B------:R-:W-:Y:S02]  /*5a580*/  FMUL R5, R58, UR60 ;  /* 0x0000003c3a057c20 */ /* 0x000fe40008400000 */
[----:B------:R-:W5:Y:S03]  /*5a590*/  LDL.LU R58, [R1+0x8d4] ;  /* 0x0008d400013a7983 */ /* 0x000f660000300800 */
[----:B------:R-:W-:Y:S02]  /*5a5a0*/  F2FP.SATFINITE.E4M3.F32.PACK_AB_MERGE_C R13, RZ, R5, RZ ;  /* 0x00000005ff0d723e */ /* 0x000fe400048070ff */
[----:B------:R-:W-:-:S02]  /*5a5b0*/  LOP3.LUT P2, RZ, R0, 0x800, RZ, 0xc0, !PT ;  /* 0x0000080000ff7812 */ /* 0x000fc4000784c0ff */
[----:B------:R-:W-:Y:S02]  /*5a5c0*/  LOP3.LUT P1, RZ, R0, 0x400, RZ, 0xc0, !PT ;  /* 0x0000040000ff7812 */ /* 0x000fe4000782c0ff */
[----:B0-----:R-:W-:-:S05]  /*5a5d0*/  @!P4 IADD3 R10, P5, R43, R10, RZ ;  /* 0x0000000a2b0ac210 */ /* 0x001fca0007fbe0ff */
[----:B------:R-:W-:-:S05]  /*5a5e0*/  @!P4 IMAD.X R11, R44, 0x1, R11, P5 ;  /* 0x000000012c0bc824 */ /* 0x000fca00028e060b */
[----:B------:R0:W-:Y:S04]  /*5a5f0*/  @!P4 STG.E.U8 desc[UR4][R10.64+0x99], R15 ;  /* 0x0000990f0a00c986 */ /* 0x0001e8000c101104 */
[----:B------:R-:W-:Y:S04]  /*5a600*/  @!P2 STG.E.U8 desc[UR4][R32.64+0x90], R17 ;  /* 0x000090112000a986 */ /* 0x000fe8000c101104 */
[----:B------:R1:W-:Y:S01]  /*5a610*/  @!P1 STG.E.U8 desc[UR4][R30.64+0x91], R13 ;  /* 0x0000910d1e009986 */ /* 0x0003e2000c101104 */
[----:B------:R-:W-:-:S13]  /*5a620*/  LOP3.LUT P4, RZ, R2, 0x40, RZ, 0xc0, !PT ;  /* 0x0000004002ff7812 */ /* 0x000fda000788c0ff */
[----:B0-----:R-:W0:Y:S01]  /*5a630*/  @!P4 LDC.64 R10, c[0x0][0x5c0] ;  /* 0x00017000ff0acb82 */ /* 0x001e220000000a00 */
[----:B--2---:R-:W-:Y:S02]  /*5a640*/  FMUL R5, R57, UR60 ;  /* 0x0000003c39057c20 */ /* 0x004fe40008400000 */
[----:B------:R-:W2:Y:S03]  /*5a650*/  LDL.LU R57, [R1+0x8d8] ;  /* 0x0008d80001397983 */ /* 0x000ea60000300800 */
[----:B------:R-:W-:Y:S01]  /*5a660*/  F2FP.SATFINITE.E4M3.F32.PACK_AB_MERGE_C R15, RZ, R5, RZ ;  /* 0x00000005ff0f723e */ /* 0x000fe200048070ff */
[----:B---3--:R-:W-:Y:S02]  /*5a670*/  FMUL R5, R56, UR60 ;  /* 0x0000003c38057c20 */ /* 0x008fe40008400000 */
[----:B------:R-:W3:Y:S03]  /*5a680*/  LDL.LU R56, [R1+0x8dc] ;  /* 0x0008dc0001387983 */ /* 0x000ee60000300800 */
[----:B-1----:R-:W-:Y:S01]  /*5a690*/  F2FP.SATFINITE.E4M3.F32.PACK_AB_MERGE_C R13, RZ, R5, RZ ;  /* 0x00000005ff0d723e */ /* 0x002fe200048070ff */
[----:B----4-:R-:W-:-:S02]  /*5a6a0*/  FMUL R5, R55, UR60 ;  /* 0x0000003c37057c20 */ /* 0x010fc40008400000 */
[----:B------:R-:W4:Y:S03]  /*5a6b0*/  LDL.LU R55, [R1+0x8e0] ;  /* 0x0008e00001377983 */ /* 0x000f260000300800 */
[----:B------:R-:W-:Y:S01]  /*5a6c0*/  F2FP.SATFINITE.E4M3.F32.PACK_AB_MERGE_C R21, RZ, R5, RZ ;  /* 0x00000005ff15723e */ /* 0x000fe200048070ff */
[----:B-----5:R-:W-:Y:S02]  /*5a6d0*/  FMUL R5, R54, UR60 ;  /* 0x0000003c36057c20 */ /* 0x020fe40008400000 */
[----:B------:R-:W5:Y:S01]  /*5a6e0*/  LDL.LU R54, [R1+0x8e4] ;  /* 0x0008e40001367983 */ /* 0x000f620000300800 */
[----:B------:R-:W-:Y:S02]  /*5a6f0*/  LOP3.LUT P5, RZ, R2, 0x80, RZ, 0xc0, !PT ;  /* 0x0000008002ff7812 */ /* 0x000fe400078ac0ff */
[----:B0-----:R-:W-:-:S05]  /*5a700*/  @!P4 IADD3 R10, P1, R45, R10, RZ ;  /* 0x0000000a2d0ac210 */ /* 0x001fca0007f3e0ff */
[----:B------:R-:W-:-:S05]  /*5a710*/  @!P4 IMAD.X R11, R47, 0x1, R11, P1 ;  /* 0x000000012f0bc824 */ /* 0x000fca00008e060b */
[----:B------:R0:W-:Y:S02]  /*5a720*/  @!P4 STG.E.U8 desc[UR4][R10.64+0x90], R15 ;  /* 0x0000900f0a00c986 */ /* 0x0001e4000c101104 */
[----:B0-----:R-:W0:Y:S01]  /*5a730*/  @!P5 LDC.64 R10, c[0x0][0x5c0] ;  /* 0x00017000ff0adb82 */ /* 0x001e220000000a00 */
[----:B------:R-:W-:Y:S02]  /*5a740*/  LOP3.LUT P6, RZ, R2, 0x100, RZ, 0xc0, !PT ;  /* 0x0000010002ff7812 */ /* 0x000fe400078cc0ff */
        /* <DEDUP_REMOVED lines=20> */
[----:B------:R-:W-:Y:S01]  /*5a890*/  @!P1 STG.E.U8 desc[UR4][R36.64+0x99], R23 ;  /* 0x0000991724009986 */ /* 0x000fe2000c101104 */
[----:B------:R-:W-:Y:S01]  /*5a8a0*/  @!P5 IMAD R5, R7, 0x180, RZ ;  /* 0x000001800705d824 */ /* 0x000fe200078e02ff */
[----:B0-----:R-:W-:-:S04]  /*5a8b0*/  @!P5 IADD3 R14, P1, R12, R10, RZ ;  /* 0x0000000a0c0ed210 */ /* 0x001fc80007f3e0ff */
[----:B------:R-:W-:Y:S01]  /*5a8c0*/  @!P5 IADD3.X R15, R11, R13, R5, P1, !PT ;  /* 0x0000000d0b0fd210 */ /* 0x000fe20000ffe405 */
[----:B------:R-:W-:-:S05]  /*5a8d0*/  FMUL R5, R59, UR60 ;  /* 0x0000003c3b057c20 */ /* 0x000fca0008400000 */
[----:B-1----:R-:W-:-:S05]  /*5a8e0*/  F2FP.SATFINITE.E4M3.F32.PACK_AB_MERGE_C R21, RZ, R5, RZ ;  /* 0x00000005ff15723e */ /* 0x002fca00048070ff */
        /* <DEDUP_REMOVED lines=11> */
[----:B--2---:R-:W-:-:S05]  /*5a9a0*/  FMUL R5, R57, UR60 ;  /* 0x0000003c39057c20 */ /* 0x004fca0008400000 */
[----:B0-----:R-:W-:Y:S01]  /*5a9b0*/  F2FP.SATFINITE.E4M3.F32.PACK_AB_MERGE_C R17, RZ, R5, RZ ;  /* 0x00000005ff11723e */ /* 0x001fe200048070ff */
[----:B------:R0:W-:Y:S04]  /*5a9c0*/  @!P0 STG.E.U8 desc[UR4][R18.64+0x99], R13 ;  /* 0x0000990d12008986 */ /* 0x0001e8000c101104 */
[----:B------:R0:W-:Y:S01]  /*5a9d0*/  @!P5 STG.E.U8 desc[UR4][R14.64+0x90], R17 ;  /* 0x000090110e00d986 */ /* 0x0001e2000c101104 */
[----:B------:R-:W-:Y:S01]  /*5a9e0*/  LOP3.LUT P5, RZ, R0, 0x400000, RZ, 0xc0, !PT ;  /* 0x0040000000ff7812 */ /* 0x000fe200078ac0ff */
[----:B---3--:R-:W-:-:S03]  /*5a9f0*/  FMUL R5, R56, UR60 ;  /* 0x0000003c38057c20 */ /* 0x008fc60008400000 */
[----:B------:R-:W-:Y:S02]  /*5aa00*/  ISETP.LT.OR P5, PT, R26, 0x91, !P5 ;  /* 0x000000911a00780c */ /* 0x000fe40006fa1670 */
[----:B------:R-:W-:Y:S01]  /*5aa10*/  F2FP.SATFINITE.E4M3.F32.PACK_AB_MERGE_C R21, RZ, R5, RZ ;  /* 0x00000005ff15723e */ /* 0x000fe200048070ff */
[----:B------:R-:W-:Y:S01]  /*5aa20*/  BSSY B1, `(.L_x_108) ;  /* 0x0000019000017945 */ /* 0x000fe20003800000 */
[----:B------:R-:W-:-:S03]  /*5aa30*/  LOP3.LUT P3, RZ, R2, 0x200, RZ, 0xc0, !PT ;  /* 0x0000020002ff7812 */ /* 0x000fc6000786c0ff */
[----:B------:R0:W-:Y:S01]  /*5aa40*/  @!P6 STG.E.U8 desc[UR4][R10.64+0x91], R21 ;  /* 0x000091150a00e986 */ /* 0x0001e2000c101104 */
[C---:B------:R-:W-:Y:S02]  /*5aa50*/  LOP3.LUT P2, RZ, R2.reuse, 0x20, RZ, 0xc0, !PT ;  /* 0x0000002002ff7812 */ /* 0x040fe4000784c0ff */
[C---:B------:R-:W-:Y:S02]  /*5aa60*/  LOP3.LUT P1, RZ, R2.reuse, 0x4, RZ, 0xc0, !PT ;  /* 0x0000000402ff7812 */ /* 0x040fe4000782c0ff */
[----:B------:R-:W-:Y:S01]  /*5aa70*/  LOP3.LUT P0, RZ, R2, 0x2, RZ, 0xc0, !PT ;  /* 0x0000000202ff7812 */ /* 0x000fe2000780c0ff */
[----:B----4-:R-:W-:-:S05]  /*5aa80*/  FMUL R5, R55, UR60 ;  /* 0x0000003c37057c20 */ /* 0x010fca0008400000 */
[----:B------:R-:W-:Y:S01]  /*5aa90*/  F2FP.SATFINITE.E4M3.F32.PACK_AB_MERGE_C R5, RZ, R5, RZ ;  /* 0x00000005ff05723e */ /* 0x000fe200048070ff */
[----:B-----5:R-:W-:-:S05]  /*5aaa0*/  FMUL R12, R54, UR60 ;  /* 0x0000003c360c7c20 */ /* 0x020fca0008400000 */
        /* <DEDUP_REMOVED lines=16> */
.L_x_109:
[----:B------:R-:W-:Y:S05]  /*5abb0*/  BSYNC B1 ;  /* 0x0000000000017941 */ /* 0x000fea0003800000 */
.L_x_108:
        /* <DEDUP_REMOVED lines=18> */
.L_x_111:
[----:B------:R-:W-:Y:S05]  /*5ace0*/  BSYNC B1 ;  /* 0x0000000000017941 */ /* 0x000fea0003800000 */
.L_x_110:
[----:B------:R-:W2:Y:S04]  /*5acf0*/  LDL.LU R20, [R1+0x8e8] ;  /* 0x0008e80001147983 */ /* 0x000ea80000300800 */
[----:B------:R-:W3:Y:S04]  /*5ad00*/  LDL.LU R17, [R1+0x8ec] ;  /* 0x0008ec0001117983 */ /* 0x000ee80000300800 */
[----:B------:R-:W4:Y:S04]  /*5ad10*/  LDL.LU R19, [R1+0x8f0] ;  /* 0x0008f00001137983 */ /* 0x000f280000300800 */
[----:B------:R-:W5:Y:S01]  /*5ad20*/  LDL.LU R18, [R1+0x8f4] ;  /* 0x0008f40001127983 */ /* 0x000f620000300800 */
[----:B------:R-:W-:Y:S01]  /*5ad30*/  ISETP.LT.OR P6, PT, R26, 0x99, !P4 ;  /* 0x000000991a00780c */ /* 0x000fe200067c1670 */
[----:B------:R-:W-:Y:S01]  /*5ad40*/  ULDC.64 UR4, c[0x0][0x208] ;  /* 0x0000820000047ab9 */ /* 0x000fe20000000a00 */
[----:B------:R-:W-:Y:S01]  /*5ad50*/  P2R R16, PR, RZ, 0x1 ;  /* 0x00000001ff107803 */ /* 0x000fe20000000000 */
[----:B------:R-:W-:Y:S10]  /*5ad60*/  BSSY B1, `(.L_x_112) ;  /* 0x000002c000017945 */ /* 0x000ff40003800000 */
[----:B01----:R-:W0:Y:S01]  /*5ad70*/  @!P6 LDC.64 R10, c[0x0][0x5c0] ;  /* 0x00017000ff0aeb82 */ /* 0x003e220000000a00 */
        /* <DEDUP_REMOVED lines=42> */
.L_x_113:
[----:B------:R-:W-:Y:S05]  /*5b020*/  BSYNC B1 ;  /* 0x0000000000017941 */ /* 0x000fea0003800000 */
.L_x_112:
        /* <DEDUP_REMOVED lines=18> */
.L_x_115:
[----:B------:R-:W-:Y:S05]  /*5b150*/  BSYNC B1 ;  /* 0x0000000000017941 */ /* 0x000fea0003800000 */
.L_x_114:
[----:B0-----:R-:W-:Y:S01]  /*5b160*/  P2R R5, PR, RZ, 0x8 ;  /* 0x00000008ff057803 */ /* 0x001fe20000000000 */
[----:B------:R-:W2:Y:S01]  /*5b170*/  LDL.LU R63, [R1+0x8f8] ;  /* 0x0008f800013f7983 */ /* 0x000ea20000300800 */
[----:B------:R-:W-:Y:S02]  /*5b180*/  ISETP.LT.OR P3, PT, R26, 0xa1, !P0 ;  /* 0x000000a11a00780c */ /* 0x000fe40004761670 */
[----:B------:R-:W-:Y:S01]  /*5b190*/  R2UR UR7, R4 ;  /* 0x00000000040772ca */ /* 0x000fe200000e0000 */
[----:B------:R-:W3:Y:S01]  /*5b1a0*/  LDL.LU R67, [R1+0x8fc] ;  /* 0x0008fc0001437983 */ /* 0x000ee20000300800 */
[----:B------:R-:W-:Y:S02]  /*5b1b0*/  R2UR UR6, R3 ;  /* 0x00000000030672ca */ /* 0x000fe400000e0000 */
[----:B------:R-:W-:Y:S01]  /*5b1c0*/  LOP3.LUT R0, R0, 0xffdfffff, RZ, 0xc0, !PT ;  /* 0xffdfffff00007812 */ /* 0x000fe200078ec0ff */
[----:B------:R-:W4:Y:S01]  /*5b1d0*/  LDL.LU R68, [R1+0x900] ;  /* 0x0009000001447983 */ /* 0x000f220000300800 */
[----:B------:R-:W-:-:S02]  /*5b1e0*/  P2R R58, PR, RZ, 0x10 ;  /* 0x00000010ff3a7803 */ /* 0x000fc40000000000 */
[----:B------:R-:W-:Y:S01]  /*5b1f0*/  P2R R62, PR, RZ, 0x1 ;  /* 0x00000001ff3e7803 */ /* 0x000fe20000000000 */
[----:B------:R-:W5:Y:S02]  /*5b200*/  LDL.LU R66, [R1+0x904] ;  /* 0x0009040001427983 */ /* 0x000f640000300800 */
[----:B-1----:R-:W0:Y:S01]  /*5b210*/  @!P3 LDC.64 R10, c[0x0][0x5c0] ;  /* 0x00017000ff0abb82 */ /* 0x002e220000000a00 */
[----:B------:R-:W-:Y:S01]  /*5b220*/  @P3 LOP3.LUT R0, R0, 0x200000, RZ, 0xfc, !PT ;  /* 0x0020000000003812 */ /* 0x000fe200078efcff */
[----:B------:R-:W5:Y:S01]  /*5b230*/  LDL.LU R64, [R1+0x908] ;  /* 0x0009080001407983 */ /* 0x000f620000300800 */
[----:B------:R-:W-:Y:S01]  /*5b240*/  R2UR UR9, R83 ;  /* 0x00000000530972ca */ /* 0x000fe200000e0000 */
[----:B------:R-:W-:Y:S01]  /*5b250*/  IMAD.U32 R61, RZ, RZ, UR7 ;  /* 0x00000007ff3d7e24 */ /* 0x000fe2000f8e00ff */
[C---:B------:R-:W-:Y:S01]  /*5b260*/  LOP3.LUT P4, RZ, R0.reuse, 0x2000, RZ, 0xc0, !PT ;  /* 0x0000200000ff7812 */ /* 0x040fe2000788c0ff */
[----:B------:R-:W-:Y:S01]  /*5b270*/  IMAD.U32 R57, RZ, RZ, UR7 ;  /* 0x00000007ff397e24 */ /* 0x000fe2000f8e00ff */
[----:B------:R-:W-:Y:S01]  /*5b280*/  LOP3.LUT R0, R0, 0xfff7ffff, RZ, 0xc0, !PT ;  /* 0xfff7ffff00007812 */ /* 0x000fe200078ec0ff */
[----:B------:R-:W-:Y:S01]  /*5b290*/  IMAD.U32 R54, RZ, RZ, UR6 ;  /* 0x00000006ff367e24 */ /* 0x000fe2000f8e00ff */
[----:B------:R-:W-:Y:S01]  /*5b2a0*/  R2UR UR8, R82 ;  /* 0x00000000520872ca */ /* 0x000fe200000e0000 */
[----:B------:R-:W-:Y:S01]  /*5b2b0*/  IMAD.U32 R50, RZ, RZ, UR6 ;  /* 0x00000006ff327e24 */ /* 0x000fe2000f8e00ff */
[----:B------:R-:W-:Y:S01]  /*5b2c0*/  R2UR UR5, R81 ;  /* 0x00000000510572ca */ /* 0x000fe200000e0000 */
[----:B------:R-:W-:Y:S01]  /*5b2d0*/  IMAD.U32 R49, RZ, RZ, UR7 ;  /* 0x00000007ff317e24 */ /* 0x000fe2000f8e00ff */
[----:B------:R-:W-:Y:S01]  /*5b2e0*/  R2UR UR4, R80 ;  /* 0x00000000500472ca */ /* 0x000fe200000e0000 */
[----:B------:R-:W-:Y:S01]  /*5b2f0*/  IMAD.U32 R43, RZ, RZ, UR7 ;  /* 0x00000007ff2b7e24 */ /* 0x000fe2000f8e00ff */
[----:B------:R-:W-:Y:S01]  /*5b300*/  P2R R60, PR, RZ, 0x2 ;  /* 0x00000002ff3c7803 */ /* 0x000fe20000000000 */
[----:B------:R-:W-:Y:S01]  /*5b310*/  IMAD.U32 R42, RZ, RZ, UR6 ;  /* 0x00000006ff2a7e24 */ /* 0x000fe2000f8e00ff */
[----:B------:R-:W5:Y:S01]  /*5b320*/  LDL.LU R71, [R1+0x90c] ;  /* 0x00090c0001477983 */ /* 0x000f620000300800 */
[----:B------:R-:W-:Y:S01]  /*5b330*/  IMAD.U32 R38, RZ, RZ, UR6 ;  /* 0x00000006ff267e24 */ /* 0x000fe2000f8e00ff */
[----:B------:R-:W-:Y:S01]  /*5b340*/  P2R R44, PR, RZ, 0x4 ;  /* 0x00000004ff2c7803 */ /* 0x000fe20000000000 */
[----:B------:R-:W-:Y:S01]  /*5b350*/  IMAD.U32 R56, RZ, RZ, UR6 ;  /* 0x00000006ff387e24 */ /* 0x000fe2000f8e00ff */
[----:B------:R-:W5:Y:S01]  /*5b360*/  LDL.LU R70, [R1+0x910] ;  /* 0x0009100001467983 */ /* 0x000f620000300800 */
        /* <DEDUP_REMOVED lines=25> */
[----:B------:R-:W-:-:S03]  /*5b500*/  IMAD.U32 R5, RZ, RZ, UR7 ;  /* 0x00000007ff057e24 */ /* 0x000fc6000f8e00ff */
[----:B------:R-:W-:Y:S02]  /*5b510*/  P2R R53, PR, RZ, 0x8 ;  /* 0x00000008ff357803 */ /* 0x000fe40000000000 */
        /* <DEDUP_REMOVED lines=15> */
[----:B------:R-:W-:-:S04]  /*5b610*/  ISETP.LT.OR P1, PT, R26, 0xaa, !P4 ;  /* 0x000000aa1a00780c */ /* 0x000fc80006721670 */
[----:B------:R-:W-:Y:S01]  /*5b620*/  P2R R41, PR, RZ, 0x2 ;  /* 0x00000002ff297803 */ /* 0x000fe20000000000 */
[----:B--2---:R-:W-:-:S06]  /*5b630*/  FMUL R63, R63, UR60 ;  /* 0x0000003c3f3f7c20 */ /* 0x004fcc0008400000 */
        /* <DEDUP_REMOVED lines=18> */
[----:B------:R-:W-:Y:S02]  /*5b760*/  ISETP.LT.OR P4, PT, R26, 0xa1, !P3 ;  /* 0x000000a11a00780c */ /* 0x000fe40005f81670 */
[----:B------:R-:W-:-:S09]  /*5b770*/  F2FP.SATFINITE.E4M3.F32.PACK_AB_MERGE_C R65, RZ, R63, RZ ;  /* 0x0000003fff41723e */ /* 0x000fd200048070ff */
[----:B------:R-:W0:Y:S01]  /*5b780*/  @!P0 LDC.64 R10, c[0x0][0x5c0] ;  /* 0x00017000ff0a8b82 */ /* 0x000e220000000a00 */
[----:B------:R-:W-:Y:S02]  /*5b790*/  @P0 LOP3.LUT R0, R0, 0x200, RZ, 0xfc, !PT ;  /* 0x0000020000000812 */ /* 0x000fe400078efcff */
[----:B------:R-:W-:Y:S02]  /*5b7a0*/  P2R R45, PR, RZ, 0x10 ;  /* 0x00000010ff2d7803 */ /* 0x000fe40000000000 */
        /* <DEDUP_REMOVED lines=27> */
[----:B------:R-:W-:Y:S01]  /*5b960*/  @!P4 IADD3 R43, P6, P5, R43, UR5, R8 ;  /* 0x000000052b2bcc10 */ /* 0x000fe2000fdde008 */
[----:B---3--:R-:W-:Y:S01]  /*5b970*/  FMUL R63, R67, UR60 ;  /* 0x0000003c433f7c20 */ /* 0x008fe20008400000 */
[----:B------:R-:W-:Y:S02]  /*5b980*/  LOP3.LUT P2, RZ, R0, 0x200000, RZ, 0xc0, !PT ;  /* 0x0020000000ff7812 */ /* 0x000fe4000784c0ff */
[----:B------:R-:W-:-:S02]  /*5b990*/  @!P4 IADD3.X R42, R42, UR4, R27, P6, P5 ;  /* 0x000000042a2acc10 */ /* 0x000fc4000b7ea41b */
[----:B------:R-:W-:Y:S02]  /*5b9a0*/  ISETP.LT.OR P5, PT, R26, 0xa2, !P3 ;  /* 0x000000a21a00780c */ /* 0x000fe40005fa1670 */
[----:B------:R-:W-:Y:S02]  /*5b9b0*/  F2FP.SATFINITE.E4M3.F32.PACK_AB_MERGE_C R67, RZ, R63, RZ ;  /* 0x0000003fff43723e */ /* 0x000fe400048070ff */
[----:B------:R-:W-:-:S09]  /*5b9c0*/  P2R R46, PR, RZ, 0x20 ;  /* 0x00000020ff2e7803 */ /* 0x000fd20000000000 */
[----:B------:R-:W-:-:S04]  /*5b9d0*/  @!P5 IADD3 R40, P0, P6, R5, UR5, R8 ;  /* 0x000000050528dc10 */ /* 0x000fc8000fe1e008 */
[----:B------:R-:W-:Y:S02]  /*5b9e0*/  @!P5 IADD3.X R39, R10, UR4, R27, P0, P6 ;  /* 0x000000040a27dc10 */ /* 0x000fe400087ec41b */
[----:B------:R-:W-:-:S04]  /*5b9f0*/  ISETP.LT.OR P6, PT, R26, 0xa9, !P3 ;  /* 0x000000a91a00780c */ /* 0x000fc80005fc1670 */
[----:B------:R-:W-:-:S09]  /*5ba00*/  P2R R51, PR, RZ, 0x40 ;  /* 0x00000040ff337803 */ /* 0x000fd20000000000 */
[----:B------:R-:W-:-:S04]  /*5ba10*/  @!P6 IADD3 R5, P0, P1, R5, UR5, R8 ;  /* 0x000000050505ec10 */ /* 0x000fc8000f91e008 */
[----:B------:R-:W-:Y:S02]  /*5ba20*/  @!P6 IADD3.X R38, R38, UR4, R27, P0, P1 ;  /* 0x000000042626ec10 */ /* 0x000fe400087e241b */
[----:B------:R-:W-:Y:S02]  /*5ba30*/  LOP3.LUT P6, RZ, R0, 0x20000, RZ, 0xc0, !PT ;  /* 0x0002000000ff7812 */ /* 0x000fe400078cc0ff */
[C---:B------:R-:W-:Y:S02]  /*5ba40*/  ISETP.LT.OR P0, PT, R26.reuse, 0xaa, !P3 ;  /* 0x000000aa1a00780c */ /* 0x040fe40005f01670 */
[----:B------:R-:W-:Y:S01]  /*5ba50*/  ISETP.LT.OR P3, PT, R26, 0xa1, !P6 ;  /* 0x000000a11a00780c */ /* 0x000fe20007761670 */
[----:B----4-:R-:W-:Y:S01]  /*5ba60*/  FMUL R63, R68, UR60 ;  /* 0x0000003c443f7c20 */ /* 0x010fe20008400000 */
[----:B------:R-:W-:Y:S01]  /*5ba70*/  P2R R55, PR, RZ, 0x1 ;  /* 0x00000001ff377803 */ /* 0x000fe20000000000 */
[----:B------:R-:W2:Y:S01]  /*5ba80*/  LDL.LU R68, [R1+0x914] ;  /* 0x0009140001447983 */ /* 0x000ea20000300800 */
[----:B------:R-:W-:-:S03]  /*5ba90*/  LOP3.LUT P1, RZ, R0, 0x80000, RZ, 0xc0, !PT ;  /* 0x0008000000ff7812 */ /* 0x000fc6000782c0ff */
[----:B------:R-:W3:Y:S04]  /*5baa0*/  LDL.LU R72, [R1+0x918] ;  /* 0x0009180001487983 */ /* 0x000ee80000300800 */
[----:B------:R-:W-:Y:S02]  /*5bab0*/  @!P0 IADD3 R48, P4, P5, R11, UR5, R8 ;  /* 0x000000050b308c10 */ /* 0x000fe4000fd9e008 */
[----:B------:R-:W0:Y:S01]  /*5bac0*/  @!P3 LDC.64 R10, c[0x0][0x5c0] ;  /* 0x00017000ff0abb82 */ /* 0x000e220000000a00 */
[----:B------:R-:W-:Y:S01]  /*5bad0*/  F2FP.SATFINITE.E4M3.F32.PACK_AB_MERGE_C R69, RZ, R63, RZ ;  /* 0x0000003fff45723e */ /* 0x000fe200048070ff */
[----:B-----5:R-:W-:Y:S01]  /*5bae0*/  FMUL R63, R66, UR60 ;  /* 0x0000003c423f7c20 */ /* 0x020fe20008400000 */
[----:B------:R-:W-:Y:S01]  /*5baf0*/  @!P0 IADD3.X R56, R56, UR4, R27, P4, P5 ;  /* 0x0000000438388c10 */ /* 0x000fe2000a7ea41b */
[----:B------:R-:W4:Y:S01]  /*5bb00*/  LDL.LU R66, [R1+0x91c] ;  /* 0x00091c0001427983 */ /* 0x000f220000300800 */
[----:B------:R-:W-:Y:S01]  /*5bb10*/  ULDC.64 UR4, c[0x0][0x208] ;  /* 0x0000820000047ab9 */ /* 0x000fe20000000a00 */
[----:B0-----:R-:W-:-:S05]  /*5bb20*/  @!P3 IADD3 R10, P4, R8, R10, RZ ;  /* 0x0000000a080ab210 */ /* 0x001fca0007f9e0ff */
[----:B------:R-:W-:-:S05]  /*5bb30*/  @!P3 IMAD.X R11, R27, 0x1, R11, P4 ;  /* 0x000000011b0bb824 */ /* 0x000fca00020e060b */
[----:B------:R0:W-:Y:S02]  /*5bb40*/  @!P3 STG.E.U8 desc[UR4][R10.64+0xa0], R65 ;  /* 0x0000a0410a00b986 */ /* 0x0001e4000c101104 */
[----:B0-----:R-:W-:Y:S01]  /*5bb50*/  F2FP.SATFINITE.E4M3.F32.PACK_AB_MERGE_C R65, RZ, R63, RZ ;  /* 0x0000003fff41723e */ /* 0x001fe200048070ff */
[----:B------:R-:W-:Y:S02]  /*5bb60*/  FMUL R63, R64, UR60 ;  /* 0x0000003c403f7c20 */ /* 0x000fe40008400000 */
[----:B------:R-:W5:Y:S01]  /*5bb70*/  LDL.LU R64, [R1+0x920] ;  /* 0x0009200001407983 */ /* 0x000f620000300800 */
[----:B------:R-:W-:-:S13]  /*5bb80*/  ISETP.LT.OR P0, PT, R26, 0xa2, !P6 ;  /* 0x000000a21a00780c */ /* 0x000fda0007701670 */
[----:B------:R-:W0:Y:S02]  /*5bb90*/  @!P0 LDC.64 R10, c[0x0][0x5c0] ;  /* 0x00017000ff0a8b82 */ /* 0x000e240000000a00 */
[----:B0-----:R-:W-:-:S05]  /*5bba0*/  @!P0 IADD3 R10, P3, R8, R10, RZ ;  /* 0x0000000a080a8210 */ /* 0x001fca0007f7e0ff */
[----:B------:R-:W-:-:S05]  /*5bbb0*/  @!P0 IMAD.X R11, R27, 0x1, R11, P3 ;  /* 0x000000011b0b8824 */ /* 0x000fca00018e060b */
[----:B------:R-:W-:Y:S04]  /*5bbc0*/  @!P0 STG.E.U8 desc[UR4][R10.64+0xa1], R67 ;  /* 0x0000a1430a008986 */ /* 0x000fe8000c101104 */
[----:B------:R-:W-:Y:S04]  /*5bbd0*/  @!P2 STG.E.U8 desc[UR4][R18.64+0xa0], R69 ;  /* 0x0000a0451200a986 */ /* 0x000fe8000c101104 */
[----:B------:R0:W-:Y:S02]  /*5bbe0*/  @!P1 STG.E.U8 desc[UR4][R14.64+0xa1], R65 ;  /* 0x0000a1410e009986 */ /* 0x0001e4000c101104 */
[----:B0-----:R-:W-:-:S02]  /*5bbf0*/  FMUL R14, R71, UR60 ;  /* 0x0000003c470e7c20 */ /* 0x001fc40008400000 */
[----:B------:R-:W5:Y:S03]  /*5bc00*/  LDL.LU R71, [R1+0x924] ;  /* 0x0009240001477983 */ /* 0x000f660000300800 */
[----:B------:R-:W-:Y:S01]  /*5bc10*/  F2FP.SATFINITE.E4M3.F32.PACK_AB_MERGE_C R15, RZ, R14, RZ ;  /* 0x0000000eff0f723e */ /* 0x000fe200048070ff */
[----:B------:R-:W-:Y:S02]  /*5bc20*/  FMUL R14, R70, UR60 ;  /* 0x0000003c460e7c20 */ /* 0x000fe40008400000 */
[----:B------:R-:W5:Y:S01]  /*5bc30*/  LDL.LU R70, [R1+0x928] ;  /* 0x0009280001467983 */ /* 0x000f620000300800 */
[----:B------:R-:W-:-:S13]  /*5bc40*/  ISETP.LT.OR P0, PT, R26, 0xa9, !P6 ;  /* 0x000000a91a00780c */ /* 0x000fda0007701670 */
[----:B------:R-:W0:Y:S01]  /*5bc50*/  @!P0 LDC.64 R10, c[0x0][0x5c0] ;  /* 0x00017000ff0a8b82 */ /* 0x000e220000000a00 */
[----:B------:R-:W-:Y:S02]  /*5bc60*/  F2FP.SATFINITE.E4M3.F32.PACK_AB_MERGE_C R19, RZ, R14, RZ ;  /* 0x0000000eff13723e */ /* 0x000fe400048070ff */
[----:B------:R-:W-:Y:S02]  /*5bc70*/  F2FP.SATFINITE.E4M3.F32.PACK_AB_MERGE_C R63, RZ, R63, RZ ;  /* 0x0000003fff3f723e */ /* 0x000fe400048070ff */
[----:B0-----:R-:W-:-:S05]  /*5bc80*/  @!P0 IADD3 R10, P3, R8, R10, RZ ;  /* 0x0000000a080a8210 */ /* 0x001fca0007f7e0ff */
[----:B------:R-:W-:-:S05]  /*5bc90*/  @!P0 IMAD.X R11, R27, 0x1, R11, P3 ;  /* 0x000000011b0b8824 */ /* 0x000fca00018e060b */
[----:B------:R0:W-:Y:S01]  /*5bca0*/  @!P0 STG.E.U8 desc[UR4][R10.64+0xa8], R63 ;  /* 0x0000a83f0a008986 */ /* 0x0001e2000c101104 */
[----:B--2---:R-:W-:-:S03]  /*5bcb0*/  FMUL R14, R68, UR60 ;  /* 0x0000003c440e7c20 */ /* 0x004fc60008400000 */
[----:B------:R-:W2:Y:S02]  /*5bcc0*/  LDL.LU R68, [R1+0x92c] ;  /* 0x00092c0001447983 */ /* 0x000ea40000300800 */
[----:B0-----:R-:W-:Y:S01]  /*5bcd0*/  F2FP.SATFINITE.E4M3.F32.PACK_AB_MERGE_C R63, RZ, R14, RZ ;  /* 0x0000000eff3f723e */ /* 0x001fe200048070ff */
[----:B---3--:R-:W-:-:S05]  /*5bce0*/  FMUL R14, R72, UR60 ;  /* 0x0000003c480e7c20 */ /* 0x008fca0008400000 */
[----:B------:R-:W-:Y:S01]  /*5bcf0*/  F2FP.SATFINITE.E4M3.F32.PACK_AB_MERGE_C R65, RZ, R14, RZ ;  /* 0x0000000eff41723e */ /* 0x000fe200048070ff */
[----:B----4-:R-:W-:Y:S02]  /*5bd00*/  FMUL R14, R66, UR60 ;  /* 0x0000003c420e7c20 */ /* 0x010fe40008400000 */
[----:B------:R-:W3:Y:S04]  /*5bd10*/  LDL.LU R66, [R1+0x930] ;  /* 0x0009300001427983 */ /* 0x000ee80000300800 */
[----:B------:R-:W4:Y:S01]  /*5bd20*/  LDL.LU R72, [R1+0x934] ;  /* 0x0009340001487983 */ /* 0x000f220000300800 */
[----:B------:R-:W-:Y:S01]  /*5bd30*/  F2FP.SATFINITE.E4M3.F32.PACK_AB_MERGE_C R67, RZ, R14, RZ ;  /* 0x0000000eff43723e */ /* 0x000fe200048070ff */
[----:B-----5:R-:W-:Y:S02]  /*5bd40*/  FMUL R14, R64, UR60 ;  /* 0x0000003c400e7c20 */ /* 0x020fe40008400000 */
[----:B------:R-:W5:Y:S01]  /*5bd50*/  LDL.LU R64, [R1+0x938] ;  /* 0x0009380001407983 */ /* 0x000f620000300800 */
[----:B------:R-:W-:-:S13]  /*5bd60*/  ISETP.LT.OR P3, PT, R26, 0xaa, !P6 ;  /* 0x000000aa1a00780c */ /* 0x000fda0007761670 */
[----:B------:R-:W0:Y:S02]  /*5bd70*/  @!P3 LDC.64 R10, c[0x0][0x5c0] ;  /* 0x00017000ff0abb82 */ /* 0x000e240000000a00 */
[----:B0-----:R-:W-:-:S05]  /*5bd80*/  @!P3 IADD3 R10, P6, R8, R10, RZ ;  /* 0x0000000a080ab210 */ /* 0x001fca0007fde0ff */
[----:B------:R-:W-:-:S05]  /*5bd90*/  @!P3 IMAD.X R11, R27, 0x1, R11, P6 ;  /* 0x000000011b0bb824 */ /* 0x000fca00030e060b */
[----:B------:R0:W-:Y:S01]  /*5bda0*/  @!P3 STG.E.U8 desc[UR4][R10.64+0xa9], R15 ;  /* 0x0000a90f0a00b986 */ /* 0x0001e2000c101104 */
[----:B------:R-:W-:-:S04]  /*5bdb0*/  LOP3.LUT P3, RZ, R0, 0x4000, RZ, 0xc0, !PT ;  /* 0x0000400000ff7812 */ /* 0x000fc8000786c0ff */
[----:B0-----:R-:W-:Y:S02]  /*5bdc0*/  P2R R15, PR, RZ, 0x8 ;  /* 0x00000008ff0f7803 */ /* 0x001fe40000000000 */
[C---:B------:R-:W-:Y:S02]  /*5bdd0*/  LOP3.LUT P3, RZ, R0.reuse, 0x10, RZ, 0xc0, !PT ;  /* 0x0000001000ff7812 */ /* 0x040fe4000786c0ff */
[C---:B------:R-:W-:Y:S02]  /*5bde0*/  LOP3.LUT P5, RZ, R0.reuse, 0x100000, RZ, 0xc0, !PT ;  /* 0x0010000000ff7812 */ /* 0x040fe400078ac0ff */
[----:B------:R-:W-:-:S09]  /*5bdf0*/  LOP3.LUT P4, RZ, R0, 0x40000, RZ, 0xc0, !PT ;  /* 0x0004000000ff7812 */ /* 0x000fd2000788c0ff */
[----:B------:R-:W0:Y:S01]  /*5be00*/  @!P3 LDC.64 R10, c[0x0][0x5c0] ;  /* 0x00017000ff0abb82 */ /* 0x000e220000000a00 */
[C---:B------:R-:W-:Y:S02]  /*5be10*/  LOP3.LUT P2, RZ, R0.reuse, 0x10000, RZ, 0xc0, !PT ;  /* 0x0001000000ff7812 */ /* 0x040fe4000784c0ff */
[C---:B------:R-:W-:Y:S01]  /*5be20*/  LOP3.LUT P1, RZ, R0.reuse, 0x8000, RZ, 0xc0, !PT ;  /* 0x0000800000ff7812 */ /* 0x040fe2000782c0ff */
[----:B------:R1:W-:Y:S01]  /*5be30*/  @!P5 STG.E.U8 desc[UR4][R28.64+0xa8], R19 ;  /* 0x0000a8131c00d986 */ /* 0x0003e2000c101104 */
[----:B------:R-:W-:-:S03]  /*5be40*/  LOP3.LUT P0, RZ, R0, 0x8, RZ, 0xc0, !PT ;  /* 0x0000000800ff7812 */ /* 0x000fc6000780c0ff */
[----:B------:R-:W-:Y:S06]  /*5be50*/  @!P4 STG.E.U8 desc[UR4][R22.64+0xa9], R63 ;  /* 0x0000a93f1600c986 */ /* 0x000fec000c101104 */
[----:B------:R-:W-:Y:S01]  /*5be60*/  @!P2 STG.E.U8 desc[UR4][R16.64+0xa0], R65 ;  /* 0x0000a0411000a986 */ /* 0x000fe2000c101104 */
[----:B-1----:R-:W-:Y:S01]  /*5be70*/  F2FP.SATFINITE.E4M3.F32.PACK_AB_MERGE_C R19, RZ, R14, RZ ;  /* 0x0000000eff13723e */ /* 0x002fe200048070ff */
[----:B------:R-:W-:Y:S02]  /*5be80*/  FMUL R14, R71, UR60 ;  /* 0x0000003c470e7c20 */ /* 0x000fe40008400000 */
[----:B------:R1:W-:Y:S04]  /*5be90*/  @!P1 STG.E.U8 desc[UR4][R12.64+0xa1], R67 ;  /* 0x0000a1430c009986 */ /* 0x0003e8000c101104 */
[----:B------:R-:W5:Y:S01]  /*5bea0*/  LDL.LU R71, [R1+0x93c] ;  /* 0x00093c0001477983 */ /* 0x000f620000300800 */
[----:B0-----:R-:W-:-:S05]  /*5beb0*/  @!P3 IADD3 R10, P1, R61, R10, RZ ;  /* 0x0000000a3d0ab210 */ /* 0x001fca0007f3e0ff */
[----:B------:R-:W-:Y:S02]  /*5bec0*/  @!P3 IMAD.X R11, R59, 0x1, R11, P1 ;  /* 0x000000013b0bb824 */ /* 0x000fe400008e060b */
[----:B-1----:R-:W-:Y:S02]  /*5bed0*/  FMUL R12, R70, UR60 ;  /* 0x0000003c460c7c20 */ /* 0x002fe40008400000 */
[----:B------:R-:W5:Y:S04]  /*5bee0*/  LDL.LU R70, [R1+0x940] ;  /* 0x0009400001467983 */ /* 0x000f680000300800 */
[----:B------:R0:W-:Y:S02]  /*5bef0*/  @!P3 STG.E.U8 desc[UR4][R10.64+0xa0], R19 ;  /* 0x0000a0130a00b986 */ /* 0x0001e4000c101104 */
[----:B0-----:R-:W0:Y:S02]  /*5bf00*/  @!P0 LDC.64 R10, c[0x0][0x5c0] ;  /* 0x00017000ff0a8b82 */ /* 0x001e240000000a00 */
[----:B0-----:R-:W-:-:S05]  /*5bf10*/  @!P0 IADD3 R10, P3, R57, R10, RZ ;  /* 0x0000000a390a8210 */ /* 0x001fca0007f7e0ff */
[----:B------:R-:W-:Y:S01]  /*5bf20*/  @!P0 IMAD.X R11, R54, 0x1, R11, P3 ;  /* 0x00000001360b8824 */ /* 0x000fe200018e060b */
[----:B------:R-:W-:Y:S02]  /*5bf30*/  ISETP.NE.AND P3, PT, R15, RZ, PT ;  /* 0x000000ff0f00720c */ /* 0x000fe40003f65270 */
[----:B------:R-:W-:Y:S02]  /*5bf40*/  F2FP.SATFINITE.E4M3.F32.PACK_AB_MERGE_C R15, RZ, R12, RZ ;  /* 0x0000000cff0f723e */ /* 0x000fe400048070ff */
[----:B------:R-:W-:-:S05]  /*5bf50*/  F2FP.SATFINITE.E4M3.F32.PACK_AB_MERGE_C R13, RZ, R14, RZ ;  /* 0x0000000eff0d723e */ /* 0x000fca00048070ff */
[----:B------:R0:W-:Y:S04]  /*5bf60*/  @!P0 STG.E.U8 desc[UR4][R10.64+0xa1], R13 ;  /* 0x0000a10d0a008986 */ /* 0x0001e8000c101104 */
[----:B------:R1:W-:Y:S01]  /*5bf70*/  @!P3 STG.E.U8 desc[UR4][R24.64+0xa8], R15 ;  /* 0x0000a80f1800b986 */ /* 0x0003e2000c101104 */
[----:B--2---:R-:W-:-:S03]  /*5bf80*/  FMUL R12, R68, UR60 ;  /* 0x0000003c440c7c20 */ /* 0x004fc60008400000 */
[----:B------:R-:W2:Y:S02]  /*5bf90*/  LDL.LU R68, [R1+0x944] ;  /* 0x0009440001447983 */ /* 0x000ea40000300800 */
[----:B------:R-:W-:Y:S01]  /*5bfa0*/  F2FP.SATFINITE.E4M3.F32.PACK_AB_MERGE_C R17, RZ, R12, RZ ;  /* 0x0000000cff11723e */ /* 0x000fe200048070ff */
[----:B---3--:R-:W-:Y:S02]  /*5bfb0*/  FMUL R12, R66, UR60 ;  /* 0x0000003c420c7c20 */ /* 0x008fe40008400000 */
[----:B------:R-:W3:Y:S03]  /*5bfc0*/  LDL.LU R66, [R1+0x948] ;  /* 0x0009480001427983 */ /* 0x000ee60000300800 */
[----:B0-----:R-:W-:Y:S01]  /*5bfd0*/  F2FP.SATFINITE.E4M3.F32.PACK_AB_MERGE_C R13, RZ, R12, RZ ;  /* 0x0000000cff0d723e */ /* 0x001fe200048070ff */
[----:B----4-:R-:W-:-:S05]  /*5bfe0*/  FMUL R12, R72, UR60 ;  /* 0x0000003c480c7c20 */ /* 0x010fca0008400000 */
[----:B-1----:R-:W-:Y:S01]  /*5bff0*/  F2FP.SATFINITE.E4M3.F32.PACK_AB_MERGE_C R15, RZ, R12, RZ ;  /* 0x0000000cff0f723e */ /* 0x002fe200048070ff */
[----:B-----5:R-:W-:Y:S02]  /*5c000*/  FMUL R12, R64, UR60 ;  /* 0x0000003c400c7c20 */ /* 0x020fe40008400000 */
[----:B------:R-:W4:Y:S01]  /*5c010*/  LDL.LU R64, [R1+0x94c] ;  /* 0x00094c0001407983 */ /* 0x000f220000300800 */
[C---:B------:R-:W-:Y:S02]  /*5c020*/  LOP3.LUT P5, RZ, R0.reuse, 0x4, RZ, 0xc0, !PT ;  /* 0x0000000400ff7812 */ /* 0x040fe400078ac0ff */
[C---:B------:R-:W-:Y:S01]  /*5c030*/  LOP3.LUT P6, RZ, R0.reuse, 0x1000, RZ, 0xc0, !PT ;  /* 0x0000100000ff7812 */ /* 0x040fe200078cc0ff */
[----:B------:R-:W5:Y:S10]  /*5c040*/  LDL.LU R72, [R1+0x950] ;  /* 0x0009500001487983 */ /* 0x000f740000300800 */
[----:B------:R-:W0:Y:S01]  /*5c050*/  @!P5 LDC.64 R10, c[0x0][0x5c0] ;  /* 0x00017000ff0adb82 */ /* 0x000e220000000a00 */
[----:B------:R-:W-:Y:S01]  /*5c060*/  LOP3.LUT P4, RZ, R0, 0x2, RZ, 0xc0, !PT ;  /* 0x0000000200ff7812 */ /* 0x000fe2000788c0ff */
[----:B------:R-:W-:Y:S01]  /*5c070*/  @!P6 STG.E.U8 desc[UR4][R20.64+0xa9], R17 ;  /* 0x0000a9111400e986 */ /* 0x000fe2000c101104 */
[----:B0-----:R-:W-:-:S05]  /*5c080*/  @!P5 IADD3 R10, P6, R52, R10, RZ ;  /* 0x0000000a340ad210 */ /* 0x001fca0007fde0ff */
[----:B------:R-:W-:-:S05]  /*5c090*/  @!P5 IMAD.X R11, R50, 0x1, R11, P6 ;  /* 0x00000001320bd824 */ /* 0x000fca00030e060b */
[----:B------:R0:W-:Y:S02]  /*5c0a0*/  @!P5 STG.E.U8 desc[UR4][R10.64+0xa8], R13 ;  /* 0x0000a80d0a00d986 */ /* 0x0001e4000c101104 */
[----:B0-----:R-:W0:Y:S02]  /*5c0b0*/  @!P4 LDC.64 R10, c[0x0][0x5c0] ;  /* 0x00017000ff0acb82 */ /* 0x001e240000000a00 */
[----:B0-----:R-:W-:-:S05]  /*5c0c0*/  @!P4 IADD3 R10, P5, R49, R10, RZ ;  /* 0x0000000a310ac210 */ /* 0x001fca0007fbe0ff */
[----:B------:R-:W-:-:S05]  /*5c0d0*/  @!P4 IMAD.X R11, R47, 0x1, R11, P5 ;  /* 0x000000012f0bc824 */ /* 0x000fca00028e060b */
[----:B------:R0:W-:Y:S01]  /*5c0e0*/  @!P4 STG.E.U8 desc[UR4][R10.64+0xa9], R15 ;  /* 0x0000a90f0a00c986 */ /* 0x0001e2000c101104 */
[----:B------:R-:W-:Y:S02]  /*5c0f0*/  ISETP.NE.AND P4, PT, R45, RZ, PT ;  /* 0x000000ff2d00720c */ /* 0x000fe40003f85270 */
[----:B------:R-:W-:-:S11]  /*5c100*/  LOP3.LUT P2, RZ, R0, 0x800, RZ, 0xc0, !PT ;  /* 0x0000080000ff7812 */ /* 0x000fd6000784c0ff */
[----:B0-----:R-:W0:Y:S01]  /*5c110*/  @!P4 LDC.64 R10, c[0x0][0x5c0] ;  /* 0x00017000ff0acb82 */ /* 0x001e220000000a00 */
[----:B------:R-:W-:Y:S02]  /*5c120*/  LOP3.LUT P1, RZ, R0, 0x400, RZ, 0xc0, !PT ;  /* 0x0000040000ff7812 */ /* 0x000fe4000782c0ff */
[----:B------:R-:W-:Y:S01]  /*5c130*/  F2FP.SATFINITE.E4M3.F32.PACK_AB_MERGE_C R17, RZ, R12, RZ ;  /* 0x0000000cff11723e */ /* 0x000fe200048070ff */
[----:B------:R-:W-:Y:S01]  /*5c140*/  FMUL R12, R71, UR60 ;  /* 0x0000003c470c7c20 */ /* 0x000fe20008400000 */
[----:B------:R-:W-:Y:S01]  /*5c150*/  ISETP.NE.AND P5, PT, R46, RZ, PT ;  /* 0x000000ff2e00720c */ /* 0x000fe20003fa5270 */
[----:B------:R-:W5:Y:S03]  /*5c160*/  LDL.LU R71, [R1+0x954] ;  /* 0x0009540001477983 */ /* 0x000f660000300800 */
[----:B------:R-:W-:Y:S01]  /*5c170*/  F2FP.SATFINITE.E4M3.F32.PACK_AB_MERGE_C R13, RZ, R12, RZ ;  /* 0x0000000cff0d723e */ /* 0x000fe200048070ff */
[----:B------:R-:W-:Y:S01]  /*5c180*/  @!P2 STG.E.U8 desc[UR4][R32.64+0xa0], R17 ;  /* 0x0000a0112000a986 */ /* 0x000fe2000c101104 */
[----:B------:R-:W-:-:S03]  /*5c190*/  FMUL R12, R70, UR60 ;  /* 0x0000003c460c7c20 */ /* 0x000fc60008400000 */
[----:B------:R-:W-:Y:S02]  /*5c1a0*/  @!P1 STG.E.U8 desc[UR4][R30.64+0xa1], R13 ;  /* 0x0000a10d1e009986 */ /* 0x000fe4000c101104 */
[----:B------:R-:W-:Y:S02]  /*5c1b0*/  F2FP.SATFINITE.E4M3.F32.PACK_AB_MERGE_C R15, RZ, R12, RZ ;  /* 0x0000000cff0f723e */ /* 0x000fe400048070ff */
[----:B------:R-:W-:Y:S01]  /*5c1c0*/  ISETP.NE.AND P6, PT, R51, RZ, PT ;  /* 0x000000ff3300720c */ /* 0x000fe20003fc5270 */
[----:B------:R-:W5:Y:S01]  /*5c1d0*/  LDL.LU R70, [R1+0x958] ;  /* 0x0009580001467983 */ /* 0x000f620000300800 */
[----:B0-----:R-:W-:-:S05]  /*5c1e0*/  @!P4 IADD3 R10, P1, R43, R10, RZ ;  /* 0x0000000a2b0ac210 */ /* 0x001fca0007f3e0ff */
[----:B------:R-:W-:-:S05]  /*5c1f0*/  @!P4 IMAD.X R11, R42, 0x1, R11, P1 ;  /* 0x000000012a0bc824 */ /* 0x000fca00008e060b */
[----:B------:R0:W-:Y:S02]  /*5c200*/  @!P4 STG.E.U8 desc[UR4][R10.64+0xa0], R15 ;  /* 0x0000a00f0a00c986 */ /* 0x0001e4000c101104 */
[----:B0-----:R-:W0:Y:S02]  /*5c210*/  @!P5 LDC.64 R10, c[0x0][0x5c0] ;  /* 0x00017000ff0adb82 */ /* 0x001e240000000a00 */
[----:B0-----:R-:W-:-:S05]  /*5c220*/  @!P5 IADD3 R10, P4, R40, R10, RZ ;  /* 0x0000000a280ad210 */ /* 0x001fca0007f9e0ff */
[----:B------:R-:W-:Y:S02]  /*5c230*/  @!P5 IMAD.X R11, R39, 0x1, R11, P4 ;  /* 0x00000001270bd824 */ /* 0x000fe400020e060b */
[----:B--2---:R-:W-:Y:S02]  /*5c240*/  FMUL R12, R68, UR60 ;  /* 0x0000003c440c7c20 */ /* 0x004fe40008400000 */
[----:B------:R-:W2:Y:S03]  /*5c250*/  LDL.LU R68, [R1+0x95c] ;  /* 0x00095c0001447983 */ /* 0x000ea60000300800 */
[----:B------:R-:W-:-:S05]  /*5c260*/  F2FP.SATFINITE.E4M3.F32.PACK_AB_MERGE_C R13, RZ, R12, RZ ;  /* 0x0000000cff0d723e */ /* 0x000fca00048070ff */
[----:B------:R0:W-:Y:S01]  /*5c270*/  @!P5 STG.E.U8 desc[UR4][R10.64+0xa1], R13 ;  /* 0x0000a10d0a00d986 */ /* 0x0001e2000c101104 */
[----:B------:R-:W-:Y:S01]  /*5c280*/  LOP3.LUT P5, RZ, R0, 0x200, RZ, 0xc0, !PT ;  /* 0x0000020000ff7812 */ /* 0x000fe200078ac0ff */
[----:B0-----:R-:W0:Y:S01]  /*5c290*/  @!P6 LDC.64 R10, c[0x0][0x5c0] ;  /* 0x00017000ff0aeb82 */ /* 0x001e220000000a00 */
[----:B---3--:R-:W-:Y:S02]  /*5c2a0*/  FMUL R12, R66, UR60 ;  /* 0x0000003c420c7c20 */ /* 0x008fe40008400000 */
[----:B------:R-:W3:Y:S03]  /*5c2b0*/  LDL.LU R66, [R1+0x960] ;  /* 0x0009600001427983 */ /* 0x000ee60000300800 */
[----:B------:R-:W-:-:S06]  /*5c2c0*/  F2FP.SATFINITE.E4M3.F32.PACK_AB_MERGE_C R21, RZ, R12, RZ ;  /* 0x0000000cff15723e */ /* 0x000fcc00048070ff */
[----:B------:R1:W-:Y:S01]  /*5c2d0*/  @!P5 STG.E.U8 desc[UR4][R34.64+0xa8], R21 ;  /* 0x0000a8152200d986 */ /* 0x0003e2000c101104 */
[----:B0-----:R-:W-:Y:S01]  /*5c2e0*/  @!P6 IADD3 R16, P5, R5, R10, RZ ;  /* 0x0000000a0510e210 */ /* 0x001fe20007fbe0ff */
[----:B----4-:R-:W-:Y:S02]  /*5c2f0*/  FMUL R5, R64, UR60 ;  /* 0x0000003c40057c20 */ /* 0x010fe40008400000 */
[----:B------:R-:W4:Y:S01]  /*5c300*/  LDL.LU R64, [R1+0x964] ;  /* 0x0009640001407983 */ /* 0x000f220000300800 */
[----:B------:R-:W-:Y:S01]  /*5c310*/  ISETP.NE.AND P0, PT, R55, RZ, PT ;  /* 0x000000ff3700720c */ /* 0x000fe20003f05270 */
[----:B------:R-:W-:-:S12]  /*5c320*/  @!P6 IMAD.X R17, R38, 0x1, R11, P5 ;  /* 0x000000012611e824 */ /* 0x000fd800028e060b */
[----:B------:R-:W0:Y:S01]  /*5c330*/  @!P0 LDC.64 R10, c[0x0][0x5c0] ;  /* 0x00017000ff0a8b82 */ /* 0x000e220000000a00 */
[----:B------:R-:W-:Y:S02]  /*5c340*/  ISETP.NE.AND P4, PT, R58, RZ, PT ;  /* 0x000000ff3a00720c */ /* 0x000fe40003f85270 */
[----:B0-----:R-:W-:-:S05]  /*5c350*/  @!P0 IADD3 R18, P5, R48, R10, RZ ;  /* 0x0000000a30128210 */ /* 0x001fca0007fbe0ff */
[----:B------:R-:W-:Y:S01]  /*5c360*/  @!P0 IMAD.X R19, R56, 0x1, R11, P5 ;  /* 0x0000000138138824 */ /* 0x000fe200028e060b */
[----:B------:R-:W-:Y:S02]  /*5c370*/  ISETP.LT.OR P5, PT, R26, 0xa1, !P4 ;  /* 0x000000a11a00780c */ /* 0x000fe400067a1670 */
[----:B------:R-:W-:-:S11]  /*5c380*/  ISETP.NE.AND P1, PT, R41, RZ, PT ;  /* 0x000000ff2900720c */ /* 0x000fd60003f25270 */
        /* <DEDUP_REMOVED lines=9> */
[----:B-----5:R-:W-:-:S05]  /*5c420*/  FMUL R5, R72, UR60 ;  /* 0x0000003c48057c20 */ /* 0x020fca0008400000 */
        /* <DEDUP_REMOVED lines=12> */
[----:B------:R-:W-:-:S05]  /*5c4f0*/  FMUL R5, R70, UR60 ;  /* 0x0000003c46057c20 */ /* 0x000fca0008400000 */
[----:B0-----:R-:W-:Y:S01]  /*5c500*/  F2FP.SATFINITE.E4M3.F32.PACK_AB_MERGE_C R17, RZ, R5, RZ ;  /* 0x00000005ff11723e */ /* 0x001fe200048070ff */
[----:B------:R0:W-:Y:S04]  /*5c510*/  @!P0 STG.E.U8 desc[UR4][R18.64+0xa9], R13 ;  /* 0x0000a90d12008986 */ /* 0x0001e8000c101104 */
[----:B------:R0:W-:Y:S01]  /*5c520*/  @!P5 STG.E.U8 desc[UR4][R14.64+0xa0], R17 ;  /* 0x0000a0110e00d986 */ /* 0x0001e2000c101104 */
[----:B------:R-:W-:-:S04]  /*5c530*/  LOP3.LUT P5, RZ, R0, 0x400000, RZ, 0xc0, !PT ;  /* 0x0040000000ff7812 */ /* 0x000fc800078ac0ff */
[----:B------:R-:W-:Y:S01]  /*5c540*/  ISETP.LT.OR P5, PT, R26, 0xa1, !P5 ;  /* 0x000000a11a00780c */ /* 0x000fe20006fa1670 */
[----:B------:R-:W-:Y:S01]  /*5c550*/  BSSY B1, `(.L_x_116) ;  /* 0x000001b000017945 */ /* 0x000fe20003800000 */
[----:B------:R-:W-:Y:S02]  /*5c560*/  ISETP.NE.AND P3, PT, R53, RZ, PT ;  /* 0x000000ff3500720c */ /* 0x000fe40003f65270 */
[----:B------:R-:W-:Y:S02]  /*5c570*/  ISETP.NE.AND P2, PT, R44, RZ, PT ;  /* 0x000000ff2c00720c */ /* 0x000fe40003f45270 */
[----:B------:R-:W-:Y:S02]  /*5c580*/  ISETP.NE.AND P1, PT, R60, RZ, PT ;  /* 0x000000ff3c00720c */ /* 0x000fe40003f25270 */
[----:B------:R-:W-:Y:S01]  /*5c590*/  ISETP.NE.AND P0, PT, R62, RZ, PT ;  /* 0x000000ff3e00720c */ /* 0x000fe20003f05270 */
[----:B--2---:R-:W-:-:S05]  /*5c5a0*/  FMUL R5, R68, UR60 ;  /* 0x0000003c44057c20 */ /* 0x004fca0008400000 */
[----:B------:R-:W-:-:S05]  /*5c5b0*/  F2FP.SATFINITE.E4M3.F32.PACK_AB_MERGE_C R21, RZ, R5, RZ ;  /* 0x00000005ff15723e */ /* 0x000fca00048070ff */
[----:B------:R0:W-:Y:S01]  /*5c5c0*/  @!P6 STG.E.U8 desc[UR4][R10.64+0xa1], R21 ;  /* 0x0000a1150a00e986 */ /* 0x0001e2000c101104 */
[----:B---3--:R-:W-:-:S05]  /*5c5d0*/  FMUL R5, R66, UR60 ;  /* 0x0000003c42057c20 */ /* 0x008fca0008400000 */
[----:B------:R-:W-:Y:S01]  /*5c5e0*/  F2FP.SATFINITE.E4M3.F32.PACK_AB_MERGE_C R5, RZ, R5, RZ ;  /* 0x00000005ff05723e */ /* 0x000fe200048070ff */
[----:B----4-:R-:W-:-:S05]  /*5c5f0*/  FMUL R12, R64, UR60 ;  /* 0x0000003c400c7c20 */ /* 0x010fca0008400000 */
        /* <DEDUP_REMOVED lines=16> */
.L_x_117:
[----:B------:R-:W-:Y:S05]  /*5c700*/  BSYNC B1 ;  /* 0x0000000000017941 */ /* 0x000fea0003800000 */
.L_x_116:
        /* <DEDUP_REMOVED lines=18> */
.L_x_119:
[----:B------:R-:W-:Y:S05]  /*5c830*/  BSYNC B1 ;  /* 0x0000000000017941 */ /* 0x000fea0003800000 */
.L_x_118:
        /* <DEDUP_REMOVED lines=51> */
.L_x_121:
[----:B------:R-:W-:Y:S05]  /*5cb70*/  BSYNC B1 ;  /* 0x0000000000017941 */ /* 0x000fea0003800000 */
.L_x_120:
        /* <DEDUP_REMOVED lines=18> */
.L_x_123:
[----:B------:R-:W-:Y:S05]  /*5cca0*/  BSYNC B1 ;  /* 0x0000000000017941 */ /* 0x000fea0003800000 */
.L_x_122:
[----:B0-----:R-:W-:Y:S01]  /*5ccb0*/  P2R R5, PR, RZ, 0x8 ;  /* 0x00000008ff057803 */ /* 0x001fe20000000000 */
[----:B------:R-:W2:Y:S01]  /*5ccc0*/  LDL.LU R56, [R1+0x978] ;  /* 0x0009780001387983 */ /* 0x000ea20000300800 */
[----:B------:R-:W-:Y:S02]  /*5ccd0*/  ISETP.LT.OR P3, PT, R26, 0xb1, !P0 ;  /* 0x000000b11a00780c */ /* 0x000fe40004761670 */
[----:B------:R-:W-:Y:S01]  /*5cce0*/  R2UR UR7, R4 ;  /* 0x00000000040772ca */ /* 0x000fe200000e0000 */
[----:B------:R-:W3:Y:S10]  /*5ccf0*/  LDL.LU R77, [R1+0x97c] ;  /* 0x00097c00014d7983 */ /* 0x000ef40000300800 */
[----:B-1----:R-:W0:Y:S01]  /*5cd00*/  @!P3 LDC.64 R10, c[0x0][0x5c0] ;  /* 0x00017000ff0abb82 */ /* 0x002e220000000a00 */
[----:B------:R-:W-:Y:S01]  /*5cd10*/  R2UR UR6, R3 ;  /* 0x00000000030672ca */ /* 0x000fe200000e0000 */
[----:B------:R-:W4:Y:S01]  /*5cd20*/  LDL.LU R79, [R1+0x980] ;  /* 0x00098000014f7983 */ /* 0x000f220000300800 */
[----:B------:R-:W-:-:S02]  /*5cd30*/  P2R R41, PR, RZ, 0x8 ;  /* 0x00000008ff297803 */ /* 0x000fc40000000000 */
[----:B------:R-:W-:Y:S01]  /*5cd40*/  P2R R38, PR, RZ, 0x1 ;  /* 0x00000001ff267803 */ /* 0x000fe20000000000 */
[----:B------:R-:W5:Y:S01]  /*5cd50*/  LDL.LU R85, [R1+0x984] ;  /* 0x0009840001557983 */ /* 0x000f620000300800 */
[----:B------:R-:W-:Y:S02]  /*5cd60*/  R2UR UR9, R83 ;  /* 0x00000000530972ca */ /* 0x000fe400000e0000 */
[----:B------:R-:W-:Y:S01]  /*5cd70*/  R2UR UR8, R82 ;  /* 0x00000000520872ca */ /* 0x000fe200000e0000 */
[----:B------:R-:W5:Y:S01]  /*5cd80*/  LDL.LU R84, [R1+0x988] ;  /* 0x0009880001547983 */ /* 0x000f620000300800 */
[----:B------:R-:W-:Y:S01]  /*5cd90*/  P2R R39, PR, RZ, 0x10 ;  /* 0x00000010ff277803 */ /* 0x000fe20000000000 */
[----:B------:R-:W-:Y:S01]  /*5cda0*/  IMAD.U32 R57, RZ, RZ, UR7 ;  /* 0x00000007ff397e24 */ /* 0x000fe2000f8e00ff */
[----:B------:R-:W-:Y:S01]  /*5cdb0*/  LOP3.LUT P4, RZ, R0, 0x2000, RZ, 0xc0, !PT ;  /* 0x0000200000ff7812 */ /* 0x000fe2000788c0ff */
[----:B------:R-:W-:Y:S01]  /*5cdc0*/  IMAD.U32 R54, RZ, RZ, UR6 ;  /* 0x00000006ff367e24 */ /* 0x000fe2000f8e00ff */
[----:B------:R-:W-:Y:S01]  /*5cdd0*/  R2UR UR5, R81 ;  /* 0x00000000510572ca */ /* 0x000fe200000e0000 */
[----:B------:R-:W-:Y:S01]  /*5cde0*/  IMAD.U32 R55, RZ, RZ, UR7 ;  /* 0x00000007ff377e24 */ /* 0x000fe2000f8e00ff */
[----:B------:R-:W-:Y:S01]  /*5cdf0*/  R2UR UR4, R80 ;  /* 0x00000000500472ca */ /* 0x000fe200000e0000 */
[----:B------:R-:W-:Y:S01]  /*5ce00*/  IMAD.U32 R52, RZ, RZ, UR6 ;  /* 0x00000006ff347e24 */ /* 0x000fe2000f8e00ff */
[----:B------:R-:W5:Y:S01]  /*5ce10*/  LDL.LU R88, [R1+0x98c] ;  /* 0x00098c0001587983 */ /* 0x000f620000300800 */
[----:B------:R-:W-:Y:S01]  /*5ce20*/  IMAD.U32 R51, RZ, RZ, UR7 ;  /* 0x00000007ff337e24 */ /* 0x000fe2000f8e00ff */
[----:B------:R-:W-:Y:S01]  /*5ce30*/  P2R R59, PR, RZ, 0x4 ;  /* 0x00000004ff3b7803 */ /* 0x000fe20000000000 */
[----:B------:R-:W-:Y:S01]  /*5ce40*/  IMAD.U32 R50, RZ, RZ, UR6 ;  /* 0x00000006ff327e24 */ /* 0x000fe2000f8e00ff */
[----:B------:R-:W5:Y:S01]  /*5ce50*/  LDL.LU R87, [R1+0x990] ;  /* 0x0009900001577983 */ /* 0x000f620000300800 */
[----:B0-----:R-:W-:Y:S01]  /*5ce60*/  @!P3 IADD3 R18, P5, P6, R8, UR7, R10 ;  /* 0x000000070812bc10 */ /* 0x001fe2000febe00a */
[----:B------:R-:W-:-:S02]  /*5ce70*/  IMAD.U32 R49, RZ, RZ, UR7 ;  /* 0x00000007ff317e24 */ /* 0x000fc4000f8e00ff */
[----:B------:R-:W-:Y:S01]  /*5ce80*/  IMAD.U32 R48, RZ, RZ, UR6 ;  /* 0x00000006ff307e24 */ /* 0x000fe2000f8e00ff */
[----:B------:R-:W-:Y:S01]  /*5ce90*/  @!P3 IADD3.X R19, R27, UR6, R11, P5, P6 ;  /* 0x000000061b13bc10 */ /* 0x000fe2000afec40b */
[----:B------:R-:W-:Y:S01]  /*5cea0*/  IMAD.U32 R47, RZ, RZ, UR7 ;  /* 0x00000007ff2f7e24 */ /* 0x000fe2000f8e00ff */
[----:B------:R-:W-:Y:S01]  /*5ceb0*/  ISETP.LT.OR P3, PT, R26, 0xb2, !P0 ;  /* 0x000000b21a00780c */ /* 0x000fe20004761670 */
[----:B------:R-:W-:Y:S01]  /*5cec0*/  IMAD.U32 R46, RZ, RZ, UR6 ;  /* 0x00000006ff2e7e24 */ /* 0x000fe2000f8e00ff */
[----:B------:R-:W5:Y:S01]  /*5ced0*/  LDL.LU R86, [R1+0x994] ;  /* 0x0009940001567983 */ /* 0x000f620000300800 */
[----:B------:R-:W-:Y:S01]  /*5cee0*/  IMAD.U32 R45, RZ, RZ, UR7 ;  /* 0x00000007ff2d7e24 */ /* 0x000fe2000f8e00ff */
[----:B------:R-:W-:Y:S01]  /*5cef0*/  P2R R40, PR, RZ, 0x8 ;  /* 0x00000008ff287803 */ /* 0x000fe20000000000 */
[----:B------:R-:W-:Y:S01]  /*5cf00*/  IMAD.U32 R44, RZ, RZ, UR6 ;  /* 0x00000006ff2c7e24 */ /* 0x000fe2000f8e00ff */
[----:B------:R-:W5:Y:S01]  /*5cf10*/  LDL.LU R89, [R1+0x998] ;  /* 0x0009980001597983 */ /* 0x000f620000300800 */
[----:B------:R-:W-:-:S02]  /*5cf20*/  IMAD.U32 R43, RZ, RZ, UR7 ;  /* 0x00000007ff2b7e24 */ /* 0x000fc4000f8e00ff */
[----:B------:R-:W-:-:S04]  /*5cf30*/  IMAD.U32 R42, RZ, RZ, UR6 ;  /* 0x00000006ff2a7e24 */ /* 0x000fc8000f8e00ff */
[----:B------:R-:W0:Y:S02]  /*5cf40*/  @!P3 LDC.64 R10, c[0x0][0x5c0] ;  /* 0x00017000ff0abb82 */ /* 0x000e240000000a00 */
[----:B0-----:R-:W-:-:S04]  /*5cf50*/  @!P3 IADD3 R14, P5, P6, R8, UR7, R10 ;  /* 0x00000007080ebc10 */ /* 0x001fc8000febe00a */
[----:B------:R-:W-:Y:S02]  /*5cf60*/  @!P3 IADD3.X R15, R27, UR6, R11, P5, P6 ;  /* 0x000000061b0fbc10 */ /* 0x000fe4000afec40b */
[----:B------:R-:W-:-:S04]  /*5cf70*/  ISETP.LT.OR P3, PT, R26, 0xb9, !P0 ;  /* 0x000000b91a00780c */ /* 0x000fc80004761670 */
[----:B------:R-:W-:-:S09]  /*5cf80*/  P2R R68, PR, RZ, 0x8 ;  /* 0x00000008ff447803 */ /* 0x000fd20000000000 */
[----:B------:R-:W0:Y:S02]  /*5cf90*/  @!P3 LDC.64 R10, c[0x0][0x5c0] ;  /* 0x00017000ff0abb82 */ /* 0x000e240000000a00 */
[----:B0-----:R-:W-:-:S04]  /*5cfa0*/  @!P3 IADD3 R28, P5, P6, R8, UR7, R10 ;  /* 0x00000007081cbc10 */ /* 0x001fc8000febe00a */
[----:B------:R-:W-:Y:S02]  /*5cfb0*/  @!P3 IADD3.X R29, R27, UR6, R11, P5, P6 ;  /* 0x000000061b1dbc10 */ /* 0x000fe4000afec40b */
[C---:B------:R-:W-:Y:S02]  /*5cfc0*/  ISETP.LT.OR P3, PT, R26.reuse, 0xba, !P0 ;  /* 0x000000ba1a00780c */ /* 0x040fe40004761670 */
[----:B------:R-:W-:Y:S02]  /*5cfd0*/  ISETP.LT.OR P0, PT, R26, 0xb1, !P1 ;  /* 0x000000b11a00780c */ /* 0x000fe40004f01670 */
[----:B------:R-:W-:Y:S02]  /*5cfe0*/  P2R R67, PR, RZ, 0x8 ;  /* 0x00000008ff437803 */ /* 0x000fe40000000000 */
[----:B------:R-:W-:-:S07]  /*5cff0*/  P2R R71, PR, RZ, 0x1 ;  /* 0x00000001ff477803 */ /* 0x000fce0000000000 */
[----:B------:R-:W0:Y:S02]  /*5d000*/  @!P3 LDC.64 R10, c[0x0][0x5c0] ;  /* 0x00017000ff0abb82 */ /* 0x000e240000000a00 */
[----:B0-----:R-:W-:-:S04]  /*5d010*/  @!P3 IADD3 R22, P5, P6, R8, UR7, R10 ;  /* 0x000000070816bc10 */ /* 0x001fc8000febe00a */
[----:B------:R-:W-:Y:S02]  /*5d020*/  @!P3 IADD3.X R23, R27, UR6, R11, P5, P6 ;  /* 0x000000061b17bc10 */ /* 0x000fe4000afec40b */
[----:B------:R-:W0:Y:S01]  /*5d030*/  @!P0 LDC.64 R10, c[0x0][0x5c0] ;  /* 0x00017000ff0a8b82 */ /* 0x000e220000000a00 */
[----:B------:R-:W-:Y:S02]  /*5d040*/  ISETP.NE.AND P3, PT, R5, RZ, PT ;  /* 0x000000ff0500720c */ /* 0x000fe40003f65270 */
[----:B------:R-:W-:Y:S02]  /*5d050*/  P2R R5, PR, RZ, 0x2 ;  /* 0x00000002ff057803 */ /* 0x000fe40000000000 */
[----:B------:R-:W-:Y:S02]  /*5d060*/  P2R R69, PR, RZ, 0x8 ;  /* 0x00000008ff457803 */ /* 0x000fe40000000000 */
[----:B0-----:R-:W-:-:S04]  /*5d070*/  @!P0 IADD3 R16, P5, P6, R8, UR9, R10 ;  /* 0x0000000908108c10 */ /* 0x001fc8000febe00a */
[----:B------:R-:W-:Y:S02]  /*5d080*/  @!P0 IADD3.X R17, R27, UR8, R11, P5, P6 ;  /* 0x000000081b118c10 */ /* 0x000fe4000afec40b */
[----:B------:R-:W-:-:S04]  /*5d090*/  ISETP.LT.OR P0, PT, R26, 0xb2, !P1 ;  /* 0x000000b21a00780c */ /* 0x000fc80004f01670 */
[----:B------:R-:W-:-:S09]  /*5d0a0*/  P2R R72, PR, RZ, 0x1 ;  /* 0x00000001ff487803 */ /* 0x000fd20000000000 */
        /* <DEDUP_REMOVED lines=11> */
[----:B------:R-:W-:Y:S01]  /*5d160*/  P2R R58, PR, RZ, 0x2 ;  /* 0x00000002ff3a7803 */ /* 0x000fe20000000000 */
[----:B--2---:R-:W-:-:S06]  /*5d170*/  FMUL R56, R56, UR60 ;  /* 0x0000003c38387c20 */ /* 0x004fcc0008400000 */
        /* <DEDUP_REMOVED lines=16> */
[----:B------:R-:W-:-:S07]  /*5d280*/  F2FP.SATFINITE.E4M3.F32.PACK_AB_MERGE_C R73, RZ, R56, RZ ;  /* 0x00000038ff49723e */ /* 0x000fce00048070ff */
[----:B------:R-:W0:Y:S01]  /*5d290*/  @!P0 LDC.64 R10, c[0x0][0x5c0] ;  /* 0x00017000ff0a8b82 */ /* 0x000e220000000a00 */
[----:B------:R-:W-:Y:S02]  /*5d2a0*/  P2R R60, PR, RZ, 0x10 ;  /* 0x00000010ff3c7803 */ /* 0x000fe40000000000 */
[----:B0-----:R-:W-:-:S04]  /*5d2b0*/  @!P0 IADD3 R34, P5, P6, R8, UR5, R10 ;  /* 0x0000000508228c10 */ /* 0x001fc8000febe00a */
[----:B------:R-:W-:Y:S02]  /*5d2c0*/  @!P0 IADD3.X R35, R27, UR4, R11, P5, P6 ;  /* 0x000000041b238c10 */ /* 0x000fe4000afec40b */
[----:B------:R-:W0:Y:S01]  /*5d2d0*/  @!P1 LDC.64 R10, c[0x0][0x5c0] ;  /* 0x00017000ff0a9b82 */ /* 0x000e220000000a00 */
[----:B------:R-:W-:-:S04]  /*5d2e0*/  ISETP.LT.OR P0, PT, R26, 0xb1, !P2 ;  /* 0x000000b11a00780c */ /* 0x000fc80005701670 */
[----:B------:R-:W-:Y:S02]  /*5d2f0*/  P2R R76, PR, RZ, 0x1 ;  /* 0x00000001ff4c7803 */ /* 0x000fe40000000000 */
[----:B0-----:R-:W-:-:S04]  /*5d300*/  @!P1 IADD3 R36, P5, P6, R8, UR5, R10 ;  /* 0x0000000508249c10 */ /* 0x001fc8000febe00a */
[----:B------:R-:W-:-:S03]  /*5d310*/  @!P1 IADD3.X R37, R27, UR4, R11, P5, P6 ;  /* 0x000000041b259c10 */ /* 0x000fc6000afec40b */
[----:B------:R-:W-:-:S04]  /*5d320*/  @!P0 IADD3 R57, P6, P5, R57, UR9, R8 ;  /* 0x0000000939398c10 */ /* 0x000fc8000fdde008 */
[----:B------:R-:W-:Y:S02]  /*5d330*/  @!P0 IADD3.X R54, R54, UR8, R27, P6, P5 ;  /* 0x0000000836368c10 */ /* 0x000fe4000b7ea41b */
[----:B------:R-:W-:-:S04]  /*5d340*/  ISETP.LT.OR P0, PT, R26, 0xb2, !P2 ;  /* 0x000000b21a00780c */ /* 0x000fc80005701670 */
[----:B------:R-:W-:-:S09]  /*5d350*/  P2R R78, PR, RZ, 0x1 ;  /* 0x00000001ff4e7803 */ /* 0x000fd20000000000 */
[----:B------:R-:W-:-:S04]  /*5d360*/  @!P0 IADD3 R55, P6, P5, R55, UR9, R8 ;  /* 0x0000000937378c10 */ /* 0x000fc8000fdde008 */
[----:B------:R-:W-:Y:S02]  /*5d370*/  @!P0 IADD3.X R52, R52, UR8, R27, P6, P5 ;  /* 0x0000000834348c10 */ /* 0x000fe4000b7ea41b */
[----:B------:R-:W-:-:S04]  /*5d380*/  ISETP.LT.OR P0, PT, R26, 0xb9, !P2 ;  /* 0x000000b91a00780c */ /* 0x000fc80005701670 */
[----:B------:R-:W-:-:S09]  /*5d390*/  P2R R75, PR, RZ, 0x1 ;  /* 0x00000001ff4b7803 */ /* 0x000fd20000000000 */
[----:B------:R-:W-:-:S04]  /*5d3a0*/  @!P0 IADD3 R51, P6, P5, R51, UR9, R8 ;  /* 0x0000000933338c10 */ /* 0x000fc8000fdde008 */
[----:B------:R-:W-:Y:S02]  /*5d3b0*/  @!P0 IADD3.X R50, R50, UR8, R27, P6, P5 ;  /* 0x0000000832328c10 */ /* 0x000fe4000b7ea41b */
[----:B------:R-:W-:Y:S01]  /*5d3c0*/  ISETP.LT.OR P0, PT, R26, 0xba, !P2 ;  /* 0x000000ba1a00780c */ /* 0x000fe20005701670 */
[----:B---3--:R-:W-:Y:S01]  /*5d3d0*/  FMUL R56, R77, UR60 ;  /* 0x0000003c4d387c20 */ /* 0x008fe20008400000 */
[----:B------:R-:W-:Y:S01]  /*5d3e0*/  ISETP.NE.AND P2, PT, R41, RZ, PT ;  /* 0x000000ff2900720c */ /* 0x000fe20003f45270 */
[----:B------:R-:W-:Y:S01]  /*5d3f0*/  IMAD.U32 R41, RZ, RZ, UR7 ;  /* 0x00000007ff297e24 */ /* 0x000fe2000f8e00ff */
[----:B------:R-:W-:-:S09]  /*5d400*/  P2R R74, PR, RZ, 0x1 ;  /* 0x00000001ff4a7803 */ /* 0x000fd20000000000 */
[----:B------:R-:W-:-:S04]  /*5d410*/  @!P0 IADD3 R49, P6, P5, R49, UR9, R8 ;  /* 0x0000000931318c10 */ /* 0x000fc8000fdde008 */
[----:B------:R-:W-:Y:S02]  /*5d420*/  @!P0 IADD3.X R48, R48, UR8, R27, P6, P5 ;  /* 0x0000000830308c10 */ /* 0x000fe4000b7ea41b */
[----:B------:R-:W-:-:S04]  /*5d430*/  @!P4 IADD3 R47, P6, P5, R47, UR5, R8 ;  /* 0x000000052f2fcc10 */ /* 0x000fc8000fdde008 */
[----:B------:R-:W-:Y:S02]  /*5d440*/  @!P4 IADD3.X R46, R46, UR4, R27, P6, P5 ;  /* 0x000000042e2ecc10 */ /* 0x000fe4000b7ea41b */
        /* <DEDUP_REMOVED lines=13> */
[----:B------:R-:W-:Y:S01]  /*5d520*/  ISETP.NE.AND P1, PT, R40, RZ, PT ;  /* 0x000000ff2800720c */ /* 0x000fe20003f25270 */
[----:B------:R-:W-:Y:S01]  /*5d530*/  IMAD.U32 R40, RZ, RZ, UR6 ;  /* 0x00000006ff287e24 */ /* 0x000fe2000f8e00ff */
[----:B------:R-:W-:-:S07]  /*5d540*/  P2R R70, PR, RZ, 0x1 ;  /* 0x00000001ff467803 */ /* 0x000fce0000000000 */
[----:B------:R-:W-:Y:S02]  /*5d550*/  @!P0 IADD3 R41, P4, P5, R41, UR5, R8 ;  /* 0x0000000529298c10 */ /* 0x000fe4000fd9e008 */
[----:B------:R-:W0:Y:S01]  /*5d560*/  @!P3 LDC.64 R10, c[0x0][0x5c0] ;  /* 0x00017000ff0abb82 */ /* 0x000e220000000a00 */
[----:B------:R-:W-:Y:S01]  /*5d570*/  F2FP.SATFINITE.E4M3.F32.PACK_AB_MERGE_C R79, RZ, R56, RZ ;  /* 0x00000038ff4f723e */ /* 0x000fe200048070ff */
[----:B-----5:R-:W-:Y:S01]  /*5d580*/  FMUL R56, R85, UR60 ;  /* 0x0000003c55387c20 */ /* 0x020fe20008400000 */
[----:B------:R-:W-:Y:S01]  /*5d590*/  @!P0 IADD3.X R40, R40, UR4, R27, P4, P5 ;  /* 0x0000000428288c10 */ /* 0x000fe2000a7ea41b */
[----:B------:R-:W2:Y:S01]  /*5d5a0*/  LDL.LU R85, [R1+0x99c] ;  /* 0x00099c0001557983 */ /* 0x000ea20000300800 */
[----:B------:R-:W-:Y:S01]  /*5d5b0*/  ULDC.64 UR4, c[0x0][0x208] ;  /* 0x0000820000047ab9 */ /* 0x000fe20000000a00 */
[----:B0-----:R-:W-:-:S05]  /*5d5c0*/  @!P3 IADD3 R10, P4, R8, R10, RZ ;  /* 0x0000000a080ab210 */ /* 0x001fca0007f9e0ff */
[----:B------:R-:W-:Y:S01]  /*5d5d0*/  @!P3 IMAD.X R11, R27, 0x1, R11, P4 ;  /* 0x000000011b0bb824 */ /* 0x000fe200020e060b */
[----:B------:R-:W-:Y:S02]  /*5d5e0*/  ISETP.NE.AND P4, PT, R67, RZ, PT ;  /* 0x000000ff4300720c */ /* 0x000fe40003f85270 */
[----:B------:R-:W-:Y:S01]  /*5d5f0*/  F2FP.SATFINITE.E4M3.F32.PACK_AB_MERGE_C R67, RZ, R56, RZ ;  /* 0x00000038ff43723e */ /* 0x000fe200048070ff */
[----:B------:R-:W-:Y:S02]  /*5d600*/  FMUL R56, R84, UR60 ;  /* 0x0000003c54387c20 */ /* 0x000fe40008400000 */
[----:B------:R-:W3:Y:S01]  /*5d610*/  LDL.LU R84, [R1+0x9a0] ;  /* 0x0009a00001547983 */ /* 0x000ee20000300800 */
[----:B------:R-:W-:-:S03]  /*5d620*/  ISETP.LT.OR P0, PT, R26, 0xb2, !P6 ;  /* 0x000000b21a00780c */ /* 0x000fc60007701670 */
[----:B------:R0:W-:Y:S10]  /*5d630*/  @!P3 STG.E.U8 desc[UR4][R10.64+0xb0], R73 ;  /* 0x0000b0490a00b986 */ /* 0x0001f4000c101104 */
[----:B0-----:R-:W0:Y:S02]  /*5d640*/  @!P0 LDC.64 R10, c[0x0][0x5c0] ;  /* 0x00017000ff0a8b82 */ /* 0x001e240000000a00 */
[----:B0-----:R-:W-:-:S05]  /*5d650*/  @!P0 IADD3 R10, P3, R8, R10, RZ ;  /* 0x0000000a080a8210 */ /* 0x001fca0007f7e0ff */
[----:B------:R-:W-:-:S05]  /*5d660*/  @!P0 IMAD.X R11, R27, 0x1, R11, P3 ;  /* 0x000000011b0b8824 */ /* 0x000fca00018e060b */
[----:B------:R0:W-:Y:S01]  /*5d670*/  @!P0 STG.E.U8 desc[UR4][R10.64+0xb1], R77 ;  /* 0x0000b14d0a008986 */ /* 0x0001e2000c101104 */
[----:B------:R-:W-:-:S13]  /*5d680*/  ISETP.LT.OR P0, PT, R26, 0xb9, !P6 ;  /* 0x000000b91a00780c */ /* 0x000fda0007701670 */
[----:B0-----:R-:W0:Y:S01]  /*5d690*/  @!P0 LDC.64 R10, c[0x0][0x5c0] ;  /* 0x00017000ff0a8b82 */ /* 0x001e220000000a00 */
[----:B------:R-:W-:Y:S01]  /*5d6a0*/  @!P2 STG.E.U8 desc[UR4][R18.64+0xb0], R79 ;  /* 0x0000b04f1200a986 */ /* 0x000fe2000c101104 */
[----:B------:R-:W-:Y:S02]  /*5d6b0*/  ISETP.NE.AND P2, PT, R71, RZ, PT ;  /* 0x000000ff4700720c */ /* 0x000fe40003f45270 */
[----:B------:R-:W-:Y:S01]  /*5d6c0*/  F2FP.SATFINITE.E4M3.F32.PACK_AB_MERGE_C R71, RZ, R56, RZ ;  /* 0x00000038ff47723e */ /* 0x000fe200048070ff */
[----:B------:R1:W-:Y:S01]  /*5d6d0*/  @!P1 STG.E.U8 desc[UR4][R14.64+0xb1], R67 ;  /* 0x0000b1430e009986 */ /* 0x0003e2000c101104 */
[----:B0-----:R-:W-:-:S05]  /*5d6e0*/  @!P0 IADD3 R10, P3, R8, R10, RZ ;  /* 0x0000000a080a8210 */ /* 0x001fca0007f7e0ff */
[----:B------:R-:W-:Y:S01]  /*5d6f0*/  @!P0 IMAD.X R11, R27, 0x1, R11, P3 ;  /* 0x000000011b0b8824 */ /* 0x000fe200018e060b */
[----:B------:R-:W-:Y:S01]  /*5d700*/  ISETP.LT.OR P3, PT, R26, 0xba, !P6 ;  /* 0x000000ba1a00780c */ /* 0x000fe20007761670 */
[----:B-1----:R-:W-:Y:S02]  /*5d710*/  FMUL R14, R88, UR60 ;  /* 0x0000003c580e7c20 */ /* 0x002fe40008400000 */
[----:B------:R-:W4:Y:S04]  /*5d720*/  LDL.LU R88, [R1+0x9a4] ;  /* 0x0009a40001587983 */ /* 0x000f280000300800 */
[----:B------:R0:W-:Y:S01]  /*5d730*/  @!P0 STG.E.U8 desc[UR4][R10.64+0xb8], R71 ;  /* 0x0000b8470a008986 */ /* 0x0001e2000c101104 */
[----:B------:R-:W-:Y:S01]  /*5d740*/  F2FP.SATFINITE.E4M3.F32.PACK_AB_MERGE_C R15, RZ, R14, RZ ;  /* 0x0000000eff0f723e */ /* 0x000fe200048070ff */
[----:B------:R-:W-:-:S02]  /*5d750*/  FMUL R14, R87, UR60 ;  /* 0x0000003c570e7c20 */ /* 0x000fc40008400000 */
[----:B------:R-:W5:Y:S02]  /*5d760*/  LDL.LU R87, [R1+0x9a8] ;  /* 0x0009a80001577983 */ /* 0x000f640000300800 */
[----:B0-----:R-:W0:Y:S01]  /*5d770*/  @!P3 LDC.64 R10, c[0x0][0x5c0] ;  /* 0x00017000ff0abb82 */ /* 0x001e220000000a00 */
[----:B------:R-:W-:Y:S01]  /*5d780*/  F2FP.SATFINITE.E4M3.F32.PACK_AB_MERGE_C R19, RZ, R14, RZ ;  /* 0x0000000eff13723e */ /* 0x000fe200048070ff */
[----:B------:R-:W-:Y:S02]  /*5d790*/  FMUL R14, R86, UR60 ;  /* 0x0000003c560e7c20 */ /* 0x000fe40008400000 */
[----:B------:R-:W5:Y:S03]  /*5d7a0*/  LDL.LU R86, [R1+0x9ac] ;  /* 0x0009ac0001567983 */ /* 0x000f660000300800 */
[----:B------:R-:W-:Y:S01]  /*5d7b0*/  F2FP.SATFINITE.E4M3.F32.PACK_AB_MERGE_C R67, RZ, R14, RZ ;  /* 0x0000000eff43723e */ /* 0x000fe200048070ff */
[----:B------:R-:W-:-:S05]  /*5d7c0*/  FMUL R14, R89, UR60 ;  /* 0x0000003c590e7c20 */ /* 0x000fca0008400000 */
[----:B------:R-:W-:Y:S02]  /*5d7d0*/  F2FP.SATFINITE.E4M3.F32.PACK_AB_MERGE_C R71, RZ, R14, RZ ;  /* 0x0000000eff47723e */ /* 0x000fe400048070ff */
[----:B0-----:R-:W-:-:S05]  /*5d7e0*/  @!P3 IADD3 R10, P6, R8, R10, RZ ;  /* 0x0000000a080ab210 */ /* 0x001fca0007fde0ff */
[----:B------:R-:W-:-:S05]  /*5d7f0*/  @!P3 IMAD.X R11, R27, 0x1, R11, P6 ;  /* 0x000000011b0bb824 */ /* 0x000fca00030e060b */
[----:B------:R0:W-:Y:S01]  /*5d800*/  @!P3 STG.E.U8 desc[UR4][R10.64+0xb9], R15 ;  /* 0x0000b90f0a00b986 */ /* 0x0001e2000c101104 */
[----:B--2---:R-:W-:-:S03]  /*5d810*/  FMUL R14, R85, UR60 ;  /* 0x0000003c550e7c20 */ /* 0x004fc60008400000 */
[----:B------:R-:W2:Y:S04]  /*5d820*/  LDL.LU R85, [R1+0x9b0] ;  /* 0x0009b00001557983 */ /* 0x000ea80000300800 */
[----:B------:R-:W2:Y:S01]  /*5d830*/  LDL.LU R89, [R1+0x9b4] ;  /* 0x0009b40001597983 */ /* 0x000ea20000300800 */
[----:B0-----:R-:W-:Y:S01]  /*5d840*/  F2FP.SATFINITE.E4M3.F32.PACK_AB_MERGE_C R15, RZ, R14, RZ ;  /* 0x0000000eff0f723e */ /* 0x001fe200048070ff */
[----:B---3--:R-:W-:Y:S02]  /*5d850*/  FMUL R14, R84, UR60 ;  /* 0x0000003c540e7c20 */ /* 0x008fe40008400000 */
[----:B------:R-:W3:Y:S01]  /*5d860*/  LDL.LU R84, [R1+0x9b8] ;  /* 0x0009b80001547983 */ /* 0x000ee20000300800 */
[----:B------:R-:W-:-:S04]  /*5d870*/  ISETP.NE.AND P3, PT, R62, RZ, PT ;  /* 0x000000ff3e00720c */ /* 0x000fc80003f65270 */
[----:B------:R-:W-:Y:S02]  /*5d880*/  P2R R18, PR, RZ, 0x8 ;  /* 0x00000008ff127803 */ /* 0x000fe40000000000 */
[----:B------:R-:W-:Y:S02]  /*5d890*/  ISETP.NE.AND P3, PT, R76, RZ, PT ;  /* 0x000000ff4c00720c */ /* 0x000fe40003f65270 */
[----:B------:R-:W-:-:S11]  /*5d8a0*/  ISETP.NE.AND P5, PT, R68, RZ, PT ;  /* 0x000000ff4400720c */ /* 0x000fd60003fa5270 */
[----:B------:R-:W0:Y:S01]  /*5d8b0*/  @!P3 LDC.64 R10, c[0x0][0x5c0] ;  /* 0x00017000ff0abb82 */ /* 0x000e220000000a00 */
[----:B------:R-:W-:Y:S01]  /*5d8c0*/  ISETP.NE.AND P1, PT, R72, RZ, PT ;  /* 0x000000ff4800720c */ /* 0x000fe20003f25270 */
[----:B------:R1:W-:Y:S01]  /*5d8d0*/  @!P5 STG.E.U8 desc[UR4][R28.64+0xb8], R19 ;  /* 0x0000b8131c00d986 */ /* 0x0003e2000c101104 */
[----:B------:R-:W-:-:S03]  /*5d8e0*/  ISETP.NE.AND P0, PT, R78, RZ, PT ;  /* 0x000000ff4e00720c */ /* 0x000fc60003f05270 */
[----:B------:R-:W-:Y:S04]  /*5d8f0*/  @!P4 STG.E.U8 desc[UR4][R22.64+0xb9], R67 ;  /* 0x0000b9431600c986 */ /* 0x000fe8000c101104 */
[----:B------:R-:W-:Y:S04]  /*5d900*/  @!P2 STG.E.U8 desc[UR4][R16.64+0xb0], R71 ;  /* 0x0000b0471000a986 */ /* 0x000fe8000c101104 */
[----:B------:R-:W-:Y:S01]  /*5d910*/  @!P1 STG.E.U8 desc[UR4][R12.64+0xb1], R15 ;  /* 0x0000b10f0c009986 */ /* 0x000fe2000c101104 */
[----:B-1----:R-:W-:Y:S02]  /*5d920*/  F2FP.SATFINITE.E4M3.F32.PACK_AB_MERGE_C R19, RZ, R14, RZ ;  /* 0x0000000eff13723e */ /* 0x002fe400048070ff */
[----:B0-----:R-:W-:-:S05]  /*5d930*/  @!P3 IADD3 R10, P1, R57, R10, RZ ;  /* 0x0000000a390ab210 */ /* 0x001fca0007f3e0ff */
[----:B------:R-:W-:-:S05]  /*5d940*/  @!P3 IMAD.X R11, R54, 0x1, R11, P1 ;  /* 0x00000001360bb824 */ /* 0x000fca00008e060b */
[----:B------:R0:W-:Y:S02]  /*5d950*/  @!P3 STG.E.U8 desc[UR4][R10.64+0xb0], R19 ;  /* 0x0000b0130a00b986 */ /* 0x0001e4000c101104 */
[----:B0-----:R-:W0:Y:S01]  /*5d960*/  @!P0 LDC.64 R10, c[0x0][0x5c0] ;  /* 0x00017000ff0a8b82 */ /* 0x001e220000000a00 */
[----:B----4-:R-:W-:Y:S02]  /*5d970*/  FMUL R14, R88, UR60 ;  /* 0x0000003c580e7c20 */ /* 0x010fe40008400000 */
[----:B------:R-:W4:Y:S01]  /*5d980*/  LDL.LU R88, [R1+0x9bc] ;  /* 0x0009bc0001587983 */ /* 0x000f220000300800 */
[----:B0-----:R-:W-:Y:S01]  /*5d990*/  @!P0 IADD3 R10, P3, R55, R10, RZ ;  /* 0x0000000a370a8210 */ /* 0x001fe20007f7e0ff */
[----:B-----5:R-:W-:Y:S02]  /*5d9a0*/  FMUL R12, R87, UR60 ;  /* 0x0000003c570c7c20 */ /* 0x020fe40008400000 */
[----:B------:R-:W5:Y:S03]  /*5d9b0*/  LDL.LU R87, [R1+0x9c0] ;  /* 0x0009c00001577983 */ /* 0x000f660000300800 */
[----:B------:R-:W-:Y:S01]  /*5d9c0*/  F2FP.SATFINITE.E4M3.F32.PACK_AB_MERGE_C R15, RZ, R12, RZ ;  /* 0x0000000cff0f723e */ /* 0x000fe200048070ff */
[----:B------:R-:W-:Y:S01]  /*5d9d0*/  @!P0 IMAD.X R11, R52, 0x1, R11, P3 ;  /* 0x00000001340b8824 */ /* 0x000fe200018e060b */
[----:B------:R-:W-:Y:S01]  /*5d9e0*/  ISETP.NE.AND P3, PT, R18, RZ, PT ;  /* 0x000000ff1200720c */ /* 0x000fe20003f65270 */
[----:B------:R-:W-:Y:S01]  /*5d9f0*/  FMUL R12, R86, UR60 ;  /* 0x0000003c560c7c20 */ /* 0x000fe20008400000 */
[----:B------:R-:W-:Y:S01]  /*5da00*/  F2FP.SATFINITE.E4M3.F32.PACK_AB_MERGE_C R13, RZ, R14, RZ ;  /* 0x0000000eff0d723e */ /* 0x000fe200048070ff */
[----:B------:R-:W5:Y:S03]  /*5da10*/  LDL.LU R86, [R1+0x9c4] ;  /* 0x0009c40001567983 */ /* 0x000f660000300800 */
[----:B------:R-:W-:Y:S01]  /*5da20*/  F2FP.SATFINITE.E4M3.F32.PACK_AB_MERGE_C R17, RZ, R12, RZ ;  /* 0x0000000cff11723e */ /* 0x000fe200048070ff */
[----:B------:R0:W-:Y:S06]  /*5da30*/  @!P0 STG.E.U8 desc[UR4][R10.64+0xb1], R13 ;  /* 0x0000b10d0a008986 */ /* 0x0001ec000c101104 */
[----:B------:R1:W-:Y:S01]  /*5da40*/  @!P3 STG.E.U8 desc[UR4][R24.64+0xb8], R15 ;  /* 0x0000b80f1800b986 */ /* 0x0003e2000c101104 */
[----:B--2---:R-:W-:-:S03]  /*5da50*/  FMUL R12, R85, UR60 ;  /* 0x0000003c550c7c20 */ /* 0x004fc60008400000 */
[----:B------:R-:W2:Y:S02]  /*5da60*/  LDL.LU R85, [R1+0x9c8] ;  /* 0x0009c80001557983 */ /* 0x000ea40000300800 */
[----:B0-----:R-:W-:Y:S01]  /*5da70*/  F2FP.SATFINITE.E4M3.F32.PACK_AB_MERGE_C R13, RZ, R12, RZ ;  /* 0x0000000cff0d723e */ /* 0x001fe200048070ff */
[----:B------:R-:W-:-:S05]  /*5da80*/  FMUL R12, R89, UR60 ;  /* 0x0000003c590c7c20 */ /* 0x000fca0008400000 */
[----:B-1----:R-:W-:Y:S01]  /*5da90*/  F2FP.SATFINITE.E4M3.F32.PACK_AB_MERGE_C R15, RZ, R12, RZ ;  /* 0x0000000cff0f723e */ /* 0x002fe200048070ff */
[----:B---3--:R-:W-:Y:S02]  /*5daa0*/  FMUL R12, R84, UR60 ;  /* 0x0000003c540c7c20 */ /* 0x008fe40008400000 */
[----:B------:R-:W3:Y:S01]  /*5dab0*/  LDL.LU R84, [R1+0x9cc] ;  /* 0x0009cc0001547983 */ /* 0x000ee20000300800 */
[----:B------:R-:W-:-:S03]  /*5dac0*/  ISETP.NE.AND P5, PT, R75, RZ, PT ;  /* 0x000000ff4b00720c */ /* 0x000fc60003fa5270 */
[----:B------:R-:W3:Y:S10]  /*5dad0*/  LDL.LU R89, [R1+0x9d0] ;  /* 0x0009d00001597983 */ /* 0x000ef40000300800 */
[----:B------:R-:W0:Y:S01]  /*5dae0*/  @!P5 LDC.64 R10, c[0x0][0x5c0] ;  /* 0x00017000ff0adb82 */ /* 0x000e220000000a00 */
[----:B------:R-:W-:-:S02]  /*5daf0*/  ISETP.NE.AND P6, PT, R66, RZ, PT ;  /* 0x000000ff4200720c */ /* 0x000fc40003fc5270 */
[----:B------:R-:W-:-:S11]  /*5db00*/  ISETP.NE.AND P4, PT, R74, RZ, PT ;  /* 0x000000ff4a00720c */ /* 0x000fd60003f85270 */
[----:B------:R-:W-:Y:S01]  /*5db10*/  @!P6 STG.E.U8 desc[UR4][R20.64+0xb9], R17 ;  /* 0x0000b9111400e986 */ /* 0x000fe2000c101104 */
[----:B0-----:R-:W-:-:S05]  /*5db20*/  @!P5 IADD3 R10, P6, R51, R10, RZ ;  /* 0x0000000a330ad210 */ /* 0x001fca0007fde0ff */
[----:B------:R-:W-:-:S05]  /*5db30*/  @!P5 IMAD.X R11, R50, 0x1, R11, P6 ;  /* 0x00000001320bd824 */ /* 0x000fca00030e060b */
[----:B------:R0:W-:Y:S02]  /*5db40*/  @!P5 STG.E.U8 desc[UR4][R10.64+0xb8], R13 ;  /* 0x0000b80d0a00d986 */ /* 0x0001e4000c101104 */
[----:B0-----:R-:W0:Y:S01]  /*5db50*/  @!P4 LDC.64 R10, c[0x0][0x5c0] ;  /* 0x00017000ff0acb82 */ /* 0x001e220000000a00 */
[----:B------:R-:W-:Y:S02]  /*5db60*/  F2FP.SATFINITE.E4M3.F32.PACK_AB_MERGE_C R17, RZ, R12, RZ ;  /* 0x0000000cff11723e */ /* 0x000fe400048070ff */
[----:B------:R-:W-:Y:S02]  /*5db70*/  ISETP.NE.AND P2, PT, R63, RZ, PT ;  /* 0x000000ff3f00720c */ /* 0x000fe40003f45270 */
[----:B0-----:R-:W-:Y:S01]  /*5db80*/  @!P4 IADD3 R10, P5, R49, R10, RZ ;  /* 0x0000000a310ac210 */ /* 0x001fe20007fbe0ff */
[----:B----4-:R-:W-:Y:S02]  /*5db90*/  FMUL R12, R88, UR60 ;  /* 0x0000003c580c7c20 */ /* 0x010fe40008400000 */
[----:B------:R-:W4:Y:S03]  /*5dba0*/  LDL.LU R88, [R1+0x9d4] ;  /* 0x0009d40001587983 */ /* 0x000f260000300800 */
[----:B------:R-:W-:Y:S01]  /*5dbb0*/  F2FP.SATFINITE.E4M3.F32.PACK_AB_MERGE_C R13, RZ, R12, RZ ;  /* 0x0000000cff0d723e */ /* 0x000fe200048070ff */
[----:B-----5:R-:W-:-:S02]  /*5dbc0*/  FMUL R12, R87, UR60 ;  /* 0x0000003c570c7c20 */ /* 0x020fc40008400000 */
[----:B------:R-:W5:Y:S01]  /*5dbd0*/  LDL.LU R87, [R1+0x9d8] ;  /* 0x0009d80001577983 */ /* 0x000f620000300800 */
[----:B------:R-:W-:-:S05]  /*5dbe0*/  @!P4 IMAD.X R11, R48, 0x1, R11, P5 ;  /* 0x00000001300bc824 */ /* 0x000fca00028e060b */
[----:B------:R0:W-:Y:S04]  /*5dbf0*/  @!P4 STG.E.U8 desc[UR4][R10.64+0xb9], R15 ;  /* 0x0000b90f0a00c986 */ /* 0x0001e8000c101104 */
[----:B------:R1:W-:Y:S01]  /*5dc00*/  @!P2 STG.E.U8 desc[UR4][R32.64+0xb0], R17 ;  /* 0x0000b0112000a986 */ /* 0x0003e2000c101104 */
[----:B0-----:R-:W-:Y:S01]  /*5dc10*/  F2FP.SATFINITE.E4M3.F32.PACK_AB_MERGE_C R15, RZ, R12, RZ ;  /* 0x0000000cff0f723e */ /* 0x001fe200048070ff */
[----:B------:R-:W-:Y:S02]  /*5dc20*/  FMUL R12, R86, UR60 ;  /* 0x0000003c560c7c20 */ /* 0x000fe40008400000 */
[----:B------:R-:W5:Y:S03]  /*5dc30*/  LDL.LU R86, [R1+0x9dc] ;  /* 0x0009dc0001567983 */ /* 0x000f660000300800 */
[----:B-1----:R-:W-:-:S02]  /*5dc40*/  F2FP.SATFINITE.E4M3.F32.PACK_AB_MERGE_C R17, RZ, R12, RZ ;  /* 0x0000000cff11723e */ /* 0x002fc400048070ff */
[----:B------:R-:W-:Y:S02]  /*5dc50*/  ISETP.NE.AND P4, PT, R60, RZ, PT ;  /* 0x000000ff3c00720c */ /* 0x000fe40003f85270 */
[----:B------:R-:W-:-:S11]  /*5dc60*/  ISETP.NE.AND P1, PT, R65, RZ, PT ;  /* 0x000000ff4100720c */ /* 0x000fd60003f25270 */
[----:B------:R-:W0:Y:S01]  /*5dc70*/  @!P4 LDC.64 R10, c[0x0][0x5c0] ;  /* 0x00017000ff0acb82 */ /* 0x000e220000000a00 */
[----:B------:R-:W-:Y:S01]  /*5dc80*/  ISETP.NE.AND P5, PT, R61, RZ, PT ;  /* 0x000000ff3d00720c */ /* 0x000fe20003fa5270 */
[----:B------:R-:W-:Y:S01]  /*5dc90*/  @!P1 STG.E.U8 desc[UR4][R30.64+0xb1], R13 ;  /* 0x0000b10d1e009986 */ /* 0x000fe2000c101104 */
[----:B0-----:R-:W-:Y:S01]  /*5dca0*/  @!P4 IADD3 R10, P1, R47, R10, RZ ;  /* 0x0000000a2f0ac210 */ /* 0x001fe20007f3e0ff */
[----:B--2---:R-:W-:Y:S02]  /*5dcb0*/  FMUL R12, R85, UR60 ;  /* 0x0000003c550c7c20 */ /* 0x004fe40008400000 */
[----:B------:R-:W2:Y:S01]  /*5dcc0*/  LDL.LU R85, [R1+0x9e0] ;  /* 0x0009e00001557983 */ /* 0x000ea20000300800 */
[----:B---3--:R-:W-:-:S03]  /*5dcd0*/  FMUL R14, R84, UR60 ;  /* 0x0000003c540e7c20 */ /* 0x008fc60008400000 */
[----:B------:R-:W3:Y:S01]  /*5dce0*/  LDL.LU R84, [R1+0x9e4] ;  /* 0x0009e40001547983 */ /* 0x000ee20000300800 */
[----:B------:R-:W-:-:S05]  /*5dcf0*/  @!P4 IMAD.X R11, R46, 0x1, R11, P1 ;  /* 0x000000012e0bc824 */ /* 0x000fca00008e060b */
[----:B------:R0:W-:Y:S02]  /*5dd00*/  @!P4 STG.E.U8 desc[UR4][R10.64+0xb0], R15 ;  /* 0x0000b00f0a00c986 */ /* 0x0001e4000c101104 */
[----:B0-----:R-:W0:Y:S01]  /*5dd10*/  @!P5 LDC.64 R10, c[0x0][0x5c0] ;  /* 0x00017000ff0adb82 */ /* 0x001e220000000a00 */
[----:B------:R-:W-:Y:S02]  /*5dd20*/  ISETP.NE.AND P6, PT, R64, RZ, PT ;  /* 0x000000ff4000720c */ /* 0x000fe40003fc5270 */
[----:B------:R-:W-:Y:S02]  /*5dd30*/  ISETP.NE.AND P0, PT, R70, RZ, PT ;  /* 0x000000ff4600720c */ /* 0x000fe40003f05270 */
[----:B------:R-:W-:-:S11]  /*5dd40*/  F2FP.SATFINITE.E4M3.F32.PACK_AB_MERGE_C R19, RZ, R12, RZ ;  /* 0x0000000cff13723e */ /* 0x000fd600048070ff */
[----:B------:R-:W1:Y:S01]  /*5dd50*/  @!P0 LDC.64 R12, c[0x0][0x5c0] ;  /* 0x00017000ff0c8b82 */ /* 0x000e620000000a00 */
[----:B0-----:R-:W-:-:S05]  /*5dd60*/  @!P5 IADD3 R10, P4, R45, R10, RZ ;  /* 0x0000000a2d0ad210 */ /* 0x001fca0007f9e0ff */
[----:B------:R-:W-:-:S05]  /*5dd70*/  @!P5 IMAD.X R11, R44, 0x1, R11, P4 ;  /* 0x000000012c0bd824 */ /* 0x000fca00020e060b */
[----:B------:R0:W-:Y:S01]  /*5dd80*/  @!P5 STG.E.U8 desc[UR4][R10.64+0xb1], R17 ;  /* 0x0000b1110a00d986 */ /* 0x0001e2000c101104 */
[----:B------:R-:W-:Y:S01]  /*5dd90*/  ISETP.NE.AND P5, PT, R53, RZ, PT ;  /* 0x000000ff3500720c */ /* 0x000fe20003fa5270 */
[----:B0-----:R-:W0:-:S12]  /*5dda0*/  @!P6 LDC.64 R10, c[0x0][0x5c0] ;  /* 0x00017000ff0aeb82 */ /* 0x001e180000000a00 */
[----:B------:R4:W-:Y:S01]  /*5ddb0*/  @!P5 STG.E.U8 desc[UR4][R34.64+0xb8], R19 ;  /* 0x0000b8132200d986 */ /* 0x0009e2000c101104 */
[----:B------:R-:W-:Y:S02]  /*5ddc0*/  ISETP.NE.AND P4, PT, R39, RZ, PT ;  /* 0x000000ff2700720c */ /* 0x000fe40003f85270 */
[----:B0-----:R-:W-:-:S05]  /*5ddd0*/  @!P6 IADD3 R10, P5, R43, R10, RZ ;  /* 0x0000000a2b0ae210 */ /* 0x001fca0007fbe0ff */
[----:B------:R-:W-:Y:S01]  /*5dde0*/  @!P6 IMAD.X R11, R42, 0x1, R11, P5 ;  /* 0x000000012a0be824 */ /* 0x000fe200028e060b */
[----:B-1----:R-:W-:-:S05]  /*5ddf0*/  @!P0 IADD3 R12, P5, R41, R12, RZ ;  /* 0x0000000c290c8210 */ /* 0x002fca0007fbe0ff */
[----:B------:R-:W-:Y:S01]  /*5de00*/  @!P0 IMAD.X R13, R40, 0x1, R13, P5 ;  /* 0x00000001280d8824 */ /* 0x000fe200028e060d */
[----:B------:R-:W-:Y:S02]  /*5de10*/  ISETP.LT.OR P5, PT, R26, 0xb1, !P4 ;  /* 0x000000b11a00780c */ /* 0x000fe400067a1670 */
[----:B------:R-:W-:-:S11]  /*5de20*/  F2FP.SATFINITE.E4M3.F32.PACK_AB_MERGE_C R21, RZ, R14, RZ ;  /* 0x0000000eff15723e */ /* 0x000fd600048070ff */
[----:B------:R-:W0:Y:S01]  /*5de30*/  @!P5 LDC.64 R14, c[0x0][0x5c0] ;  /* 0x00017000ff0edb82 */ /* 0x000e220000000a00 */
[----:B------:R-:W-:Y:S01]  /*5de40*/  ISETP.NE.AND P1, PT, R58, RZ, PT ;  /* 0x000000ff3a00720c */ /* 0x000fe20003f25270 */
[----:B------:R-:W-:Y:S02]  /*5de50*/  @!P5 IMAD.MOV.U32 R16, RZ, RZ, R8 ;  /* 0x000000ffff10d224 */ /* 0x000fe400078e0008 */
[----:B------:R-:W-:Y:S02]  /*5de60*/  @!P5 IMAD.MOV.U32 R17, RZ, RZ, R27 ;  /* 0x000000ffff11d224 */ /* 0x000fe400078e001b */
[----:B------:R-:W-:-:S08]  /*5de70*/  @!P5 IMAD.WIDE.U32 R16, R6, 0x180, R16 ;  /* 0x000001800610d825 */ /* 0x000fd000078e0010 */
[----:B------:R-:W-:Y:S01]  /*5de80*/  @!P1 STG.E.U8 desc[UR4][R36.64+0xb9], R21 ;  /* 0x0000b91524009986 */ /* 0x000fe2000c101104 */
[----:B0-----:R-:W-:Y:S01]  /*5de90*/  @!P5 IADD3 R14, P1, R16, R14, RZ ;  /* 0x0000000e100ed210 */ /* 0x001fe20007f3e0ff */
[----:B------:R-:W-:-:S05]  /*5dea0*/  FMUL R16, R89, UR60 ;  /* 0x0000003c59107c20 */ /* 0x000fca0008400000 */
[----:B----4-:R-:W-:-:S05]  /*5deb0*/  F2FP.SATFINITE.E4M3.F32.PACK_AB_MERGE_C R19, RZ, R16, RZ ;  /* 0x00000010ff13723e */ /* 0x010fca00048070ff */
[----:B------:R0:W-:Y:S01]  /*5dec0*/  @!P6 STG.E.U8 desc[UR4][R10.64+0xb8], R19 ;  /* 0x0000b8130a00e986 */ /* 0x0001e2000c101104 */
[----:B------:R-:W-:Y:S01]  /*5ded0*/  ISETP.LT.OR P6, PT, R26, 0xb2, !P4 ;  /* 0x000000b21a00780c */ /* 0x000fe200067c1670 */
[----:B------:R-:W-:-:S12]  /*5dee0*/  @!P5 IMAD R18, R7, 0x180, RZ ;  /* 0x000001800712d824 */ /* 0x000fd800078e02ff */
[----:B0-----:R-:W0:Y:S01]  /*5def0*/  @!P6 LDC.64 R10, c[0x0][0x5c0] ;  /* 0x00017000ff0aeb82 */ /* 0x001e220000000a00 */
[----:B------:R-:W-:Y:S01]  /*5df00*/  @!P5 IADD3.X R15, R15, R17, R18, P1, !PT ;  /* 0x000000110f0fd210 */ /* 0x000fe20000ffe412 */
[----:B------:R-:W-:Y:S02]  /*5df10*/  @!P6 IMAD.MOV.U32 R16, RZ, RZ, R8 ;  /* 0x000000ffff10e224 */ /* 0x000fe400078e0008 */
[----:B------:R-:W-:Y:S02]  /*5df20*/  @!P6 IMAD.MOV.U32 R17, RZ, RZ, R27 ;  /* 0x000000ffff11e224 */ /* 0x000fe400078e001b */
[----:B------:R-:W-:-:S04]  /*5df30*/  @!P6 IMAD.WIDE.U32 R16, R6, 0x180, R16 ;  /* 0x000001800610e825 */ /* 0x000fc800078e0010 */
[----:B------:R-:W-:Y:S01]  /*5df40*/  @!P6 IMAD R18, R7, 0x180, RZ ;  /* 0x000001800712e824 */ /* 0x000fe200078e02ff */
[----:B0-----:R-:W-:-:S04]  /*5df50*/  @!P6 IADD3 R10, P1, R16, R10, RZ ;  /* 0x0000000a100ae210 */ /* 0x001fc80007f3e0ff */
[----:B------:R-:W-:Y:S02]  /*5df60*/  @!P6 IADD3.X R11, R11, R17, R18, P1, !PT ;  /* 0x000000110b0be210 */ /* 0x000fe40000ffe412 */
[----:B------:R-:W-:Y:S01]  /*5df70*/  ISETP.NE.AND P1, PT, R5, RZ, PT ;  /* 0x000000ff0500720c */ /* 0x000fe20003f25270 */
[----:B------:R-:W-:-:S05]  /*5df80*/  FMUL R5, R88, UR60 ;  /* 0x0000003c58057c20 */ /* 0x000fca0008400000 */
[----:B------:R-:W-:Y:S01]  /*5df90*/  F2FP.SATFINITE.E4M3.F32.PACK_AB_MERGE_C R17, RZ, R5, RZ ;  /* 0x00000005ff11723e */ /* 0x000fe200048070ff */
[----:B-----5:R-:W-:-:S05]  /*5dfa0*/  FMUL R5, R87, UR60 ;  /* 0x0000003c57057c20 */ /* 0x020fca0008400000 */
[----:B------:R-:W-:Y:S01]  /*5dfb0*/  F2FP.SATFINITE.E4M3.F32.PACK_AB_MERGE_C R19, RZ, R5, RZ ;  /* 0x00000005ff13723e */ /* 0x000fe200048070ff */
[----:B------:R0:W-:Y:S04]  /*5dfc0*/  @!P0 STG.E.U8 desc[UR4][R12.64+0xb9], R17 ;  /* 0x0000b9110c008986 */ /* 0x0001e8000c101104 */
[----:B------:R0:W-:Y:S01]  /*5dfd0*/  @!P5 STG.E.U8 desc[UR4][R14.64+0xb0], R19 ;  /* 0x0000b0130e00d986 */ /* 0x0001e2000c101104 */
[----:B------:R-:W-:Y:S01]  /*5dfe0*/  LOP3.LUT P5, RZ, R0, 0x400000, RZ, 0xc0, !PT ;  /* 0x0040000000ff7812 */ /* 0x000fe200078ac0ff */
[----:B------:R-:W-:-:S03]  /*5dff0*/  FMUL R5, R86, UR60 ;  /* 0x0000003c56057c20 */ /* 0x000fc60008400000 */
[----:B------:R-:W-:Y:S02]  /*5e000*/  ISETP.LT.OR P5, PT, R26, 0xb1, !P5 ;  /* 0x000000b11a00780c */ /* 0x000fe40006fa1670 */
[----:B------:R-:W-:Y:S01]  /*5e010*/  F2FP.SATFINITE.E4M3.F32.PACK_AB_MERGE_C R21, RZ, R5, RZ ;  /* 0x00000005ff15723e */ /* 0x000fe200048070ff */
[----:B------:R-:W-:Y:S01]  /*5e020*/  BSSY B1, `(.L_x_124) ;  /* 0x0000018000017945 */ /* 0x000fe20003800000 */
[----:B------:R-:W-:-:S03]  /*5e030*/  ISETP.NE.AND P3, PT, R69, RZ, PT ;  /* 0x000000ff4500720c */ /* 0x000fc60003f65270 */
[----:B------:R0:W-:Y:S01]  /*5e040*/  @!P6 STG.E.U8 desc[UR4][R10.64+0xb1], R21 ;  /* 0x0000b1150a00e986 */ /* 0x0001e2000c101104 */
[----:B------:R-:W-:Y:S02]  /*5e050*/  ISETP.NE.AND P2, PT, R59, RZ, PT ;  /* 0x000000ff3b00720c */ /* 0x000fe40003f45270 */
[----:B------:R-:W-:Y:S01]  /*5e060*/  ISETP.NE.AND P0, PT, R38, RZ, PT ;  /* 0x000000ff2600720c */ /* 0x000fe20003f05270 */
[----:B--2---:R-:W-:-:S05]  /*5e070*/  FMUL R5, R85, UR60 ;  /* 0x0000003c55057c20 */ /* 0x004fca0008400000 */
[----:B------:R-:W-:Y:S01]  /*5e080*/  F2FP.SATFINITE.E4M3.F32.PACK_AB_MERGE_C R5, RZ, R5, RZ ;  /* 0x00000005ff05723e */ /* 0x000fe200048070ff */
[----:B---3--:R-:W-:-:S05]  /*5e090*/  FMUL R16, R84, UR60 ;  /* 0x0000003c54107c20 */ /* 0x008fca0008400000 */
        /* <DEDUP_REMOVED lines=16> */
.L_x_125:
[----:B------:R-:W-:Y:S05]  /*5e1a0*/  BSYNC B1 ;  /* 0x0000000000017941 */ /* 0x000fea0003800000 */
.L_x_124:
        /* <DEDUP_REMOVED lines=18> */
.L_x_127:
[----:B------:R-:W-:Y:S05]  /*5e2d0*/  BSYNC B1 ;  /* 0x0000000000017941 */ /* 0x000fea0003800000 */
.L_x_126:
        /* <DEDUP_REMOVED lines=51> */
.L_x_129:
[----:B------:R-:W-:Y:S05]  /*5e610*/  BSYNC B1 ;  /* 0x0000000000017941 */ /* 0x000fea0003800000 */
.L_x_128:
        /* <DEDUP_REMOVED lines=18> */
.L_x_131:
[----:B------:R-:W-:Y:S05]  /*5e740*/  BSYNC B1 ;  /* 0x0000000000017941 */ /* 0x000fea0003800000 */
.L_x_130:
        /* <DEDUP_REMOVED lines=22> */
[----:B------:R-:W-:Y:S01]  /*5e8b0*/  P2R R55, PR, RZ, 0x2 ;  /* 0x00000002ff377803 */ /* 0x000fe20000000000 */
        /* <DEDUP_REMOVED lines=14> */
[----:B------:R-:W-:Y:S02]  /*5e9a0*/  IMAD.U32 R42, RZ, RZ, UR6 ;  /* 0x00000006ff2a7e24 */ /* 0x000fe4000f8e00ff */
[----:B------:R-:W-:-:S02]  /*5e9b0*/  IMAD.U32 R39, RZ, RZ, UR7 ;  /* 0x00000007ff277e24 */ /* 0x000fc4000f8e00ff */
[----:B------:R-:W-:Y:S02]  /*5e9c0*/  IMAD.U32 R40, RZ, RZ, UR6 ;  /* 0x00000006ff287e24 */ /* 0x000fe4000f8e00ff */
[----:B------:R-:W-:Y:S02]  /*5e9d0*/  IMAD.U32 R38, RZ, RZ, UR6 ;  /* 0x00000006ff267e24 */ /* 0x000fe4000f8e00ff */
        /* <DEDUP_REMOVED lines=12> */
[----:B------:R-:W0:Y:S08]  /*5eaa0*/  @!P3 LDC.64 R16, c[0x0][0x5c0] ;  /* 0x00017000ff10bb82 */ /* 0x000e300000000a00 */
[----:B------:R-:W1:Y:S01]  /*5eab0*/  @!P0 LDC.64 R18, c[0x0][0x5c0] ;  /* 0x00017000ff128b82 */ /* 0x000e620000000a00 */
[----:B0-----:R-:W-:-:S04]  /*5eac0*/  @!P3 IADD3 R16, P5, P6, R8, UR7, R16 ;  /* 0x000000070810bc10 */ /* 0x001fc8000febe010 */
[----:B------:R-:W-:Y:S02]  /*5ead0*/  @!P3 IADD3.X R17, R27, UR6, R17, P5, P6 ;  /* 0x000000061b11bc10 */ /* 0x000fe4000afec411 */
[----:B------:R-:W-:Y:S01]  /*5eae0*/  ISETP.NE.AND P3, PT, R5, RZ, PT ;  /* 0x000000ff0500720c */ /* 0x000fe20003f65270 */
[----:B------:R-:W-:Y:S01]  /*5eaf0*/  IMAD.U32 R5, RZ, RZ, UR7 ;  /* 0x00000007ff057e24 */ /* 0x000fe2000f8e00ff */
[----:B-1----:R-:W-:Y:S02]  /*5eb00*/  @!P0 IADD3 R18, P5, P6, R8, UR9, R18 ;  /* 0x0000000908128c10 */ /* 0x002fe4000febe012 */
[----:B------:R-:W-:Y:S02]  /*5eb10*/  P2R R71, PR, RZ, 0x8 ;  /* 0x00000008ff477803 */ /* 0x000fe40000000000 */
        /* <DEDUP_REMOVED lines=17> */
[----:B--2---:R-:W-:Y:S01]  /*5ec30*/  FMUL R53, R53, UR60 ;  /* 0x0000003c35357c20 */ /* 0x004fe20008400000 */
        /* <DEDUP_REMOVED lines=18> */
[C---:B------:R-:W-:Y:S02]  /*5ed60*/  @!P0 IADD3.X R33, R27.reuse, UR4, R33, P5, P6 ;  /* 0x000000041b218c10 */ /* 0x040fe4000afec421 */
[----:B------:R-:W-:Y:S02]  /*5ed70*/  ISETP.LT.OR P0, PT, R26, 0xc1, !P2 ;  /* 0x000000c11a00780c */ /* 0x000fe40005701670 */
[----:B-1----:R-:W-:Y:S02]  /*5ed80*/  @!P1 IADD3 R34, P5, P6, R8, UR5, R34 ;  /* 0x0000000508229c10 */ /* 0x002fe4000febe022 */
[----:B------:R-:W-:Y:S02]  /*5ed90*/  P2R R75, PR, RZ, 0x1 ;  /* 0x00000001ff4b7803 */ /* 0x000fe40000000000 */
[----:B------:R-:W-:-:S07]  /*5eda0*/  @!P1 IADD3.X R35, R27, UR4, R35, P5, P6 ;  /* 0x000000041b239c10 */ /* 0x000fce000afec423 */
        /* <DEDUP_REMOVED lines=10> */
[----:B------:R-:W-:Y:S02]  /*5ee50*/  ISETP.LT.OR P0, PT, R26, 0xca, !P2 ;  /* 0x000000ca1a00780c */ /* 0x000fe40005701670 */
[----:B------:R-:W-:Y:S02]  /*5ee60*/  ISETP.NE.AND P2, PT, R36, RZ, PT ;  /* 0x000000ff2400720c */ /* 0x000fe40003f45270 */
[----:B------:R-:W-:-:S09]  /*5ee70*/  P2R R78, PR, RZ, 0x1 ;  /* 0x00000001ff4e7803 */ /* 0x000fd20000000000 */
[----:B------:R-:W-:-:S04]  /*5ee80*/  @!P0 IADD3 R45, P6, P5, R45, UR9, R8 ;  /* 0x000000092d2d8c10 */ /* 0x000fc8000fdde008 */
[----:B------:R-:W-:Y:S02]  /*5ee90*/  @!P0 IADD3.X R46, R46, UR8, R27, P6, P5 ;  /* 0x000000082e2e8c10 */ /* 0x000fe4000b7ea41b */
        /* <DEDUP_REMOVED lines=12> */
[----:B------:R-:W-:Y:S02]  /*5ef60*/  ISETP.LT.OR P3, PT, R26, 0xc1, !P6 ;  /* 0x000000c11a00780c */ /* 0x000fe40007761670 */
[----:B------:R-:W-:Y:S02]  /*5ef70*/  ISETP.NE.AND P1, PT, R37, RZ, PT ;  /* 0x000000ff2500720c */ /* 0x000fe40003f25270 */
[----:B------:R-:W-:-:S07]  /*5ef80*/  P2R R70, PR, RZ, 0x1 ;  /* 0x00000001ff467803 */ /* 0x000fce0000000000 */
[----:B------:R-:W-:Y:S02]  /*5ef90*/  @!P0 IADD3 R5, P4, P5, R5, UR5, R8 ;  /* 0x0000000505058c10 */ /* 0x000fe4000fd9e008 */
[----:B------:R-:W0:Y:S02]  /*5efa0*/  @!P3 LDC.64 R36, c[0x0][0x5c0] ;  /* 0x00017000ff24bb82 */ /* 0x000e240000000a00 */
[----:B------:R-:W-:Y:S01]  /*5efb0*/  @!P0 IADD3.X R38, R38, UR4, R27, P4, P5 ;  /* 0x0000000426268c10 */ /* 0x000fe2000a7ea41b */
[----:B------:R-:W-:Y:S01]  /*5efc0*/  ULDC.64 UR4, c[0x0][0x208] ;  /* 0x0000820000047ab9 */ /* 0x000fe20000000a00 */
[----:B------:R-:W-:Y:S02]  /*5efd0*/  ISETP.LT.OR P0, PT, R26, 0xc2, !P6 ;  /* 0x000000c21a00780c */ /* 0x000fe40007701670 */
[----:B------:R-:W-:Y:S01]  /*5efe0*/  F2FP.SATFINITE.E4M3.F32.PACK_AB_MERGE_C R57, RZ, R53, RZ ;  /* 0x00000035ff39723e */ /* 0x000fe200048070ff */
[----:B---3--:R-:W-:Y:S02]  /*5eff0*/  FMUL R53, R85, UR60 ;  /* 0x0000003c55357c20 */ /* 0x008fe40008400000 */
[----:B------:R-:W2:Y:S01]  /*5f000*/  LDL.LU R85, [R1+0xa14] ;  /* 0x000a140001557983 */ /* 0x000ea20000300800 */
[----:B0-----:R-:W-:-:S03]  /*5f010*/  @!P3 IADD3 R36, P4, R8, R36, RZ ;  /* 0x000000240824b210 */ /* 0x001fc60007f9e0ff */
[----:B------:R-:W3:Y:S02]  /*5f020*/  LDL.LU R88, [R1+0xa18] ;  /* 0x000a180001587983 */ /* 0x000ee40000300800 */
[----:B------:R-:W-:-:S05]  /*5f030*/  @!P3 IMAD.X R37, R27, 0x1, R37, P4 ;  /* 0x000000011b25b824 */ /* 0x000fca00020e0625 */
[----:B------:R0:W-:Y:S01]  /*5f040*/  @!P3 STG.E.U8 desc[UR4][R36.64+0xc0], R57 ;  /* 0x0000c0392400b986 */ /* 0x0001e2000c101104 */
[----:B------:R-:W-:Y:S01]  /*5f050*/  ISETP.NE.AND P5, PT, R59, RZ, PT ;  /* 0x000000ff3b00720c */ /* 0x000fe20003fa5270 */
[----:B0-----:R-:W0:Y:S01]  /*5f060*/  @!P0 LDC.64 R36, c[0x0][0x5c0] ;  /* 0x00017000ff248b82 */ /* 0x001e220000000a00 */
[----:B------:R-:W-:Y:S01]  /*5f070*/  F2FP.SATFINITE.E4M3.F32.PACK_AB_MERGE_C R59, RZ, R53, RZ ;  /* 0x00000035ff3b723e */ /* 0x000fe200048070ff */
[----:B----4-:R-:W-:-:S05]  /*5f080*/  FMUL R53, R61, UR60 ;  /* 0x0000003c3d357c20 */ /* 0x010fca0008400000 */
[----:B------:R-:W-:Y:S01]  /*5f090*/  F2FP.SATFINITE.E4M3.F32.PACK_AB_MERGE_C R61, RZ, R53, RZ ;  /* 0x00000035ff3d723e */ /* 0x000fe200048070ff */
[----:B-----5:R-:W-:Y:S02]  /*5f0a0*/  FMUL R53, R84, UR60 ;  /* 0x0000003c54357c20 */ /* 0x020fe40008400000 */
[----:B------:R-:W4:Y:S01]  /*5f0b0*/  LDL.LU R84, [R1+0xa1c] ;  /* 0x000a1c0001547983 */ /* 0x000f220000300800 */
[----:B0-----:R-:W-:-:S05]  /*5f0c0*/  @!P0 IADD3 R36, P3, R8, R36, RZ ;  /* 0x0000002408248210 */ /* 0x001fca0007f7e0ff */
[----:B------:R-:W-:-:S05]  /*5f0d0*/  @!P0 IMAD.X R37, R27, 0x1, R37, P3 ;  /* 0x000000011b258824 */ /* 0x000fca00018e0625 */
[----:B------:R0:W-:Y:S02]  /*5f0e0*/  @!P0 STG.E.U8 desc[UR4][R36.64+0xc1], R59 ;  /* 0x0000c13b24008986 */ /* 0x0001e4000c101104 */
[----:B0-----:R-:W-:Y:S02]  /*5f0f0*/  FMUL R36, R79, UR60 ;  /* 0x0000003c4f247c20 */ /* 0x001fe40008400000 */
[----:B------:R-:W5:Y:S01]  /*5f100*/  LDL.LU R79, [R1+0xa20] ;  /* 0x000a2000014f7983 */ /* 0x000f620000300800 */
[----:B------:R-:W-:Y:S02]  /*5f110*/  ISETP.LT.OR P0, PT, R26, 0xc9, !P6 ;  /* 0x000000c91a00780c */ /* 0x000fe40007701670 */
[----:B------:R-:W-:Y:S01]  /*5f120*/  F2FP.SATFINITE.E4M3.F32.PACK_AB_MERGE_C R53, RZ, R53, RZ ;  /* 0x00000035ff35723e */ /* 0x000fe200048070ff */
[----:B------:R0:W-:Y:S04]  /*5f130*/  @!P2 STG.E.U8 desc[UR4][R10.64+0xc0], R61 ;  /* 0x0000c03d0a00a986 */ /* 0x0001e8000c101104 */
[----:B------:R1:W-:Y:S06]  /*5f140*/  @!P1 STG.E.U8 desc[UR4][R12.64+0xc1], R53 ;  /* 0x0000c1350c009986 */ /* 0x0003ec000c101104 */
[----:B0-----:R-:W0:Y:S01]  /*5f150*/  @!P0 LDC.64 R10, c[0x0][0x5c0] ;  /* 0x00017000ff0a8b82 */ /* 0x001e220000000a00 */
[----:B-1----:R-:W-:-:S02]  /*5f160*/  FMUL R12, R87, UR60 ;  /* 0x0000003c570c7c20 */ /* 0x002fc40008400000 */
[----:B------:R-:W5:Y:S03]  /*5f170*/  LDL.LU R87, [R1+0xa24] ;  /* 0x000a240001577983 */ /* 0x000f660000300800 */
[----:B------:R-:W-:Y:S01]  /*5f180*/  F2FP.SATFINITE.E4M3.F32.PACK_AB_MERGE_C R13, RZ, R12, RZ ;  /* 0x0000000cff0d723e */ /* 0x000fe200048070ff */
[----:B------:R-:W-:Y:S02]  /*5f190*/  FMUL R12, R86, UR60 ;  /* 0x0000003c560c7c20 */ /* 0x000fe40008400000 */
[----:B------:R-:W5:Y:S01]  /*5f1a0*/  LDL.LU R86, [R1+0xa28] ;  /* 0x000a280001567983 */ /* 0x000f620000300800 */
        /* <DEDUP_REMOVED lines=21> */
[----:B------:R-:W-:-:S04]  /*5f300*/  ISETP.NE.AND P3, PT, R69, RZ, PT ;  /* 0x000000ff4500720c */ /* 0x000fc80003f65270 */
[----:B------:R-:W-:Y:S02]  /*5f310*/  P2R R36, PR, RZ, 0x8 ;  /* 0x00000008ff247803 */ /* 0x000fe40000000000 */
[----:B------:R-:W-:Y:S02]  /*5f320*/  ISETP.NE.AND P3, PT, R75, RZ, PT ;  /* 0x000000ff4b00720c */ /* 0x000fe40003f65270 */
[----:B------:R-:W-:Y:S02]  /*5f330*/  ISETP.NE.AND P0, PT, R76, RZ, PT ;  /* 0x000000ff4c00720c */ /* 0x000fe40003f05270 */
[----:B------:R-:W-:Y:S01]  /*5f340*/  ISETP.NE.AND P4, PT, R72, RZ, PT ;  /* 0x000000ff4800720c */ /* 0x000fe20003f85270 */
[----:B------:R1:W-:Y:S08]  /*5f350*/  @!P5 STG.E.U8 desc[UR4][R14.64+0xc8], R53 ;  /* 0x0000c8350e00d986 */ /* 0x0003f0000c101104 */
[----:B0-----:R-:W0:Y:S01]  /*5f360*/  @!P3 LDC.64 R10, c[0x0][0x5c0] ;  /* 0x00017000ff0abb82 */ /* 0x001e220000000a00 */
[----:B-1----:R-:W-:-:S02]  /*5f370*/  FMUL R14, R87, UR60 ;  /* 0x0000003c570e7c20 */ /* 0x002fc40008400000 */
[----:B------:R-:W5:Y:S01]  /*5f380*/  LDL.LU R87, [R1+0xa3c] ;  /* 0x000a3c0001577983 */ /* 0x000f620000300800 */
[----:B------:R-:W-:Y:S02]  /*5f390*/  ISETP.NE.AND P2, PT, R73, RZ, PT ;  /* 0x000000ff4900720c */ /* 0x000fe40003f45270 */
[----:B------:R-:W-:Y:S02]  /*5f3a0*/  ISETP.NE.AND P1, PT, R74, RZ, PT ;  /* 0x000000ff4a00720c */ /* 0x000fe40003f25270 */
[----:B------:R-:W-:Y:S01]  /*5f3b0*/  F2FP.SATFINITE.E4M3.F32.PACK_AB_MERGE_C R15, RZ, R12, RZ ;  /* 0x0000000cff0f723e */ /* 0x000fe200048070ff */
[----:B------:R1:W-:Y:S01]  /*5f3c0*/  @!P4 STG.E.U8 desc[UR4][R16.64+0xc9], R37 ;  /* 0x0000c9251000c986 */ /* 0x0003e2000c101104 */
[----:B------:R-:W0:Y:S01]  /*5f3d0*/  @!P0 LDC.64 R12, c[0x0][0x5c0] ;  /* 0x00017000ff0c8b82 */ /* 0x000e220000000a00 */
[----:B-1----:R-:W-:Y:S01]  /*5f3e0*/  F2FP.SATFINITE.E4M3.F32.PACK_AB_MERGE_C R17, RZ, R14, RZ ;  /* 0x0000000eff11723e */ /* 0x002fe200048070ff */
[----:B------:R-:W-:Y:S02]  /*5f3f0*/  FMUL R14, R86, UR60 ;  /* 0x0000003c560e7c20 */ /* 0x000fe40008400000 */
[----:B------:R-:W5:Y:S04]  /*5f400*/  LDL.LU R86, [R1+0xa40] ;  /* 0x000a400001567983 */ /* 0x000f680000300800 */
[----:B------:R1:W-:Y:S04]  /*5f410*/  @!P2 STG.E.U8 desc[UR4][R18.64+0xc0], R57 ;  /* 0x0000c0391200a986 */ /* 0x0003e8000c101104 */
[----:B------:R-:W-:Y:S01]  /*5f420*/  @!P1 STG.E.U8 desc[UR4][R20.64+0xc1], R59 ;  /* 0x0000c13b14009986 */ /* 0x000fe2000c101104 */
[----:B0-----:R-:W-:-:S02]  /*5f430*/  @!P3 IADD3 R10, P1, R51, R10, RZ ;  /* 0x0000000a330ab210 */ /* 0x001fc40007f3e0ff */
[----:B-1----:R-:W-:-:S03]  /*5f440*/  F2FP.SATFINITE.E4M3.F32.PACK_AB_MERGE_C R19, RZ, R14, RZ ;  /* 0x0000000eff13723e */ /* 0x002fc600048070ff */
[----:B------:R-:W-:-:S05]  /*5f450*/  @!P3 IMAD.X R11, R52, 0x1, R11, P1 ;  /* 0x00000001340bb824 */ /* 0x000fca00008e060b */
[----:B------:R0:W-:Y:S01]  /*5f460*/  @!P3 STG.E.U8 desc[UR4][R10.64+0xc0], R15 ;  /* 0x0000c00f0a00b986 */ /* 0x0001e2000c101104 */
[----:B------:R-:W-:Y:S02]  /*5f470*/  @!P0 IADD3 R12, P3, R49, R12, RZ ;  /* 0x0000000c310c8210 */ /* 0x000fe40007f7e0ff */
[----:B------:R-:W-:-:S03]  /*5f480*/  ISETP.NE.AND P6, PT, R67, RZ, PT ;  /* 0x000000ff4300720c */ /* 0x000fc60003fc5270 */
[----:B------:R-:W-:Y:S01]  /*5f490*/  @!P0 IMAD.X R13, R50, 0x1, R13, P3 ;  /* 0x00000001320d8824 */ /* 0x000fe200018e060d */
[----:B------:R-:W-:-:S04]  /*5f4a0*/  ISETP.NE.AND P3, PT, R36, RZ, PT ;  /* 0x000000ff2400720c */ /* 0x000fc80003f65270 */
[----:B------:R1:W-:Y:S09]  /*5f4b0*/  @!P0 STG.E.U8 desc[UR4][R12.64+0xc1], R17 ;  /* 0x0000c1110c008986 */ /* 0x0003f2000c101104 */
[----:B------:R-:W-:Y:S01]  /*5f4c0*/  @!P3 STG.E.U8 desc[UR4][R22.64+0xc8], R19 ;  /* 0x0000c8131600b986 */ /* 0x000fe2000c101104 */
[----:B--2---:R-:W-:-:S03]  /*5f4d0*/  FMUL R14, R85, UR60 ;  /* 0x0000003c550e7c20 */ /* 0x004fc60008400000 */
[----:B------:R-:W2:Y:S02]  /*5f4e0*/  LDL.LU R85, [R1+0xa44] ;  /* 0x000a440001557983 */ /* 0x000ea40000300800 */
[----:B0-----:R-:W-:-:S05]  /*5f4f0*/  F2FP.SATFINITE.E4M3.F32.PACK_AB_MERGE_C R15, RZ, R14, RZ ;  /* 0x0000000eff0f723e */ /* 0x001fca00048070ff */
[----:B------:R0:W-:Y:S01]  /*5f500*/  @!P6 STG.E.U8 desc[UR4][R24.64+0xc9], R15 ;  /* 0x0000c90f1800e986 */ /* 0x0001e2000c101104 */
[----:B---3--:R-:W-:-:S03]  /*5f510*/  FMUL R14, R84, UR60 ;  /* 0x0000003c540e7c20 */ /* 0x008fc60008400000 */
[----:B------:R-:W3:Y:S02]  /*5f520*/  LDL.LU R84, [R1+0xa48] ;  /* 0x000a480001547983 */ /* 0x000ee40000300800 */
[----:B-1----:R-:W-:Y:S01]  /*5f530*/  F2FP.SATFINITE.E4M3.F32.PACK_AB_MERGE_C R17, RZ, R14, RZ ;  /* 0x0000000eff11723e */ /* 0x002fe200048070ff */
[----:B----4-:R-:W-:-:S05]  /*5f540*/  FMUL R14, R88, UR60 ;  /* 0x0000003c580e7c20 */ /* 0x010fca0008400000 */
[----:B0-----:R-:W-:Y:S01]  /*5f550*/  F2FP.SATFINITE.E4M3.F32.PACK_AB_MERGE_C R15, RZ, R14, RZ ;  /* 0x0000000eff0f723e */ /* 0x001fe200048070ff */
[----:B-----5:R-:W-:Y:S02]  /*5f560*/  FMUL R14, R79, UR60 ;  /* 0x0000003c4f0e7c20 */ /* 0x020fe40008400000 */
[----:B------:R-:W4:Y:S01]  /*5f570*/  LDL.LU R79, [R1+0xa4c] ;  /* 0x000a4c00014f7983 */ /* 0x000f220000300800 */
[----:B------:R-:W-:Y:S02]  /*5f580*/  ISETP.NE.AND P5, PT, R77, RZ, PT ;  /* 0x000000ff4d00720c */ /* 0x000fe40003fa5270 */
[----:B------:R-:W-:Y:S01]  /*5f590*/  ISETP.NE.AND P4, PT, R78, RZ, PT ;  /* 0x000000ff4e00720c */ /* 0x000fe20003f85270 */
[----:B------:R-:W5:Y:S10]  /*5f5a0*/  LDL.LU R88, [R1+0xa50] ;  /* 0x000a500001587983 */ /* 0x000f740000300800 */
[----:B------:R-:W0:Y:S08]  /*5f5b0*/  @!P5 LDC.64 R10, c[0x0][0x5c0] ;  /* 0x00017000ff0adb82 */ /* 0x000e300000000a00 */
[----:B------:R-:W1:Y:S01]  /*5f5c0*/  @!P4 LDC.64 R12, c[0x0][0x5c0] ;  /* 0x00017000ff0ccb82 */ /* 0x000e620000000a00 */
[----:B0-----:R-:W-:-:S05]  /*5f5d0*/  @!P5 IADD3 R10, P6, R47, R10, RZ ;  /* 0x0000000a2f0ad210 */ /* 0x001fca0007fde0ff */
[----:B------:R-:W-:-:S05]  /*5f5e0*/  @!P5 IMAD.X R11, R48, 0x1, R11, P6 ;  /* 0x00000001300bd824 */ /* 0x000fca00030e060b */
[----:B------:R0:W-:Y:S01]  /*5f5f0*/  @!P5 STG.E.U8 desc[UR4][R10.64+0xc8], R17 ;  /* 0x0000c8110a00d986 */ /* 0x0001e2000c101104 */
[----:B-1----:R-:W-:-:S05]  /*5f600*/  @!P4 IADD3 R12, P5, R45, R12, RZ ;  /* 0x0000000c2d0cc210 */ /* 0x002fca0007fbe0ff */
[----:B------:R-:W-:-:S05]  /*5f610*/  @!P4 IMAD.X R13, R46, 0x1, R13, P5 ;  /* 0x000000012e0dc824 */ /* 0x000fca00028e060d */
[----:B------:R1:W-:Y:S01]  /*5f620*/  @!P4 STG.E.U8 desc[UR4][R12.64+0xc9], R15 ;  /* 0x0000c90f0c00c986 */ /* 0x0003e2000c101104 */
[----:B------:R-:W-:Y:S02]  /*5f630*/  ISETP.NE.AND P4, PT, R63, RZ, PT ;  /* 0x000000ff3f00720c */ /* 0x000fe40003f85270 */
[----:B------:R-:W-:Y:S02]  /*5f640*/  ISETP.NE.AND P5, PT, R64, RZ, PT ;  /* 0x000000ff4000720c */ /* 0x000fe40003fa5270 */
[----:B------:R-:W-:-:S09]  /*5f650*/  ISETP.NE.AND P2, PT, R65, RZ, PT ;  /* 0x000000ff4100720c */ /* 0x000fd20003f45270 */
[----:B0-----:R-:W0:Y:S01]  /*5f660*/  @!P4 LDC.64 R10, c[0x0][0x5c0] ;  /* 0x00017000ff0acb82 */ /* 0x001e220000000a00 */
[----:B------:R-:W-:Y:S02]  /*5f670*/  ISETP.NE.AND P1, PT, R66, RZ, PT ;  /* 0x000000ff4200720c */ /* 0x000fe40003f25270 */
[----:B------:R-:W-:Y:S01]  /*5f680*/  F2FP.SATFINITE.E4M3.F32.PACK_AB_MERGE_C R19, RZ, R14, RZ ;  /* 0x0000000eff13723e */ /* 0x000fe200048070ff */
[----:B------:R-:W-:Y:S01]  /*5f690*/  FMUL R14, R87, UR60 ;  /* 0x0000003c570e7c20 */ /* 0x000fe20008400000 */
[----:B------:R-:W-:Y:S01]  /*5f6a0*/  ISETP.NE.AND P6, PT, R68, RZ, PT ;  /* 0x000000ff4400720c */ /* 0x000fe20003fc5270 */
[----:B------:R-:W5:Y:S02]  /*5f6b0*/  LDL.LU R87, [R1+0xa54] ;  /* 0x000a540001577983 */ /* 0x000f640000300800 */
[----:B-1----:R-:W1:Y:S01]  /*5f6c0*/  @!P5 LDC.64 R12, c[0x0][0x5c0] ;  /* 0x00017000ff0cdb82 */ /* 0x002e620000000a00 */
[----:B------:R-:W-:Y:S01]  /*5f6d0*/  F2FP.SATFINITE.E4M3.F32.PACK_AB_MERGE_C R17, RZ, R14, RZ ;  /* 0x0000000eff11723e */ /* 0x000fe200048070ff */
[----:B------:R-:W-:Y:S04]  /*5f6e0*/  @!P2 STG.E.U8 desc[UR4][R28.64+0xc0], R19 ;  /* 0x0000c0131c00a986 */ /* 0x000fe8000c101104 */
[----:B------:R-:W-:Y:S01]  /*5f6f0*/  @!P1 STG.E.U8 desc[UR4][R30.64+0xc1], R17 ;  /* 0x0000c1111e009986 */ /* 0x000fe2000c101104 */
[----:B------:R-:W-:-:S03]  /*5f700*/  ISETP.NE.AND P0, PT, R70, RZ, PT ;  /* 0x000000ff4600720c */ /* 0x000fc60003f05270 */
[----:B------:R-:W3:Y:S01]  /*5f710*/  @!P6 LDC.64 R20, c[0x0][0x5c0] ;  /* 0x00017000ff14eb82 */ /* 0x000ee20000000a00 */
[----:B------:R-:W-:Y:S02]  /*5f720*/  FMUL R14, R86, UR60 ;  /* 0x0000003c560e7c20 */ /* 0x000fe40008400000 */
[----:B------:R-:W5:Y:S01]  /*5f730*/  LDL.LU R86, [R1+0xa58] ;  /* 0x000a580001567983 */ /* 0x000f620000300800 */
[----:B0-----:R-:W-:Y:S02]  /*5f740*/  @!P4 IADD3 R10, P1, R43, R10, RZ ;  /* 0x0000000a2b0ac210 */ /* 0x001fe40007f3e0ff */
[----:B------:R-:W-:-:S03]  /*5f750*/  F2FP.SATFINITE.E4M3.F32.PACK_AB_MERGE_C R15, RZ, R14, RZ ;  /* 0x0000000eff0f723e */ /* 0x000fc600048070ff */
[----:B------:R-:W-:-:S05]  /*5f760*/  @!P4 IMAD.X R11, R44, 0x1, R11, P1 ;  /* 0x000000012c0bc824 */ /* 0x000fca00008e060b */
[----:B------:R0:W-:Y:S01]  /*5f770*/  @!P4 STG.E.U8 desc[UR4][R10.64+0xc0], R15 ;  /* 0x0000c00f0a00c986 */ /* 0x0001e2000c101104 */
[----:B-1----:R-:W-:-:S05]  /*5f780*/  @!P5 IADD3 R12, P4, R41, R12, RZ ;  /* 0x0000000c290cd210 */ /* 0x002fca0007f9e0ff */
[----:B------:R-:W-:Y:S01]  /*5f790*/  @!P5 IMAD.X R13, R42, 0x1, R13, P4 ;  /* 0x000000012a0dd824 */ /* 0x000fe200020e060d */
[----:B0-----:R-:W0:Y:S01]  /*5f7a0*/  @!P0 LDC.64 R10, c[0x0][0x5c0] ;  /* 0x00017000ff0a8b82 */ /* 0x001e220000000a00 */
[----:B--2---:R-:W-:Y:S02]  /*5f7b0*/  FMUL R14, R85, UR60 ;  /* 0x0000003c550e7c20 */ /* 0x004fe40008400000 */
[----:B------:R-:W2:Y:S03]  /*5f7c0*/  LDL.LU R85, [R1+0xa5c] ;  /* 0x000a5c0001557983 */ /* 0x000ea60000300800 */
[----:B------:R-:W-:-:S05]  /*5f7d0*/  F2FP.SATFINITE.E4M3.F32.PACK_AB_MERGE_C R17, RZ, R14, RZ ;  /* 0x0000000eff11723e */ /* 0x000fca00048070ff */
[----:B------:R-:W-:Y:S01]  /*5f7e0*/  @!P5 STG.E.U8 desc[UR4][R12.64+0xc1], R17 ;  /* 0x0000c1110c00d986 */ /* 0x000fe2000c101104 */
[----:B------:R-:W-:Y:S01]  /*5f7f0*/  ISETP.NE.AND P5, PT, R58, RZ, PT ;  /* 0x000000ff3a00720c */ /* 0x000fe20003fa5270 */
[----:B---3--:R-:W-:Y:S02]  /*5f800*/  FMUL R14, R84, UR60 ;  /* 0x0000003c540e7c20 */ /* 0x008fe40008400000 */
[----:B------:R-:W3:Y:S03]  /*5f810*/  LDL.LU R84, [R1+0xa60] ;  /* 0x000a600001547983 */ /* 0x000ee60000300800 */
[----:B------:R-:W-:-:S07]  /*5f820*/  F2FP.SATFINITE.E4M3.F32.PACK_AB_MERGE_C R19, RZ, R14, RZ ;  /* 0x0000000eff13723e */ /* 0x000fce00048070ff */
[----:B------:R1:W-:Y:S01]  /*5f830*/  @!P5 STG.E.U8 desc[UR4][R32.64+0xc8], R19 ;  /* 0x0000c8132000d986 */ /* 0x0003e2000c101104 */
[----:B------:R-:W-:-:S05]  /*5f840*/  @!P6 IADD3 R14, P5, R39, R20, RZ ;  /* 0x00000014270ee210 */ /* 0x000fca0007fbe0ff */
[----:B------:R-:W-:Y:S01]  /*5f850*/  @!P6 IMAD.X R15, R40, 0x1, R21, P5 ;  /* 0x00000001280fe824 */ /* 0x000fe200028e0615 */
[----:B0-----:R-:W-:Y:S01]  /*5f860*/  @!P0 IADD3 R10, P5, R5, R10, RZ ;  /* 0x0000000a050a8210 */ /* 0x001fe20007fbe0ff */
[----:B----4-:R-:W-:Y:S02]  /*5f870*/  FMUL R5, R79, UR60 ;  /* 0x0000003c4f057c20 */ /* 0x010fe40008400000 */
[----:B------:R-:W4:Y:S01]  /*5f880*/  LDL.LU R79, [R1+0xa64] ;  /* 0x000a6400014f7983 */ /* 0x000f220000300800 */
[----:B------:R-:W-:Y:S01]  /*5f890*/  ISETP.NE.AND P4, PT, R56, RZ, PT ;  /* 0x000000ff3800720c */ /* 0x000fe20003f85270 */
[----:B------:R-:W-:-:S03]  /*5f8a0*/  @!P0 IMAD.X R11, R38, 0x1, R11, P5 ;  /* 0x00000001260b8824 */ /* 0x000fc600028e060b */
[----:B------:R-:W-:Y:S02]  /*5f8b0*/  ISETP.LT.OR P5, PT, R26, 0xc1, !P4 ;  /* 0x000000c11a00780c */ /* 0x000fe400067a1670 */
[----:B------:R-:W-:-:S11]  /*5f8c0*/  ISETP.NE.AND P1, PT, R60, RZ, PT ;  /* 0x000000ff3c00720c */ /* 0x000fd60003f25270 */
[----:B-1----:R-:W0:Y:S01]  /*5f8d0*/  @!P5 LDC.64 R18, c[0x0][0x5c0] ;  /* 0x00017000ff12db82 */ /* 0x002e220000000a00 */
        /* <DEDUP_REMOVED lines=22> */
[----:B------:R-:W-:Y:S01]  /*5fa40*/  F2FP.SATFINITE.E4M3.F32.PACK_AB_MERGE_C R15, RZ, R5, RZ ;  /* 0x00000005ff0f723e */ /* 0x000fe200048070ff */
        /* <DEDUP_REMOVED lines=31> */
.L_x_133:
[----:B------:R-:W-:Y:S05]  /*5fc40*/  BSYNC B1 ;  /* 0x0000000000017941 */ /* 0x000fea0003800000 */
.L_x_132:
        /* <DEDUP_REMOVED lines=18> */
.L_x_135:
[----:B------:R-:W-:Y:S05]  /*5fd70*/  BSYNC B1 ;  /* 0x0000000000017941 */ /* 0x000fea0003800000 */
.L_x_134:
        /* <DEDUP_REMOVED lines=8> */
[----:B------:R-:W0:Y:S02]  /*5fe00*/  @!P6 LDC.64 R12, c[0x0][0x5c0] ;  /* 0x00017000ff0ceb82 */ /* 0x000e240000000a00 */
[----:B01----:R-:W-:-:S02]  /*5fe10*/  @!P6 IMAD.MOV.U32 R10, RZ, RZ, R8 ;  /* 0x000000ffff0ae224 */ /* 0x003fc400078e0008 */
[----:B------:R-:W-:Y:S02]  /*5fe20*/  @!P6 IMAD.MOV.U32 R11, RZ, RZ, R27 ;  /* 0x000000ffff0be224 */ /* 0x000fe400078e001b */
[----:B------:R-:W-:Y:S02]  /*5fe30*/  @!P6 IMAD R5, R7, 0x180, RZ ;  /* 0x000001800705e824 */ /* 0x000fe400078e02ff */
[----:B------:R-:W-:-:S03]  /*5fe40*/  @!P6 IMAD.WIDE.U32 R10, R6, 0x180, R10 ;  /* 0x00000180060ae825 */ /* 0x000fc600078e000a */
[----:B------:R-:W-:-:S04]  /*5fe50*/  @!P6 IADD3 R10, P5, R10, R12, RZ ;  /* 0x0000000c0a0ae210 */ /* 0x000fc80007fbe0ff */
        /* <DEDUP_REMOVED lines=37> */
.L_x_137:
[----:B------:R-:W-:Y:S05]  /*600b0*/  BSYNC B1 ;  /* 0x0000000000017941 */ /* 0x000fea0003800000 */
.L_x_136:
        /* <DEDUP_REMOVED lines=18> */
.L_x_139:
[----:B------:R-:W-:Y:S05]  /*601e0*/  BSYNC B1 ;  /* 0x0000000000017941 */ /* 0x000fea0003800000 */
.L_x_138:
[----:B0-----:R-:W-:Y:S01]  /*601f0*/  P2R R5, PR, RZ, 0x8 ;  /* 0x00000008ff057803 */ /* 0x001fe20000000000 */
[----:B------:R-:W2:Y:S01]  /*60200*/  LDL.LU R38, [R1+0xa78] ;  /* 0x000a780001267983 */ /* 0x000ea20000300800 */
[----:B------:R-:W-:Y:S02]  /*60210*/  ISETP.LT.OR P3, PT, R26, 0xd1, !P0 ;  /* 0x000000d11a00780c */ /* 0x000fe40004761670 */
[----:B------:R-:W-:Y:S01]  /*60220*/  R2UR UR7, R4 ;  /* 0x00000000040772ca */ /* 0x000fe200000e0000 */
[----:B------:R-:W3:Y:S10]  /*60230*/  LDL.LU R47, [R1+0xa7c] ;  /* 0x000a7c00012f7983 */ /* 0x000ef40000300800 */
[----:B------:R-:W0:Y:S01]  /*60240*/  @!P3 LDC.64 R34, c[0x0][0x5c0] ;  /* 0x00017000ff22bb82 */ /* 0x000e220000000a00 */
        /* <DEDUP_REMOVED lines=22> */
[----:B0-----:R-:W-:Y:S01]  /*603b0*/  @!P3 IADD3 R34, P5, P6, R8, UR7, R34 ;  /* 0x000000070822bc10 */ /* 0x001fe2000febe022 */
[----:B------:R-:W-:Y:S01]  /*603c0*/  IMAD.U32 R50, RZ, RZ, UR6 ;  /* 0x00000006ff327e24 */ /* 0x000fe2000f8e00ff */
[----:B------:R-:W5:Y:S01]  /*603d0*/  LDL.LU R87, [R1+0xa90] ;  /* 0x000a900001577983 */ /* 0x000f620000300800 */
[----:B------:R-:W-:Y:S01]  /*603e0*/  IMAD.U32 R57, RZ, RZ, UR7 ;  /* 0x00000007ff397e24 */ /* 0x000fe2000f8e00ff */
[----:B------:R-:W-:Y:S01]  /*603f0*/  @!P3 IADD3.X R35, R27, UR6, R35, P5, P6 ;  /* 0x000000061b23bc10 */ /* 0x000fe2000afec423 */
[----:B------:R-:W-:Y:S01]  /*60400*/  IMAD.U32 R54, RZ, RZ, UR6 ;  /* 0x00000006ff367e24 */ /* 0x000fe2000f8e00ff */
[----:B------:R-:W-:Y:S01]  /*60410*/  ISETP.LT.OR P3, PT, R26, 0xd2, !P0 ;  /* 0x000000d21a00780c */ /* 0x000fe20004761670 */
[----:B------:R-:W-:-:S02]  /*60420*/  IMAD.U32 R59, RZ, RZ, UR7 ;  /* 0x00000007ff3b7e24 */ /* 0x000fc4000f8e00ff */
[----:B------:R-:W-:Y:S01]  /*60430*/  IMAD.U32 R56, RZ, RZ, UR6 ;  /* 0x00000006ff387e24 */ /* 0x000fe2000f8e00ff */
[----:B------:R-:W-:Y:S01]  /*60440*/  P2R R37, PR, RZ, 0x8 ;  /* 0x00000008ff257803 */ /* 0x000fe20000000000 */
[----:B------:R-:W-:Y:S02]  /*60450*/  IMAD.U32 R41, RZ, RZ, UR7 ;  /* 0x00000007ff297e24 */ /* 0x000fe4000f8e00ff */
[----:B------:R-:W-:Y:S02]  /*60460*/  IMAD.U32 R42, RZ, RZ, UR6 ;  /* 0x00000006ff2a7e24 */ /* 0x000fe4000f8e00ff */
        /* <DEDUP_REMOVED lines=96> */
[----:B------:R-:W-:Y:S01]  /*60a70*/  ISETP.NE.AND P5, PT, R43, RZ, PT ;  /* 0x000000ff2b00720c */ /* 0x000fe20003fa5270 */
[----:B---3--:R-:W-:Y:S01]  /*60a80*/  FMUL R43, R47, UR60 ;  /* 0x0000003c2f2b7c20 */ /* 0x008fe20008400000 */
[----:B------:R-:W-:-:S04]  /*60a90*/  ISETP.LT.OR P0, PT, R26, 0xd2, !P6 ;  /* 0x000000d21a00780c */ /* 0x000fc80007701670 */
[----:B------:R-:W-:Y:S01]  /*60aa0*/  F2FP.SATFINITE.E4M3.F32.PACK_AB_MERGE_C R47, RZ, R43, RZ ;  /* 0x0000002bff2f723e */ /* 0x000fe200048070ff */
[----:B----4-:R-:W-:Y:S02]  /*60ab0*/  FMUL R43, R86, UR60 ;  /* 0x0000003c562b7c20 */ /* 0x010fe40008400000 */
[----:B------:R-:W2:Y:S01]  /*60ac0*/  LDL.LU R86, [R1+0xa94] ;  /* 0x000a940001567983 */ /* 0x000ea20000300800 */
[----:B------:R-:W-:-:S03]  /*60ad0*/  F2FP.SATFINITE.E4M3.F32.PACK_AB_MERGE_C R45, RZ, R38, RZ ;  /* 0x00000026ff2d723e */ /* 0x000fc600048070ff */
[----:B------:R-:W3:Y:S02]  /*60ae0*/  LDL.LU R89, [R1+0xa98] ;  /* 0x000a980001597983 */ /* 0x000ee40000300800 */
[----:B------:R-:W1:Y:S01]  /*60af0*/  @!P0 LDC.64 R38, c[0x0][0x5c0] ;  /* 0x00017000ff268b82 */ /* 0x000e620000000a00 */
[----:B0-----:R-:W-:-:S05]  /*60b00*/  @!P3 IADD3 R36, P4, R8, R36, RZ ;  /* 0x000000240824b210 */ /* 0x001fca0007f9e0ff */
[----:B------:R-:W-:-:S05]  /*60b10*/  @!P3 IMAD.X R37, R27, 0x1, R37, P4 ;  /* 0x000000011b25b824 */ /* 0x000fca00020e0625 */
[----:B------:R5:W-:Y:S02]  /*60b20*/  @!P3 STG.E.U8 desc[UR4][R36.64+0xd0], R45 ;  /* 0x0000d02d2400b986 */ /* 0x000be4000c101104 */
[----:B-----5:R-:W-:Y:S02]  /*60b30*/  FMUL R36, R85, UR60 ;  /* 0x0000003c55247c20 */ /* 0x020fe40008400000 */
[----:B------:R-:W4:Y:S01]  /*60b40*/  LDL.LU R85, [R1+0xa9c] ;  /* 0x000a9c0001557983 */ /* 0x000f220000300800 */
[----:B-1----:R-:W-:-:S05]  /*60b50*/  @!P0 IADD3 R38, P3, R8, R38, RZ ;  /* 0x0000002608268210 */ /* 0x002fca0007f7e0ff */
[----:B------:R-:W-:-:S05]  /*60b60*/  @!P0 IMAD.X R39, R27, 0x1, R39, P3 ;  /* 0x000000011b278824 */ /* 0x000fca00018e0627 */
[----:B------:R0:W-:Y:S02]  /*60b70*/  @!P0 STG.E.U8 desc[UR4][R38.64+0xd1], R47 ;  /* 0x0000d12f26008986 */ /* 0x0001e4000c101104 */
[----:B0-----:R-:W-:Y:S02]  /*60b80*/  FMUL R38, R84, UR60 ;  /* 0x0000003c54267c20 */ /* 0x001fe40008400000 */
[----:B------:R-:W5:Y:S01]  /*60b90*/  LDL.LU R84, [R1+0xaa0] ;  /* 0x000aa00001547983 */ /* 0x000f620000300800 */
[----:B------:R-:W-:Y:S02]  /*60ba0*/  ISETP.LT.OR P0, PT, R26, 0xd9, !P6 ;  /* 0x000000d91a00780c */ /* 0x000fe40007701670 */
[----:B------:R-:W-:Y:S02]  /*60bb0*/  F2FP.SATFINITE.E4M3.F32.PACK_AB_MERGE_C R43, RZ, R43, RZ ;  /* 0x0000002bff2b723e */ /* 0x000fe400048070ff */
[----:B------:R-:W-:-:S03]  /*60bc0*/  F2FP.SATFINITE.E4M3.F32.PACK_AB_MERGE_C R45, RZ, R36, RZ ;  /* 0x00000024ff2d723e */ /* 0x000fc600048070ff */
[----:B------:R-:W-:Y:S04]  /*60bd0*/  @!P2 STG.E.U8 desc[UR4][R34.64+0xd0], R43 ;  /* 0x0000d02b2200a986 */ /* 0x000fe8000c101104 */
[----:B------:R0:W-:Y:S02]  /*60be0*/  @!P1 STG.E.U8 desc[UR4][R32.64+0xd1], R45 ;  /* 0x0000d12d20009986 */ /* 0x0001e4000c101104 */
[----:B------:R-:W1:Y:S01]  /*60bf0*/  @!P0 LDC.64 R36, c[0x0][0x5c0] ;  /* 0x00017000ff248b82 */ /* 0x000e620000000a00 */
[----:B0-----:R-:W-:Y:S02]  /*60c00*/  FMUL R32, R88, UR60 ;  /* 0x0000003c58207c20 */ /* 0x001fe40008400000 */
[----:B------:R-:W5:Y:S03]  /*60c10*/  LDL.LU R88, [R1+0xaa4] ;  /* 0x000aa40001587983 */ /* 0x000f660000300800 */
[----:B------:R-:W-:Y:S01]  /*60c20*/  F2FP.SATFINITE.E4M3.F32.PACK_AB_MERGE_C R33, RZ, R32, RZ ;  /* 0x00000020ff21723e */ /* 0x000fe200048070ff */
[----:B------:R-:W-:Y:S01]  /*60c30*/  FMUL R32, R87, UR60 ;  /* 0x0000003c57207c20 */ /* 0x000fe20008400000 */
[----:B------:R-:W-:Y:S01]  /*60c40*/  F2FP.SATFINITE.E4M3.F32.PACK_AB_MERGE_C R39, RZ, R38, RZ ;  /* 0x00000026ff27723e */ /* 0x000fe200048070ff */
[----:B------:R-:W5:Y:S01]  /*60c50*/  LDL.LU R87, [R1+0xaa8] ;  /* 0x000aa80001577983 */ /* 0x000f620000300800 */
[----:B-1----:R-:W-:-:S02]  /*60c60*/  @!P0 IADD3 R36, P3, R8, R36, RZ ;  /* 0x0000002408248210 */ /* 0x002fc40007f7e0ff */
[----:B------:R-:W-:-:S03]  /*60c70*/  F2FP.SATFINITE.E4M3.F32.PACK_AB_MERGE_C R43, RZ, R32, RZ ;  /* 0x00000020ff2b723e */ /* 0x000fc600048070ff */
[----:B------:R-:W-:Y:S01]  /*60c80*/  @!P0 IMAD.X R37, R27, 0x1, R37, P3 ;  /* 0x000000011b258824 */ /* 0x000fe200018e0625 */
[----:B------:R-:W-:-:S04]  /*60c90*/  ISETP.LT.OR P3, PT, R26, 0xda, !P6 ;  /* 0x000000da1a00780c */ /* 0x000fc80007761670 */
[----:B------:R0:W-:Y:S09]  /*60ca0*/  @!P0 STG.E.U8 desc[UR4][R36.64+0xd8], R39 ;  /* 0x0000d82724008986 */ /* 0x0001f2000c101104 */
[----:B------:R-:W1:Y:S02]  /*60cb0*/  @!P3 LDC.64 R34, c[0x0][0x5c0] ;  /* 0x00017000ff22bb82 */ /* 0x000e640000000a00 */
[----:B-1----:R-:W-:-:S05]  /*60cc0*/  @!P3 IADD3 R34, P6, R8, R34, RZ ;  /* 0x000000220822b210 */ /* 0x002fca0007fde0ff */
        /* <DEDUP_REMOVED lines=8> */
[----:B------:R-:W3:Y:S03]  /*60d50*/  LDL.LU R85, [R1+0xab0] ;  /* 0x000ab00001557983 */ /* 0x000ee60000300800 */
[----:B-1----:R-:W-:Y:S01]  /*60d60*/  F2FP.SATFINITE.E4M3.F32.PACK_AB_MERGE_C R33, RZ, R32, RZ ;  /* 0x00000020ff21723e */ /* 0x002fe200048070ff */
[----:B------:R-:W4:Y:S01]  /*60d70*/  LDL.LU R89, [R1+0xab4] ;  /* 0x000ab40001597983 */ /* 0x000f220000300800 */
[----:B-----5:R-:W-:-:S03]  /*60d80*/  FMUL R32, R84, UR60 ;  /* 0x0000003c54207c20 */ /* 0x020fc60008400000 */
[----:B------:R-:W5:Y:S01]  /*60d90*/  LDL.LU R84, [R1+0xab8] ;  /* 0x000ab80001547983 */ /* 0x000f620000300800 */
[----:B------:R-:W-:-:S04]  /*60da0*/  ISETP.NE.AND P3, PT, R74, RZ, PT ;  /* 0x000000ff4a00720c */ /* 0x000fc80003f65270 */
[----:B------:R-:W-:Y:S02]  /*60db0*/  P2R R36, PR, RZ, 0x8 ;  /* 0x00000008ff247803 */ /* 0x000fe40000000000 */
[----:B------:R-:W-:Y:S02]  /*60dc0*/  ISETP.NE.AND P3, PT, R72, RZ, PT ;  /* 0x000000ff4800720c */ /* 0x000fe40003f65270 */
[----:B------:R-:W-:Y:S02]  /*60dd0*/  ISETP.NE.AND P4, PT, R69, RZ, PT ;  /* 0x000000ff4500720c */ /* 0x000fe40003f85270 */
[----:B------:R-:W-:-:S09]  /*60de0*/  ISETP.NE.AND P2, PT, R70, RZ, PT ;  /* 0x000000ff4600720c */ /* 0x000fd20003f45270 */
[----:B------:R-:W0:Y:S01]  /*60df0*/  @!P3 LDC.64 R34, c[0x0][0x5c0] ;  /* 0x00017000ff22bb82 */ /* 0x000e220000000a00 */
[----:B------:R-:W-:Y:S01]  /*60e00*/  ISETP.NE.AND P1, PT, R71, RZ, PT ;  /* 0x000000ff4700720c */ /* 0x000fe20003f25270 */
[----:B------:R-:W-:Y:S01]  /*60e10*/  @!P5 STG.E.U8 desc[UR4][R30.64+0xd8], R43 ;  /* 0x0000d82b1e00d986 */ /* 0x000fe2000c101104 */
[----:B------:R-:W-:-:S03]  /*60e20*/  ISETP.NE.AND P0, PT, R73, RZ, PT ;  /* 0x000000ff4900720c */ /* 0x000fc60003f05270 */
[----:B------:R1:W-:Y:S04]  /*60e30*/  @!P4 STG.E.U8 desc[UR4][R28.64+0xd9], R37 ;  /* 0x0000d9251c00c986 */ /* 0x0003e8000c101104 */
[----:B------:R-:W-:Y:S04]  /*60e40*/  @!P2 STG.E.U8 desc[UR4][R24.64+0xd0], R39 ;  /* 0x0000d0271800a986 */ /* 0x000fe8000c101104 */
[----:B------:R0:W-:Y:S01]  /*60e50*/  @!P1 STG.E.U8 desc[UR4][R22.64+0xd1], R33 ;  /* 0x0000d12116009986 */ /* 0x0001e2000c101104 */
[----:B-1----:R-:W-:-:S03]  /*60e60*/  FMUL R28, R88, UR60 ;  /* 0x0000003c581c7c20 */ /* 0x002fc60008400000 */
[----:B------:R-:W4:Y:S01]  /*60e70*/  LDL.LU R88, [R1+0xabc] ;  /* 0x000abc0001587983 */ /* 0x000f220000300800 */
[----:B0-----:R-:W-:-:S05]  /*60e80*/  @!P3 IADD3 R30, P1, R49, R34, RZ ;  /* 0x00000022311eb210 */ /* 0x001fca0007f3e0ff */
[----:B------:R-:W-:Y:S02]  /*60e90*/  @!P3 IMAD.X R31, R44, 0x1, R35, P1 ;  /* 0x000000012c1fb824 */ /* 0x000fe400008e0623 */
[----:B------:R-:W0:Y:S01]  /*60ea0*/  @!P0 LDC.64 R34, c[0x0][0x5c0] ;  /* 0x00017000ff228b82 */ /* 0x000e220000000a00 */
[----:B------:R-:W-:Y:S01]  /*60eb0*/  F2FP.SATFINITE.E4M3.F32.PACK_AB_MERGE_C R29, RZ, R32, RZ ;  /* 0x00000020ff1d723e */ /* 0x000fe200048070ff */
[----:B------:R-:W-:Y:S02]  /*60ec0*/  FMUL R22, R87, UR60 ;  /* 0x0000003c57167c20 */ /* 0x000fe40008400000 */
[----:B------:R-:W4:Y:S04]  /*60ed0*/  LDL.LU R87, [R1+0xac0] ;  /* 0x000ac00001577983 */ /* 0x000f280000300800 */
[----:B------:R1:W-:Y:S01]  /*60ee0*/  @!P3 STG.E.U8 desc[UR4][R30.64+0xd0], R29 ;  /* 0x0000d01d1e00b986 */ /* 0x0003e2000c101104 */
[----:B------:R-:W-:-:S02]  /*60ef0*/  F2FP.SATFINITE.E4M3.F32.PACK_AB_MERGE_C R33, RZ, R28, RZ ;  /* 0x0000001cff21723e */ /* 0x000fc400048070ff */
[----:B0-----:R-:W-:-:S05]  /*60f00*/  @!P0 IADD3 R24, P3, R51, R34, RZ ;  /* 0x0000002233188210 */ /* 0x001fca0007f7e0ff */
[----:B------:R-:W-:Y:S01]  /*60f10*/  @!P0 IMAD.X R25, R46, 0x1, R35, P3 ;  /* 0x000000012e198824 */ /* 0x000fe200018e0623 */
[----:B------:R-:W-:Y:S02]  /*60f20*/  F2FP.SATFINITE.E4M3.F32.PACK_AB_MERGE_C R35, RZ, R22, RZ ;  /* 0x00000016ff23723e */ /* 0x000fe400048070ff */
[----:B------:R-:W-:Y:S02]  /*60f30*/  ISETP.NE.AND P3, PT, R36, RZ, PT ;  /* 0x000000ff2400720c */ /* 0x000fe40003f65270 */
[----:B------:R-:W-:Y:S01]  /*60f40*/  ISETP.NE.AND P6, PT, R75, RZ, PT ;  /* 0x000000ff4b00720c */ /* 0x000fe20003fc5270 */
[----:B------:R-:W-:Y:S10]  /*60f50*/  @!P0 STG.E.U8 desc[UR4][R24.64+0xd1], R33 ;  /* 0x0000d12118008986 */ /* 0x000ff4000c101104 */
[----:B------:R-:W-:Y:S01]  /*60f60*/  @!P3 STG.E.U8 desc[UR4][R20.64+0xd8], R35 ;  /* 0x0000d8231400b986 */ /* 0x000fe2000c101104 */
[----:B--2---:R-:W-:-:S03]  /*60f70*/  FMUL R22, R86, UR60 ;  /* 0x0000003c56167c20 */ /* 0x004fc60008400000 */
[----:B------:R-:W2:Y:S01]  /*60f80*/  LDL.LU R86, [R1+0xac4] ;  /* 0x000ac40001567983 */ /* 0x000ea20000300800 */
[----:B---3--:R-:W-:-:S03]  /*60f90*/  FMUL R28, R85, UR60 ;  /* 0x0000003c551c7c20 */ /* 0x008fc60008400000 */
[----:B------:R-:W3:Y:S01]  /*60fa0*/  LDL.LU R85, [R1+0xac8] ;  /* 0x000ac80001557983 */ /* 0x000ee20000300800 */
[----:B-1----:R-:W-:-:S05]  /*60fb0*/  F2FP.SATFINITE.E4M3.F32.PACK_AB_MERGE_C R29, RZ, R22, RZ ;  /* 0x00000016ff1d723e */ /* 0x002fca00048070ff */
[----:B------:R5:W-:Y:S02]  /*60fc0*/  @!P6 STG.E.U8 desc[UR4][R18.64+0xd9], R29 ;  /* 0x0000d91d1200e986 */ /* 0x000be4000c101104 */
[----:B-----5:R-:W-:Y:S02]  /*60fd0*/  FMUL R18, R84, UR60 ;  /* 0x0000003c54127c20 */ /* 0x020fe40008400000 */
[----:B------:R-:W5:Y:S01]  /*60fe0*/  LDL.LU R84, [R1+0xacc] ;  /* 0x000acc0001547983 */ /* 0x000f620000300800 */
[----:B------:R-:W-:Y:S02]  /*60ff0*/  ISETP.NE.AND P5, PT, R76, RZ, PT ;  /* 0x000000ff4c00720c */ /* 0x000fe40003fa5270 */
[----:B------:R-:W-:-:S11]  /*61000*/  ISETP.NE.AND P4, PT, R77, RZ, PT ;  /* 0x000000ff4d00720c */ /* 0x000fd60003f85270 */
[----:B------:R-:W0:Y:S08]  /*61010*/  @!P5 LDC.64 R22, c[0x0][0x5c0] ;  /* 0x00017000ff16db82 */ /* 0x000e300000000a00 */
[----:B------:R-:W1:Y:S01]  /*61020*/  @!P4 LDC.64 R30, c[0x0][0x5c0] ;  /* 0x00017000ff1ecb82 */ /* 0x000e620000000a00 */
[----:B------:R-:W-:Y:S01]  /*61030*/  F2FP.SATFINITE.E4M3.F32.PACK_AB_MERGE_C R25, RZ, R28, RZ ;  /* 0x0000001cff19723e */ /* 0x000fe200048070ff */
[----:B----4-:R-:W-:-:S02]  /*61040*/  FMUL R24, R89, UR60 ;  /* 0x0000003c59187c20 */ /* 0x010fc40008400000 */
[----:B------:R-:W4:Y:S01]  /*61050*/  LDL.LU R89, [R1+0xad0] ;  /* 0x000ad00001597983 */ /* 0x000f220000300800 */
[----:B0-----:R-:W-:-:S05]  /*61060*/  @!P5 IADD3 R22, P6, R53, R22, RZ ;  /* 0x000000163516d210 */ /* 0x001fca0007fde0ff */
[----:B------:R-:W-:-:S05]  /*61070*/  @!P5 IMAD.X R23, R48, 0x1, R23, P6 ;  /* 0x000000013017d824 */ /* 0x000fca00030e0617 */
[----:B------:R0:W-:Y:S01]  /*61080*/  @!P5 STG.E.U8 desc[UR4][R22.64+0xd8], R25 ;  /* 0x0000d8191600d986 */ /* 0x0001e2000c101104 */
[----:B-1----:R-:W-:Y:S02]  /*61090*/  @!P4 IADD3 R20, P5, R55, R30, RZ ;  /* 0x0000001e3714c210 */ /* 0x002fe40007fbe0ff */
[----:B------:R-:W-:-:S03]  /*610a0*/  F2FP.SATFINITE.E4M3.F32.PACK_AB_MERGE_C R29, RZ, R24, RZ ;  /* 0x00000018ff1d723e */ /* 0x000fc600048070ff */
[----:B------:R-:W-:-:S05]  /*610b0*/  @!P4 IMAD.X R21, R50, 0x1, R31, P5 ;  /* 0x000000013215c824 */ /* 0x000fca00028e061f */
[----:B------:R1:W-:Y:S01]  /*610c0*/  @!P4 STG.E.U8 desc[UR4][R20.64+0xd9], R29 ;  /* 0x0000d91d1400c986 */ /* 0x0003e2000c101104 */
[----:B------:R-:W-:Y:S02]  /*610d0*/  ISETP.NE.AND P4, PT, R67, RZ, PT ;  /* 0x000000ff4300720c */ /* 0x000fe40003f85270 */
[----:B------:R-:W-:Y:S01]  /*610e0*/  F2FP.SATFINITE.E4M3.F32.PACK_AB_MERGE_C R31, RZ, R18, RZ ;  /* 0x00000012ff1f723e */ /* 0x000fe200048070ff */
[----:B------:R-:W-:Y:S01]  /*610f0*/  FMUL R18, R88, UR60 ;  /* 0x0000003c58127c20 */ /* 0x000fe20008400000 */
[----:B------:R-:W-:Y:S02]  /*61100*/  ISETP.NE.AND P5, PT, R66, RZ, PT ;  /* 0x000000ff4200720c */ /* 0x000fe40003fa5270 */
[----:B------:R-:W-:Y:S02]  /*61110*/  ISETP.NE.AND P2, PT, R78, RZ, PT ;  /* 0x000000ff4e00720c */ /* 0x000fe40003f45270 */
[----:B------:R-:W-:Y:S01]  /*61120*/  ISETP.NE.AND P1, PT, R79, RZ, PT ;  /* 0x000000ff4f00720c */ /* 0x000fe20003f25270 */
[----:B0-----:R-:W-:Y:S01]  /*61130*/  FMUL R22, R87, UR60 ;  /* 0x0000003c57167c20 */ /* 0x001fe20008400000 */
[----:B------:R-:W-:Y:S01]  /*61140*/  F2FP.SATFINITE.E4M3.F32.PACK_AB_MERGE_C R23, RZ, R18, RZ ;  /* 0x00000012ff17723e */ /* 0x000fe200048070ff */
[----:B------:R-:W4:Y:S02]  /*61150*/  LDL.LU R88, [R1+0xad4] ;  /* 0x000ad40001587983 */ /* 0x000f240000300800 */
[----:B------:R-:W0:Y:S08]  /*61160*/  @!P4 LDC.64 R18, c[0x0][0x5c0] ;  /* 0x00017000ff12cb82 */ /* 0x000e300000000a00 */
[----:B------:R-:W0:Y:S01]  /*61170*/  @!P5 LDC.64 R24, c[0x0][0x5c0] ;  /* 0x00017000ff18db82 */ /* 0x000e220000000a00 */
[----:B------:R0:W-:Y:S04]  /*61180*/  @!P2 STG.E.U8 desc[UR4][R16.64+0xd0], R31 ;  /* 0x0000d01f1000a986 */ /* 0x0001e8000c101104 */
[----:B------:R-:W-:Y:S01]  /*61190*/  @!P1 STG.E.U8 desc[UR4][R14.64+0xd1], R23 ;  /* 0x0000d1170e009986 */ /* 0x000fe2000c101104 */
[----:B------:R-:W-:-:S02]  /*611a0*/  ISETP.NE.AND P6, PT, R65, RZ, PT ;  /* 0x000000ff4100720c */ /* 0x000fc40003fc5270 */
[----:B-1----:R-:W-:Y:S01]  /*611b0*/  F2FP.SATFINITE.E4M3.F32.PACK_AB_MERGE_C R21, RZ, R22, RZ ;  /* 0x00000016ff15723e */ /* 0x002fe200048070ff */
[----:B------:R-:W4:Y:S01]  /*611c0*/  LDL.LU R87, [R1+0xad8] ;  /* 0x000ad80001577983 */ /* 0x000f220000300800 */
[----:B0-----:R-:W-:-:S05]  /*611d0*/  @!P4 IADD3 R18, P1, R57, R18, RZ ;  /* 0x000000123912c210 */ /* 0x001fca0007f3e0ff */
[----:B------:R-:W-:Y:S01]  /*611e0*/  @!P4 IMAD.X R19, R54, 0x1, R19, P1 ;  /* 0x000000013613c824 */ /* 0x000fe200008e0613 */
[----:B------:R-:W-:-:S04]  /*611f0*/  ISETP.NE.AND P0, PT, R63, RZ, PT ;  /* 0x000000ff3f00720c */ /* 0x000fc80003f05270 */
[----:B------:R0:W-:Y:S01]  /*61200*/  @!P4 STG.E.U8 desc[UR4][R18.64+0xd0], R21 ;  /* 0x0000d0151200c986 */ /* 0x0001e2000c101104 */
[----:B------:R-:W-:-:S05]  /*61210*/  @!P5 IADD3 R16, P4, R59, R24, RZ ;  /* 0x000000183b10d210 */ /* 0x000fca0007f9e0ff */
[----:B------:R-:W-:-:S03]  /*61220*/  @!P5 IMAD.X R17, R56, 0x1, R25, P4 ;  /* 0x000000013811d824 */ /* 0x000fc600020e0619 */
[----:B0-----:R-:W0:Y:S01]  /*61230*/  @!P0 LDC.64 R18, c[0x0][0x5c0] ;  /* 0x00017000ff128b82 */ /* 0x001e220000000a00 */
[----:B--2---:R-:W-:Y:S02]  /*61240*/  FMUL R20, R86, UR60 ;  /* 0x0000003c56147c20 */ /* 0x004fe40008400000 */
[----:B------:R-:W2:Y:S03]  /*61250*/  LDL.LU R86, [R1+0xadc] ;  /* 0x000adc0001567983 */ /* 0x000ea60000300800 */
[----:B------:R-:W-:-:S05]  /*61260*/  F2FP.SATFINITE.E4M3.F32.PACK_AB_MERGE_C R23, RZ, R20, RZ ;  /* 0x00000014ff17723e */ /* 0x000fca00048070ff */
[----:B------:R1:W-:Y:S01]  /*61270*/  @!P5 STG.E.U8 desc[UR4][R16.64+0xd1], R23 ;  /* 0x0000d1171000d986 */ /* 0x0003e2000c101104 */
[----:B------:R-:W-:Y:S01]  /*61280*/  ISETP.NE.AND P5, PT, R61, RZ, PT ;  /* 0x000000ff3d00720c */ /* 0x000fe20003fa5270 */
[----:B---3--:R-:W-:Y:S02]  /*61290*/  FMUL R14, R85, UR60 ;  /* 0x0000003c550e7c20 */ /* 0x008fe40008400000 */
[----:B------:R-:W3:Y:S03]  /*612a0*/  LDL.LU R85, [R1+0xae0] ;  /* 0x000ae00001557983 */ /* 0x000ee60000300800 */
[----:B------:R-:W-:Y:S02]  /*612b0*/  F2FP.SATFINITE.E4M3.F32.PACK_AB_MERGE_C R25, RZ, R14, RZ ;  /* 0x0000000eff19723e */ /* 0x000fe400048070ff */
[----:B------:R-:W0:Y:S05]  /*612c0*/  @!P6 LDC.64 R14, c[0x0][0x5c0] ;  /* 0x00017000ff0eeb82 */ /* 0x000e2a0000000a00 */
[----:B------:R-:W-:Y:S01]  /*612d0*/  @!P5 STG.E.U8 desc[UR4][R12.64+0xd8], R25 ;  /* 0x0000d8190c00d986 */ /* 0x000fe2000c101104 */
[----:B0-----:R-:W-:-:S05]  /*612e0*/  @!P6 IADD3 R14, P5, R41, R14, RZ ;  /* 0x0000000e290ee210 */ /* 0x001fca0007fbe0ff */
[----:B------:R-:W-:Y:S01]  /*612f0*/  @!P6 IMAD.X R15, R42, 0x1, R15, P5 ;  /* 0x000000012a0fe824 */ /* 0x000fe200028e060f */
[----:B------:R-:W-:Y:S01]  /*61300*/  @!P0 IADD3 R18, P5, R5, R18, RZ ;  /* 0x0000001205128210 */ /* 0x000fe20007fbe0ff */
[----:B-----5:R-:W-:Y:S02]  /*61310*/  FMUL R5, R84, UR60 ;  /* 0x0000003c54057c20 */ /* 0x020fe40008400000 */
[----:B------:R-:W5:Y:S01]  /*61320*/  LDL.LU R84, [R1+0xae4] ;  /* 0x000ae40001547983 */ /* 0x000f620000300800 */
[----:B------:R-:W-:Y:S01]  /*61330*/  ISETP.NE.AND P4, PT, R60, RZ, PT ;  /* 0x000000ff3c00720c */ /* 0x000fe20003f85270 */
[----:B------:R-:W-:-:S03]  /*61340*/  @!P0 IMAD.X R19, R40, 0x1, R19, P5 ;  /* 0x0000000128138824 */ /* 0x000fc600028e0613 */
[----:B------:R-:W-:Y:S02]  /*61350*/  ISETP.LT.OR P5, PT, R26, 0xd1, !P4 ;  /* 0x000000d11a00780c */ /* 0x000fe400067a1670 */
[----:B------:R-:W-:Y:S02]  /*61360*/  ISETP.NE.AND P1, PT, R62, RZ, PT ;  /* 0x000000ff3e00720c */ /* 0x000fe40003f25270 */
[----:B-1----:R-:W-:-:S09]  /*61370*/  F2FP.SATFINITE.E4M3.F32.PACK_AB_MERGE_C R17, RZ, R5, RZ ;  /* 0x00000005ff11723e */ /* 0x002fd200048070ff */
[----:B------:R-:W0:Y:S02]  /*61380*/  @!P5 LDC.64 R20, c[0x0][0x5c0] ;  /* 0x00017000ff14db82 */ /* 0x000e240000000a00 */
[----:B------:R1:W-:Y:S01]  /*61390*/  @!P1 STG.E.U8 desc[UR4][R10.64+0xd9], R17 ;  /* 0x0000d9110a009986 */ /* 0x0003e2000c101104 */
[----:B------:R-:W-:Y:S02]  /*613a0*/  @!P5 IMAD R5, R7, 0x180, RZ ;  /* 0x000001800705d824 */ /* 0x000fe400078e02ff */
[----:B-1----:R-:W-:Y:S02]  /*613b0*/  @!P5 IMAD.MOV.U32 R10, RZ, RZ, R8 ;  /* 0x000000ffff0ad224 */ /* 0x002fe400078e0008 */
[----:B------:R-:W-:Y:S02]  /*613c0*/  @!P5 IMAD.MOV.U32 R11, RZ, RZ, R27 ;  /* 0x000000ffff0bd224 */ /* 0x000fe400078e001b */
[----:B------:R-:W-:-:S03]  /*613d0*/  @!P5 IMAD.WIDE.U32 R12, R6, 0x180, R10 ;  /* 0x00000180060cd825 */ /* 0x000fc600078e000a */
[----:B0-----:R-:W-:-:S04]  /*613e0*/  @!P5 IADD3 R12, P1, R12, R20, RZ ;  /* 0x000000140c0cd210 */ /* 0x001fc80007f3e0ff */
[----:B------:R-:W-:Y:S01]  /*613f0*/  @!P5 IADD3.X R13, R21, R13, R5, P1, !PT ;  /* 0x0000000d150dd210 */ /* 0x000fe20000ffe405 */
[----:B----4-:R-:W-:-:S05]  /*61400*/  FMUL R5, R89, UR60 ;  /* 0x0000003c59057c20 */ /* 0x010fca0008400000 */
        /* <DEDUP_REMOVED lines=45> */
.L_x_141:
[----:B------:R-:W-:Y:S05]  /*616e0*/  BSYNC B1 ;  /* 0x0000000000017941 */ /* 0x000fea0003800000 */
.L_x_140:
        /* <DEDUP_REMOVED lines=18> */
.L_x_143:
[----:B------:R-:W-:Y:S05]  /*61810*/  BSYNC B1 ;  /* 0x0000000000017941 */ /* 0x000fea0003800000 */
.L_x_142:
        /* <DEDUP_REMOVED lines=51> */
.L_x_145:
[----:B------:R-:W-:Y:S05]  /*61b50*/  BSYNC B1 ;  /* 0x0000000000017941 */ /* 0x000fea0003800000 */
.L_x_144:
        /* <DEDUP_REMOVED lines=18> */
.L_x_147:
[----:B------:R-:W-:Y:S05]  /*61c80*/  BSYNC B1 ;  /* 0x0000000000017941 */ /* 0x000fea0003800000 */
.L_x_146:
[----:B------:R-:W-:Y:S01]  /*61c90*/  P2R R67, PR, RZ, 0x10 ;  /* 0x00000010ff437803 */ /* 0x000fe20000000000 */
[----:B------:R-:W2:Y:S01]  /*61ca0*/  LDL.LU R38, [R1+0xaf8] ;  /* 0x000af80001267983 */ /* 0x000ea20000300800 */
[----:B------:R-:W-:Y:S02]  /*61cb0*/  ISETP.LT.OR P4, PT, R26, 0xe1, !P0 ;  /* 0x000000e11a00780c */ /* 0x000fe40004781670 */
[----:B------:R-:W-:Y:S02]  /*61cc0*/  R2UR UR7, R4 ;  /* 0x00000000040772ca */ /* 0x000fe400000e0000 */
[----:B------:R-:W-:Y:S02]  /*61cd0*/  R2UR UR6, R3 ;  /* 0x00000000030672ca */ /* 0x000fe400000e0000 */
[----:B------:R-:W-:Y:S02]  /*61ce0*/  R2UR UR9, R83 ;  /* 0x00000000530972ca */ /* 0x000fe400000e0000 */
[----:B------:R-:W-:-:S02]  /*61cf0*/  R2UR UR8, R82 ;  /* 0x00000000520872ca */ /* 0x000fc400000e0000 */
[----:B------:R-:W-:Y:S02]  /*61d00*/  R2UR UR4, R80 ;  /* 0x00000000500472ca */ /* 0x000fe400000e0000 */
[----:B------:R-:W-:Y:S01]  /*61d10*/  R2UR UR5, R81 ;  /* 0x00000000510572ca */ /* 0x000fe200000e0000 */
[----:B------:R-:W3:Y:S01]  /*61d20*/  @!P4 LDC.64 R34, c[0x0][0x5c0] ;  /* 0x00017000ff22cb82 */ /* 0x000ee20000000a00 */
[----:B0-----:R-:W-:Y:S01]  /*61d30*/  P2R R5, PR, RZ, 0x10 ;  /* 0x00000010ff057803 */ /* 0x001fe20000000000 */
[----:B------:R-:W4:Y:S04]  /*61d40*/  LDL.LU R80, [R1+0xafc] ;  /* 0x000afc0001507983 */ /* 0x000f280000300800 */
[----:B------:R-:W5:Y:S04]  /*61d50*/  LDL.LU R79, [R1+0xb00] ;  /* 0x000b0000014f7983 */ /* 0x000f680000300800 */
[----:B------:R-:W5:Y:S04]  /*61d60*/  LDL.LU R78, [R1+0xb04] ;  /* 0x000b0400014e7983 */ /* 0x000f680000300800 */
[----:B------:R-:W5:Y:S04]  /*61d70*/  LDL.LU R81, [R1+0xb08] ;  /* 0x000b080001517983 */ /* 0x000f680000300800 */
[----:B------:R-:W5:Y:S01]  /*61d80*/  LDL.LU R77, [R1+0xb0c] ;  /* 0x000b0c00014d7983 */ /* 0x000f620000300800 */
[----:B---3--:R-:W-:-:S04]  /*61d90*/  @!P4 IADD3 R34, P5, P6, R8, UR7, R34 ;  /* 0x000000070822cc10 */ /* 0x008fc8000febe022 */
[----:B------:R-:W-:Y:S02]  /*61da0*/  @!P4 IADD3.X R35, R27, UR6, R35, P5, P6 ;  /* 0x000000061b23cc10 */ /* 0x000fe4000afec423 */
[----:B------:R-:W-:-:S13]  /*61db0*/  ISETP.LT.OR P4, PT, R26, 0xe2, !P0 ;  /* 0x000000e21a00780c */ /* 0x000fda0004781670 */
[----:B------:R-:W0:Y:S01]  /*61dc0*/  @!P4 LDC.64 R32, c[0x0][0x5c0] ;  /* 0x00017000ff20cb82 */ /* 0x000e220000000a00 */
[----:B------:R-:W-:Y:S02]  /*61dd0*/  P2R R36, PR, RZ, 0x10 ;  /* 0x00000010ff247803 */ /* 0x000fe40000000000 */
[----:B0-----:R-:W-:-:S04]  /*61de0*/  @!P4 IADD3 R32, P5, P6, R8, UR7, R32 ;  /* 0x000000070820cc10 */ /* 0x001fc8000febe020 */
        /* <DEDUP_REMOVED lines=27> */
[----:B-1----:R-:W0:Y:S01]  /*61fa0*/  @!P4 LDC.64 R18, c[0x0][0x5c0] ;  /* 0x00017000ff12cb82 */ /* 0x002e220000000a00 */
[----:B------:R-:W-:Y:S02]  /*61fb0*/  LOP3.LUT P6, RZ, R0, 0x2000, RZ, 0xc0, !PT ;  /* 0x0000200000ff7812 */ /* 0x000fe400078cc0ff */
        /* <DEDUP_REMOVED lines=10> */
[----:B------:R-:W-:Y:S02]  /*62060*/  ISETP.LT.OR P5, PT, R26, 0xe9, !P6 ;  /* 0x000000e91a00780c */ /* 0x000fe400077a1670 */
[----:B------:R-:W-:-:S11]  /*62070*/  P2R R66, PR, RZ, 0x10 ;  /* 0x00000010ff427803 */ /* 0x000fd60000000000 */
[----:B------:R-:W1:Y:S01]  /*62080*/  @!P5 LDC.64 R10, c[0x0][0x5c0] ;  /* 0x00017000ff0adb82 */ /* 0x000e620000000a00 */
[----:B0-----:R-:W-:-:S04]  /*62090*/  @!P4 IADD3 R14, P0, P1, R8, UR5, R14 ;  /* 0x00000005080ecc10 */ /* 0x001fc8000f91e00e */
[----:B------:R-:W-:Y:S02]  /*620a0*/  @!P4 IADD3.X R15, R27, UR4, R15, P0, P1 ;  /* 0x000000041b0fcc10 */ /* 0x000fe400087e240f */
[----:B------:R-:W-:-:S13]  /*620b0*/  ISETP.LT.OR P4, PT, R26, 0xea, !P6 ;  /* 0x000000ea1a00780c */ /* 0x000fda0007781670 */
[----:B------:R-:W0:Y:S01]  /*620c0*/  @!P4 LDC.64 R12, c[0x0][0x5c0] ;  /* 0x00017000ff0ccb82 */ /* 0x000e220000000a00 */
[----:B-1----:R-:W-:-:S04]  /*620d0*/  @!P5 IADD3 R10, P0, P1, R8, UR5, R10 ;  /* 0x00000005080adc10 */ /* 0x002fc8000f91e00a */
[----:B------:R-:W-:Y:S02]  /*620e0*/  @!P5 IADD3.X R11, R27, UR4, R11, P0, P1 ;  /* 0x000000041b0bdc10 */ /* 0x000fe400087e240b */
[----:B------:R-:W-:Y:S01]  /*620f0*/  P2R R76, PR, RZ, 0x10 ;  /* 0x00000010ff4c7803 */ /* 0x000fe20000000000 */
[----:B------:R-:W-:Y:S01]  /*62100*/  IMAD.U32 R47, RZ, RZ, UR7 ;  /* 0x00000007ff2f7e24 */ /* 0x000fe2000f8e00ff */
[----:B0-----:R-:W-:-:S04]  /*62110*/  @!P4 IADD3 R12, P0, P1, R8, UR5, R12 ;  /* 0x00000005080ccc10 */ /* 0x001fc8000f91e00c */
[----:B------:R-:W-:Y:S02]  /*62120*/  @!P4 IADD3.X R13, R27, UR4, R13, P0, P1 ;  /* 0x000000041b0dcc10 */ /* 0x000fe400087e240d */
[----:B------:R-:W-:Y:S01]  /*62130*/  ISETP.LT.OR P4, PT, R26, 0xe1, !P2 ;  /* 0x000000e11a00780c */ /* 0x000fe20005781670 */
[----:B------:R-:W-:-:S03]  /*62140*/  IMAD.U32 R40, RZ, RZ, UR6 ;  /* 0x00000006ff287e24 */ /* 0x000fc6000f8e00ff */
[----:B------:R-:W-:-:S09]  /*62150*/  P2R R70, PR, RZ, 0x10 ;  /* 0x00000010ff467803 */ /* 0x000fd20000000000 */
[----:B------:R-:W-:-:S04]  /*62160*/  @!P4 IADD3 R47, P0, P1, R47, UR9, R8 ;  /* 0x000000092f2fcc10 */ /* 0x000fc8000f91e008 */
[----:B------:R-:W-:Y:S02]  /*62170*/  @!P4 IADD3.X R40, R40, UR8, R27, P0, P1 ;  /* 0x000000082828cc10 */ /* 0x000fe400087e241b */
[----:B------:R-:W-:Y:S01]  /*62180*/  ISETP.LT.OR P4, PT, R26, 0xe2, !P2 ;  /* 0x000000e21a00780c */ /* 0x000fe20005781670 */
[----:B------:R-:W-:Y:S02]  /*62190*/  IMAD.U32 R49, RZ, RZ, UR7 ;  /* 0x00000007ff317e24 */ /* 0x000fe4000f8e00ff */
[----:B------:R-:W-:Y:S01]  /*621a0*/  IMAD.U32 R42, RZ, RZ, UR6 ;  /* 0x00000006ff2a7e24 */ /* 0x000fe2000f8e00ff */
[----:B------:R-:W-:-:S09]  /*621b0*/  P2R R71, PR, RZ, 0x10 ;  /* 0x00000010ff477803 */ /* 0x000fd20000000000 */
[----:B------:R-:W-:-:S04]  /*621c0*/  @!P4 IADD3 R49, P0, P1, R49, UR9, R8 ;  /* 0x000000093131cc10 */ /* 0x000fc8000f91e008 */
[----:B------:R-:W-:Y:S02]  /*621d0*/  @!P4 IADD3.X R42, R42, UR8, R27, P0, P1 ;  /* 0x000000082a2acc10 */ /* 0x000fe400087e241b */
[C---:B------:R-:W-:Y:S02]  /*621e0*/  ISETP.LT.OR P4, PT, R26.reuse, 0xe9, !P2 ;  /* 0x000000e91a00780c */ /* 0x040fe40005781670 */
[----:B------:R-:W-:Y:S02]  /*621f0*/  P2R R75, PR, RZ, 0x20 ;  /* 0x00000020ff4b7803 */ /* 0x000fe40000000000 */
[C---:B------:R-:W-:Y:S01]  /*62200*/  ISETP.LT.OR P5, PT, R26.reuse, 0xea, !P2 ;  /* 0x000000ea1a00780c */ /* 0x040fe200057a1670 */
[----:B------:R-:W-:Y:S01]  /*62210*/  IMAD.U32 R51, RZ, RZ, UR7 ;  /* 0x00000007ff337e24 */ /* 0x000fe2000f8e00ff */
[----:B------:R-:W-:Y:S01]  /*62220*/  ISETP.LT.OR P2, PT, R26, 0xe1, !P3 ;  /* 0x000000e11a00780c */ /* 0x000fe20005f41670 */
[----:B------:R-:W-:Y:S02]  /*62230*/  IMAD.U32 R44, RZ, RZ, UR6 ;  /* 0x00000006ff2c7e24 */ /* 0x000fe4000f8e00ff */
[----:B------:R-:W-:-:S04]  /*62240*/  IMAD.U32 R53, RZ, RZ, UR7 ;  /* 0x00000007ff357e24 */ /* 0x000fc8000f8e00ff */
[--C-:B------:R-:W-:Y:S01]  /*62250*/  @!P4 IADD3 R51, P1, P0, R51, UR9, R8.reuse ;  /* 0x000000093333cc10 */ /* 0x100fe2000f83e008 */
[----:B------:R-:W-:Y:S02]  /*62260*/  IMAD.U32 R46, RZ, RZ, UR6 ;  /* 0x00000006ff2e7e24 */ /* 0x000fe4000f8e00ff */
[----:B------:R-:W-:Y:S01]  /*62270*/  IMAD.U32 R55, RZ, RZ, UR7 ;  /* 0x00000007ff377e24 */ /* 0x000fe2000f8e00ff */
[----:B------:R-:W-:Y:S02]  /*62280*/  @!P4 IADD3.X R44, R44, UR8, R27, P1, P0 ;  /* 0x000000082c2ccc10 */ /* 0x000fe40008fe041b */
[----:B------:R-:W-:Y:S01]  /*62290*/  @!P5 IADD3 R53, P1, P0, R53, UR9, R8 ;  /* 0x000000093535dc10 */ /* 0x000fe2000f83e008 */
[----:B------:R-:W-:-:S03]  /*622a0*/  IMAD.U32 R48, RZ, RZ, UR6 ;  /* 0x00000006ff307e24 */ /* 0x000fc6000f8e00ff */
[----:B------:R-:W-:Y:S02]  /*622b0*/  @!P5 IADD3.X R46, R46, UR8, R27, P1, P0 ;  /* 0x000000082e2edc10 */ /* 0x000fe40008fe041b */
[----:B------:R-:W-:-:S04]  /*622c0*/  @!P2 IADD3 R55, P1, P0, R55, UR5, R8 ;  /* 0x000000053737ac10 */ /* 0x000fc8000f83e008 */
[----:B------:R-:W-:Y:S02]  /*622d0*/  @!P2 IADD3.X R48, R48, UR4, R27, P1, P0 ;  /* 0x000000043030ac10 */ /* 0x000fe40008fe041b */
[----:B------:R-:W-:Y:S01]  /*622e0*/  ISETP.LT.OR P1, PT, R26, 0xe2, !P3 ;  /* 0x000000e21a00780c */ /* 0x000fe20005f21670 */
[----:B------:R-:W-:Y:S02]  /*622f0*/  IMAD.U32 R57, RZ, RZ, UR7 ;  /* 0x00000007ff397e24 */ /* 0x000fe4000f8e00ff */
[----:B------:R-:W-:-:S10]  /*62300*/  IMAD.U32 R50, RZ, RZ, UR6 ;  /* 0x00000006ff327e24 */ /* 0x000fd4000f8e00ff */
[----:B------:R-:W-:-:S04]  /*62310*/  @!P1 IADD3 R57, P6, P0, R57, UR5, R8 ;  /* 0x0000000539399c10 */ /* 0x000fc8000f8de008 */
[----:B------:R-:W-:Y:S02]  /*62320*/  @!P1 IADD3.X R50, R50, UR4, R27, P6, P0 ;  /* 0x0000000432329c10 */ /* 0x000fe4000b7e041b */
[C---:B------:R-:W-:Y:S02]  /*62330*/  ISETP.LT.OR P0, PT, R26.reuse, 0xe9, !P3 ;  /* 0x000000e91a00780c */ /* 0x040fe40005f01670 */
[----:B------:R-:W-:Y:S01]  /*62340*/  ISETP.LT.OR P3, PT, R26, 0xea, !P3 ;  /* 0x000000ea1a00780c */ /* 0x000fe20005f61670 */
[----:B------:R-:W-:Y:S01]  /*62350*/  IMAD.U32 R59, RZ, RZ, UR7 ;  /* 0x00000007ff3b7e24 */ /* 0x000fe2000f8e00ff */
[----:B------:R-:W-:Y:S01]  /*62360*/  P2R R64, PR, RZ, 0x20 ;  /* 0x00000020ff407803 */ /* 0x000fe20000000000 */
[----:B------:R-:W-:Y:S02]  /*62370*/  IMAD.U32 R52, RZ, RZ, UR6 ;  /* 0x00000006ff347e24 */ /* 0x000fe4000f8e00ff */
[----:B------:R-:W-:Y:S01]  /*62380*/  IMAD.U32 R61, RZ, RZ, UR7 ;  /* 0x00000007ff3d7e24 */ /* 0x000fe2000f8e00ff */
[----:B------:R-:W-:Y:S01]  /*62390*/  P2R R62, PR, RZ, 0x2 ;  /* 0x00000002ff3e7803 */ /* 0x000fe20000000000 */
[----:B------:R-:W-:-:S04]  /*623a0*/  IMAD.U32 R54, RZ, RZ, UR6 ;  /* 0x00000006ff367e24 */ /* 0x000fc8000f8e00ff */
[--C-:B------:R-:W-:Y:S02]  /*623b0*/  @!P0 IADD3 R59, P5, P6, R59, UR5, R8.reuse ;  /* 0x000000053b3b8c10 */ /* 0x100fe4000febe008 */
[----:B------:R-:W-:Y:S02]  /*623c0*/  P2R R65, PR, RZ, 0x10 ;  /* 0x00000010ff417803 */ /* 0x000fe40000000000 */
[--C-:B------:R-:W-:Y:S02]  /*623d0*/  @!P0 IADD3.X R52, R52, UR4, R27.reuse, P5, P6 ;  /* 0x0000000434348c10 */ /* 0x100fe4000afec41b */
[----:B------:R-:W-:Y:S02]  /*623e0*/  @!P3 IADD3 R61, P1, P6, R61, UR5, R8 ;  /* 0x000000053d3dbc10 */ /* 0x000fe4000fe3e008 */
[----:B------:R-:W-:Y:S02]  /*623f0*/  LOP3.LUT P4, RZ, R0, 0x20000, RZ, 0xc0, !PT ;  /* 0x0002000000ff7812 */ /* 0x000fe4000788c0ff */
[----:B------:R-:W-:-:S02]  /*62400*/  @!P3 IADD3.X R54, R54, UR4, R27, P1, P6 ;  /* 0x000000043636bc10 */ /* 0x000fc40008fec41b */
[----:B------:R-:W-:Y:S02]  /*62410*/  ISETP.LT.OR P6, PT, R26, 0xe1, !P4 ;  /* 0x000000e11a00780c */ /* 0x000fe400067c1670 */
[----:B------:R-:W-:-:S11]  /*62420*/  ISETP.NE.AND P5, PT, R36, RZ, PT ;  /* 0x000000ff2400720c */ /* 0x000fd60003fa5270 */
[----:B------:R-:W0:Y:S01]  /*62430*/  @!P6 LDC.64 R36, c[0x0][0x5c0] ;  /* 0x00017000ff24eb82 */ /* 0x000e220000000a00 */
[----:B------:R-:W-:Y:S02]  /*62440*/  P2R R63, PR, RZ, 0x4 ;  /* 0x00000004ff3f7803 */ /* 0x000fe40000000000 */
[----:B------:R-:W-:Y:S01]  /*62450*/  ISETP.NE.AND P2, PT, R5, RZ, PT ;  /* 0x000000ff0500720c */ /* 0x000fe20003f45270 */
[----:B--2---:R-:W-:Y:S01]  /*62460*/  FMUL R5, R38, UR60 ;  /* 0x0000003c26057c20 */ /* 0x004fe20008400000 */
[----:B------:R-:W-:Y:S01]  /*62470*/  P2R R60, PR, RZ, 0x1 ;  /* 0x00000001ff3c7803 */ /* 0x000fe20000000000 */
[----:B------:R-:W-:-:S03]  /*62480*/  ULDC.64 UR4, c[0x0][0x208] ;  /* 0x0000820000047ab9 */ /* 0x000fc60000000a00 */
[----:B------:R-:W-:Y:S01]  /*62490*/  F2FP.SATFINITE.E4M3.F32.PACK_AB_MERGE_C R41, RZ, R5, RZ ;  /* 0x00000005ff29723e */ /* 0x000fe200048070ff */
[----:B----4-:R-:W-:Y:S02]  /*624a0*/  FMUL R5, R80, UR60 ;  /* 0x0000003c50057c20 */ /* 0x010fe40008400000 */
[----:B------:R-:W2:Y:S01]  /*624b0*/  LDL.LU R80, [R1+0xb10] ;  /* 0x000b100001507983 */ /* 0x000ea20000300800 */
[----:B0-----:R-:W-:-:S05]  /*624c0*/  @!P6 IADD3 R36, P0, R8, R36, RZ ;  /* 0x000000240824e210 */ /* 0x001fca0007f1e0ff */
[----:B------:R-:W-:-:S05]  /*624d0*/  @!P6 IMAD.X R37, R27, 0x1, R37, P0 ;  /* 0x000000011b25e824 */ /* 0x000fca00000e0625 */
[----:B------:R0:W-:Y:S01]  /*624e0*/  @!P6 STG.E.U8 desc[UR4][R36.64+0xe0], R41 ;  /* 0x0000e0292400e986 */ /* 0x0001e2000c101104 */
[----:B------:R-:W-:-:S13]  /*624f0*/  ISETP.LT.OR P6, PT, R26, 0xe2, !P4 ;  /* 0x000000e21a00780c */ /* 0x000fda00067c1670 */
[----:B------:R-:W1:Y:S01]  /*62500*/  @!P6 LDC.64 R38, c[0x0][0x5c0] ;  /* 0x00017000ff26eb82 */ /* 0x000e620000000a00 */
[----:B------:R-:W-:Y:S02]  /*62510*/  P2R R58, PR, RZ, 0x8 ;  /* 0x00000008ff3a7803 */ /* 0x000fe40000000000 */
[----:B------:R-:W-:Y:S02]  /*62520*/  ISETP.NE.AND P3, PT, R43, RZ, PT ;  /* 0x000000ff2b00720c */ /* 0x000fe40003f65270 */
[----:B------:R-:W-:Y:S01]  /*62530*/  F2FP.SATFINITE.E4M3.F32.PACK_AB_MERGE_C R43, RZ, R5, RZ ;  /* 0x00000005ff2b723e */ /* 0x000fe200048070ff */
[----:B-----5:R-:W-:Y:S02]  /*62540*/  FMUL R5, R79, UR60 ;  /* 0x0000003c4f057c20 */ /* 0x020fe40008400000 */
[----:B------:R-:W3:Y:S04]  /*62550*/  LDL.LU R79, [R1+0xb14] ;  /* 0x000b1400014f7983 */ /* 0x000ee80000300800 */
[----:B------:R-:W4:Y:S01]  /*62560*/  LDL.LU R82, [R1+0xb18] ;  /* 0x000b180001527983 */ /* 0x000f220000300800 */
[----:B-1----:R-:W-:-:S05]  /*62570*/  @!P6 IADD3 R38, P0, R8, R38, RZ ;  /* 0x000000260826e210 */ /* 0x002fca0007f1e0ff */
[----:B------:R-:W-:Y:S01]  /*62580*/  @!P6 IMAD.X R39, R27, 0x1, R39, P0 ;  /* 0x000000011b27e824 */ /* 0x000fe200000e0627 */
[----:B------:R-:W-:Y:S02]  /*62590*/  ISETP.NE.AND P0, PT, R45, RZ, PT ;  /* 0x000000ff2d00720c */ /* 0x000fe40003f05270 */
[----:B------:R-:W-:Y:S01]  /*625a0*/  F2FP.SATFINITE.E4M3.F32.PACK_AB_MERGE_C R45, RZ, R5, RZ ;  /* 0x00000005ff2d723e */ /* 0x000fe200048070ff */
[----:B------:R-:W-:Y:S02]  /*625b0*/  FMUL R5, R78, UR60 ;  /* 0x0000003c4e057c20 */ /* 0x000fe40008400000 */
[----:B------:R-:W5:Y:S03]  /*625c0*/  LDL.LU R78, [R1+0xb1c] ;  /* 0x000b1c00014e7983 */ /* 0x000f660000300800 */
[----:B0-----:R-:W-:Y:S01]  /*625d0*/  F2FP.SATFINITE.E4M3.F32.PACK_AB_MERGE_C R41, RZ, R5, RZ ;  /* 0x00000005ff29723e */ /* 0x001fe200048070ff */
[----:B------:R-:W-:-:S02]  /*625e0*/  FMUL R5, R81, UR60 ;  /* 0x0000003c51057c20 */ /* 0x000fc40008400000 */
[----:B------:R-:W5:Y:S04]  /*625f0*/  LDL.LU R81, [R1+0xb20] ;  /* 0x000b200001517983 */ /* 0x000f680000300800 */
[----:B------:R0:W-:Y:S02]  /*62600*/  @!P6 STG.E.U8 desc[UR4][R38.64+0xe1], R43 ;  /* 0x0000e12b2600e986 */ /* 0x0001e4000c101104 */
[----:B0-----:R-:W-:Y:S01]  /*62610*/  F2FP.SATFINITE.E4M3.F32.PACK_AB_MERGE_C R39, RZ, R5, RZ ;  /* 0x00000005ff27723e */ /* 0x001fe200048070ff */
[----:B------:R-:W-:Y:S02]  /*62620*/  FMUL R5, R77, UR60 ;  /* 0x0000003c4d057c20 */ /* 0x000fe40008400000 */
[----:B------:R-:W5:Y:S01]  /*62630*/  LDL.LU R77, [R1+0xb24] ;  /* 0x000b2400014d7983 */ /* 0x000f620000300800 */
[----:B------:R-:W-:-:S13]  /*62640*/  ISETP.LT.OR P6, PT, R26, 0xe9, !P4 ;  /* 0x000000e91a00780c */ /* 0x000fda00067c1670 */
[----:B------:R-:W0:Y:S01]  /*62650*/  @!P6 LDC.64 R36, c[0x0][0x5c0] ;  /* 0x00017000ff24eb82 */ /* 0x000e220000000a00 */
[----:B------:R-:W-:Y:S01]  /*62660*/  P2R R56, PR, RZ, 0x8 ;  /* 0x00000008ff387803 */ /* 0x000fe20000000000 */
[----:B------:R-:W-:Y:S04]  /*62670*/  @!P2 STG.E.U8 desc[UR4][R34.64+0xe0], R45 ;  /* 0x0000e02d2200a986 */ /* 0x000fe8000c101104 */
[----:B------:R1:W-:Y:S02]  /*62680*/  @!P5 STG.E.U8 desc[UR4][R32.64+0xe1], R41 ;  /* 0x0000e1292000d986 */ /* 0x0003e4000c101104 */
[----:B-1----:R-:W-:Y:S02]  /*62690*/  F2FP.SATFINITE.E4M3.F32.PACK_AB_MERGE_C R33, RZ, R5, RZ ;  /* 0x00000005ff21723e */ /* 0x002fe400048070ff */
[----:B0-----:R-:W-:-:S05]  /*626a0*/  @!P6 IADD3 R36, P3, R8, R36, RZ ;  /* 0x000000240824e210 */ /* 0x001fca0007f7e0ff */
[----:B------:R-:W-:-:S05]  /*626b0*/  @!P6 IMAD.X R37, R27, 0x1, R37, P3 ;  /* 0x000000011b25e824 */ /* 0x000fca00018e0625 */
[----:B------:R0:W-:Y:S01]  /*626c0*/  @!P6 STG.E.U8 desc[UR4][R36.64+0xe8], R39 ;  /* 0x0000e8272400e986 */ /* 0x0001e2000c101104 */
[----:B------:R-:W-:-:S13]  /*626d0*/  ISETP.LT.OR P6, PT, R26, 0xea, !P4 ;  /* 0x000000ea1a00780c */ /* 0x000fda00067c1670 */
[----:B------:R-:W1:Y:S01]  /*626e0*/  @!P6 LDC.64 R34, c[0x0][0x5c0] ;  /* 0x00017000ff22eb82 */ /* 0x000e620000000a00 */
[----:B------:R-:W-:Y:S02]  /*626f0*/  ISETP.NE.AND P3, PT, R56, RZ, PT ;  /* 0x000000ff3800720c */ /* 0x000fe40003f65270 */
[----:B-1----:R-:W-:-:S05]  /*62700*/  @!P6 IADD3 R34, P4, R8, R34, RZ ;  /* 0x000000220822e210 */ /* 0x002fca0007f9e0ff */
[----:B------:R-:W-:-:S05]  /*62710*/  @!P6 IMAD.X R35, R27, 0x1, R35, P4 ;  /* 0x000000011b23e824 */ /* 0x000fca00020e0623 */
[----:B------:R1:W-:Y:S01]  /*62720*/  @!P6 STG.E.U8 desc[UR4][R34.64+0xe9], R33 ;  /* 0x0000e9212200e986 */ /* 0x0003e2000c101104 */
[----:B--2---:R-:W-:-:S03]  /*62730*/  FMUL R5, R80, UR60 ;  /* 0x0000003c50057c20 */ /* 0x004fc60008400000 */
[----:B------:R-:W2:Y:S02]  /*62740*/  LDL.LU R80, [R1+0xb28] ;  /* 0x000b280001507983 */ /* 0x000ea40000300800 */
[----:B------:R-:W-:-:S05]  /*62750*/  F2FP.SATFINITE.E4M3.F32.PACK_AB_MERGE_C R41, RZ, R5, RZ ;  /* 0x00000005ff29723e */ /* 0x000fca00048070ff */
[----:B------:R-:W-:Y:S01]  /*62760*/  @!P3 STG.E.U8 desc[UR4][R30.64+0xe8], R41 ;  /* 0x0000e8291e00b986 */ /* 0x000fe2000c101104 */
[----:B---3--:R-:W-:-:S03]  /*62770*/  FMUL R5, R79, UR60 ;  /* 0x0000003c4f057c20 */ /* 0x008fc60008400000 */
[----:B------:R-:W3:Y:S02]  /*62780*/  LDL.LU R79, [R1+0xb2c] ;  /* 0x000b2c00014f7983 */ /* 0x000ee40000300800 */
[----:B0-----:R-:W-:Y:S01]  /*62790*/  F2FP.SATFINITE.E4M3.F32.PACK_AB_MERGE_C R37, RZ, R5, RZ ;  /* 0x00000005ff25723e */ /* 0x001fe200048070ff */
[----:B----4-:R-:W-:-:S05]  /*627a0*/  FMUL R5, R82, UR60 ;  /* 0x0000003c52057c20 */ /* 0x010fca0008400000 */
[----:B------:R-:W-:Y:S01]  /*627b0*/  F2FP.SATFINITE.E4M3.F32.PACK_AB_MERGE_C R39, RZ, R5, RZ ;  /* 0x00000005ff27723e */ /* 0x000fe200048070ff */
[----:B-----5:R-:W-:Y:S02]  /*627c0*/  FMUL R5, R78, UR60 ;  /* 0x0000003c4e057c20 */ /* 0x020fe40008400000 */
[----:B------:R-:W4:Y:S04]  /*627d0*/  LDL.LU R78, [R1+0xb30] ;  /* 0x000b3000014e7983 */ /* 0x000f280000300800 */
[----:B------:R-:W5:Y:S01]  /*627e0*/  LDL.LU R83, [R1+0xb34] ;  /* 0x000b340001537983 */ /* 0x000f620000300800 */
[----:B-1----:R-:W-:Y:S01]  /*627f0*/  F2FP.SATFINITE.E4M3.F32.PACK_AB_MERGE_C R33, RZ, R5, RZ ;  /* 0x00000005ff21723e */ /* 0x002fe200048070ff */
[----:B------:R-:W-:Y:S02]  /*62800*/  FMUL R5, R81, UR60 ;  /* 0x0000003c51057c20 */ /* 0x000fe40008400000 */
[----:B------:R-:W5:Y:S04]  /*62810*/  LDL.LU R82, [R1+0xb38] ;  /* 0x000b380001527983 */ /* 0x000f680000300800 */
[----:B------:R0:W-:Y:S02]  /*62820*/  @!P0 STG.E.U8 desc[UR4][R28.64+0xe9], R37 ;  /* 0x0000e9251c008986 */ /* 0x0001e4000c101104 */
[----:B0-----:R-:W-:Y:S01]  /*62830*/  F2FP.SATFINITE.E4M3.F32.PACK_AB_MERGE_C R29, RZ, R5, RZ ;  /* 0x00000005ff1d723e */ /* 0x001fe200048070ff */
[----:B------:R-:W-:-:S02]  /*62840*/  FMUL R5, R77, UR60 ;  /* 0x0000003c4d057c20 */ /* 0x000fc40008400000 */
[----:B------:R-:W5:Y:S01]  /*62850*/  LDL.LU R77, [R1+0xb3c] ;  /* 0x000b3c00014d7983 */ /* 0x000f620000300800 */
[----:B------:R-:W-:Y:S02]  /*62860*/  ISETP.NE.AND P2, PT, R70, RZ, PT ;  /* 0x000000ff4600720c */ /* 0x000fe40003f45270 */
[----:B------:R-:W-:-:S11]  /*62870*/  ISETP.NE.AND P1, PT, R68, RZ, PT ;  /* 0x000000ff4400720c */ /* 0x000fd60003f25270 */
[----:B------:R-:W0:Y:S01]  /*62880*/  @!P2 LDC.64 R34, c[0x0][0x5c0] ;  /* 0x00017000ff22ab82 */ /* 0x000e220000000a00 */
[----:B------:R-:W-:Y:S02]  /*62890*/  ISETP.NE.AND P6, PT, R69, RZ, PT ;  /* 0x000000ff4500720c */ /* 0x000fe40003fc5270 */
[----:B------:R-:W-:Y:S01]  /*628a0*/  ISETP.NE.AND P5, PT, R71, RZ, PT ;  /* 0x000000ff4700720c */ /* 0x000fe20003fa5270 */
[----:B------:R-:W-:Y:S10]  /*628b0*/  @!P1 STG.E.U8 desc[UR4][R24.64+0xe0], R39 ;  /* 0x0000e02718009986 */ /* 0x000ff4000c101104 */
[----:B------:R1:W-:Y:S01]  /*628c0*/  @!P6 STG.E.U8 desc[UR4][R22.64+0xe1], R33 ;  /* 0x0000e1211600e986 */ /* 0x0003e2000c101104 */
[----:B0-----:R-:W-:-:S05]  /*628d0*/  @!P2 IADD3 R30, P6, R47, R34, RZ ;  /* 0x000000222f1ea210 */ /* 0x001fca0007fde0ff */
[----:B------:R-:W-:Y:S02]  /*628e0*/  @!P2 IMAD.X R31, R40, 0x1, R35, P6 ;  /* 0x00000001281fa824 */ /* 0x000fe400030e0623 */
[----:B------:R-:W0:Y:S01]  /*628f0*/  @!P5 LDC.64 R34, c[0x0][0x5c0] ;  /* 0x00017000ff22db82 */ /* 0x000e220000000a00 */
[----:B------:R-:W-:Y:S02]  /*62900*/  ISETP.NE.AND P4, PT, R72, RZ, PT ;  /* 0x000000ff4800720c */ /* 0x000fe40003f85270 */
[----:B-1----:R-:W-:Y:S01]  /*62910*/  F2FP.SATFINITE.E4M3.F32.PACK_AB_MERGE_C R33, RZ, R5, RZ ;  /* 0x00000005ff21723e */ /* 0x002fe200048070ff */
[----:B------:R1:W-:Y:S01]  /*62920*/  @!P2 STG.E.U8 desc[UR4][R30.64+0xe0], R29 ;  /* 0x0000e01d1e00a986 */ /* 0x0003e2000c101104 */
[----:B0-----:R-:W-:-:S05]  /*62930*/  @!P5 IADD3 R24, P6, R49, R34, RZ ;  /* 0x000000223118d210 */ /* 0x001fca0007fde0ff */
[----:B------:R-:W-:-:S05]  /*62940*/  @!P5 IMAD.X R25, R42, 0x1, R35, P6 ;  /* 0x000000012a19d824 */ /* 0x000fca00030e0623 */
[----:B------:R-:W-:Y:S01]  /*62950*/  @!P5 STG.E.U8 desc[UR4][R24.64+0xe1], R33 ;  /* 0x0000e1211800d986 */ /* 0x000fe2000c101104 */
[----:B------:R-:W-:Y:S02]  /*62960*/  ISETP.NE.AND P5, PT, R64, RZ, PT ;  /* 0x000000ff4000720c */ /* 0x000fe40003fa5270 */
[----:B------:R-:W-:-:S11]  /*62970*/  ISETP.NE.AND P6, PT, R73, RZ, PT ;  /* 0x000000ff4900720c */ /* 0x000fd60003fc5270 */
[----:B-1----:R-:W0:Y:S01]  /*62980*/  @!P5 LDC.64 R30, c[0x0][0x5c0] ;  /* 0x00017000ff1edb82 */ /* 0x002e220000000a00 */
[----:B--2---:R-:W-:Y:S02]  /*62990*/  FMUL R5, R80, UR60 ;  /* 0x0000003c50057c20 */ /* 0x004fe40008400000 */
[----:B------:R-:W2:Y:S03]  /*629a0*/  LDL.LU R80, [R1+0xb40] ;  /* 0x000b400001507983 */ /* 0x000ea60000300800 */
[----:B------:R-:W-:-:S05]  /*629b0*/  F2FP.SATFINITE.E4M3.F32.PACK_AB_MERGE_C R35, RZ, R5, RZ ;  /* 0x00000005ff23723e */ /* 0x000fca00048070ff */
[----:B------:R0:W-:Y:S01]  /*629c0*/  @!P4 STG.E.U8 desc[UR4][R20.64+0xe8], R35 ;  /* 0x0000e8231400c986 */ /* 0x0001e2000c101104 */
[----:B------:R-:W-:-:S13]  /*629d0*/  ISETP.NE.AND P4, PT, R65, RZ, PT ;  /* 0x000000ff4100720c */ /* 0x000fda0003f85270 */
[----:B------:R-:W1:Y:S01]  /*629e0*/  @!P4 LDC.64 R22, c[0x0][0x5c0] ;  /* 0x00017000ff16cb82 */ /* 0x000e620000000a00 */
[----:B---3--:R-:W-:Y:S02]  /*629f0*/  FMUL R5, R79, UR60 ;  /* 0x0000003c4f057c20 */ /* 0x008fe40008400000 */
[----:B------:R-:W3:Y:S03]  /*62a00*/  LDL.LU R79, [R1+0xb44] ;  /* 0x000b4400014f7983 */ /* 0x000ee60000300800 */
[----:B------:R-:W-:Y:S01]  /*62a10*/  F2FP.SATFINITE.E4M3.F32.PACK_AB_MERGE_C R29, RZ, R5, RZ ;  /* 0x00000005ff1d723e */ /* 0x000fe200048070ff */
[----:B------:R-:W3:Y:S04]  /*62a20*/  LDL.LU R81, [R1+0xb48] ;  /* 0x000b480001517983 */ /* 0x000ee80000300800 */
[----:B------:R5:W-:Y:S01]  /*62a30*/  @!P6 STG.E.U8 desc[UR4][R18.64+0xe9], R29 ;  /* 0x0000e91d1200e986 */ /* 0x000be2000c101104 */
[----:B-1----:R-:W-:-:S05]  /*62a40*/  @!P4 IADD3 R22, P6, R51, R22, RZ ;  /* 0x000000163316c210 */ /* 0x002fca0007fde0ff */
[----:B------:R-:W-:Y:S02]  /*62a50*/  @!P4 IMAD.X R23, R44, 0x1, R23, P6 ;  /* 0x000000012c17c824 */ /* 0x000fe400030e0617 */
[----:B----4-:R-:W-:Y:S01]  /*62a60*/  FMUL R5, R78, UR60 ;  /* 0x0000003c4e057c20 */ /* 0x010fe20008400000 */
[----:B0-----:R-:W-:Y:S01]  /*62a70*/  @!P5 IADD3 R20, P6, R53, R30, RZ ;  /* 0x0000001e3514d210 */ /* 0x001fe20007fde0ff */
[----:B------:R-:W4:Y:S03]  /*62a80*/  LDL.LU R78, [R1+0xb4c] ;  /* 0x000b4c00014e7983 */ /* 0x000f260000300800 */
[----:B------:R-:W-:Y:S01]  /*62a90*/  F2FP.SATFINITE.E4M3.F32.PACK_AB_MERGE_C R25, RZ, R5, RZ ;  /* 0x00000005ff19723e */ /* 0x000fe200048070ff */
[----:B-----5:R-:W-:-:S05]  /*62aa0*/  FMUL R5, R83, UR60 ;  /* 0x0000003c53057c20 */ /* 0x020fca0008400000 */
[----:B------:R-:W-:Y:S01]  /*62ab0*/  F2FP.SATFINITE.E4M3.F32.PACK_AB_MERGE_C R29, RZ, R5, RZ ;  /* 0x00000005ff1d723e */ /* 0x000fe200048070ff */
[----:B------:R-:W-:Y:S01]  /*62ac0*/  FMUL R5, R82, UR60 ;  /* 0x0000003c52057c20 */ /* 0x000fe20008400000 */
[----:B------:R-:W-:-:S04]  /*62ad0*/  @!P5 IMAD.X R21, R46, 0x1, R31, P6 ;  /* 0x000000012e15d824 */ /* 0x000fc800030e061f */
[----:B------:R-:W-:Y:S01]  /*62ae0*/  F2FP.SATFINITE.E4M3.F32.PACK_AB_MERGE_C R31, RZ, R5, RZ ;  /* 0x00000005ff1f723e */ /* 0x000fe200048070ff */
[----:B------:R-:W-:Y:S02]  /*62af0*/  FMUL R5, R77, UR60 ;  /* 0x0000003c4d057c20 */ /* 0x000fe40008400000 */
[----:B------:R-:W5:Y:S01]  /*62b00*/  LDL.LU R77, [R1+0xb50] ;  /* 0x000b5000014d7983 */ /* 0x000f620000300800 */
[----:B------:R-:W-:-:S03]  /*62b10*/  ISETP.NE.AND P2, PT, R63, RZ, PT ;  /* 0x000000ff3f00720c */ /* 0x000fc60003f45270 */
[----:B------:R0:W-:Y:S10]  /*62b20*/  @!P4 STG.E.U8 desc[UR4][R22.64+0xe8], R25 ;  /* 0x0000e8191600c986 */ /* 0x0001f4000c101104 */
[----:B------:R-:W1:Y:S01]  /*62b30*/  @!P2 LDC.64 R18, c[0x0][0x5c0] ;  /* 0x00017000ff12ab82 */ /* 0x000e620000000a00 */
[----:B0-----:R-:W-:Y:S01]  /*62b40*/  F2FP.SATFINITE.E4M3.F32.PACK_AB_MERGE_C R23, RZ, R5, RZ ;  /* 0x00000005ff17723e */ /* 0x001fe200048070ff */
[----:B------:R0:W-:Y:S01]  /*62b50*/  @!P5 STG.E.U8 desc[UR4][R20.64+0xe9], R29 ;  /* 0x0000e91d1400d986 */ /* 0x0001e2000c101104 */
[----:B------:R-:W-:-:S02]  /*62b60*/  ISETP.NE.AND P5, PT, R74, RZ, PT ;  /* 0x000000ff4a00720c */ /* 0x000fc40003fa5270 */
[----:B------:R-:W-:-:S11]  /*62b70*/  ISETP.NE.AND P4, PT, R66, RZ, PT ;  /* 0x000000ff4200720c */ /* 0x000fd60003f85270 */
[----:B------:R-:W-:Y:S04]  /*62b80*/  @!P5 STG.E.U8 desc[UR4][R16.64+0xe0], R31 ;  /* 0x0000e01f1000d986 */ /* 0x000fe8000c101104 */
[----:B------:R3:W-:Y:S01]  /*62b90*/  @!P4 STG.E.U8 desc[UR4][R14.64+0xe1], R23 ;  /* 0x0000e1170e00c986 */ /* 0x0007e2000c101104 */
[----:B-1----:R-:W-:-:S05]  /*62ba0*/  @!P2 IADD3 R18, P5, R55, R18, RZ ;  /* 0x000000123712a210 */ /* 0x002fca0007fbe0ff */
[----:B------:R-:W-:Y:S02]  /*62bb0*/  @!P2 IMAD.X R19, R48, 0x1, R19, P5 ;  /* 0x000000013013a824 */ /* 0x000fe400028e0613 */
[----:B--2---:R-:W-:Y:S02]  /*62bc0*/  FMUL R5, R80, UR60 ;  /* 0x0000003c50057c20 */ /* 0x004fe40008400000 */
[----:B------:R-:W2:Y:S03]  /*62bd0*/  LDL.LU R80, [R1+0xb54] ;  /* 0x000b540001507983 */ /* 0x000ea60000300800 */
[----:B0-----:R-:W-:-:S05]  /*62be0*/  F2FP.SATFINITE.E4M3.F32.PACK_AB_MERGE_C R21, RZ, R5, RZ ;  /* 0x00000005ff15723e */ /* 0x001fca00048070ff */
[----:B------:R0:W-:Y:S01]  /*62bf0*/  @!P2 STG.E.U8 desc[UR4][R18.64+0xe0], R21 ;  /* 0x0000e0151200a986 */ /* 0x0001e2000c101104 */
[----:B---3--:R-:W-:-:S03]  /*62c00*/  FMUL R5, R79, UR60 ;  /* 0x0000003c4f057c20 */ /* 0x008fc60008400000 */
[----:B------:R-:W3:Y:S02]  /*62c10*/  LDL.LU R79, [R1+0xb58] ;  /* 0x000b5800014f7983 */ /* 0x000ee40000300800 */
[----:B------:R-:W-:Y:S01]  /*62c20*/  F2FP.SATFINITE.E4M3.F32.PACK_AB_MERGE_C R23, RZ, R5, RZ ;  /* 0x00000005ff17723e */ /* 0x000fe200048070ff */
[----:B------:R-:W-:-:S05]  /*62c30*/  FMUL R5, R81, UR60 ;  /* 0x0000003c51057c20 */ /* 0x000fca0008400000 */
[----:B0-----:R-:W-:Y:S01]  /*62c40*/  F2FP.SATFINITE.E4M3.F32.PACK_AB_MERGE_C R19, RZ, R5, RZ ;  /* 0x00000005ff13723e */ /* 0x001fe200048070ff */
[----:B----4-:R-:W-:Y:S02]  /*62c50*/  FMUL R14, R78, UR60 ;  /* 0x0000003c4e0e7c20 */ /* 0x010fe40008400000 */
[----:B------:R-:W4:Y:S01]  /*62c60*/  LDL.LU R78, [R1+0xb5c] ;  /* 0x000b5c00014e7983 */ /* 0x000f220000300800 */
[----:B-----5:R-:W-:-:S03]  /*62c70*/  FMUL R5, R77, UR60 ;  /* 0x0000003c4d057c20 */ /* 0x020fc60008400000 */
[----:B------:R-:W5:Y:S01]  /*62c80*/  LDL.LU R77, [R1+0xb60] ;  /* 0x000b6000014d7983 */ /* 0x000f620000300800 */
[----:B------:R-:W-:-:S13]  /*62c90*/  ISETP.NE.AND P1, PT, R62, RZ, PT ;  /* 0x000000ff3e00720c */ /* 0x000fda0003f25270 */
[----:B------:R-:W0:Y:S01]  /*62ca0*/  @!P1 LDC.64 R24, c[0x0][0x5c0] ;  /* 0x00017000ff189b82 */ /* 0x000e220000000a00 */
[----:B------:R-:W-:Y:S02]  /*62cb0*/  ISETP.NE.AND P0, PT, R60, RZ, PT ;  /* 0x000000ff3c00720c */ /* 0x000fe40003f05270 */
[----:B------:R-:W-:Y:S02]  /*62cc0*/  ISETP.NE.AND P3, PT, R58, RZ, PT ;  /* 0x000000ff3a00720c */ /* 0x000fe40003f65270 */
[----:B------:R-:W-:Y:S02]  /*62cd0*/  ISETP.NE.AND P4, PT, R67, RZ, PT ;  /* 0x000000ff4300720c */ /* 0x000fe40003f85270 */
[----:B------:R-:W-:-:S09]  /*62ce0*/  ISETP.NE.AND P5, PT, R75, RZ, PT ;  /* 0x000000ff4b00720c */ /* 0x000fd20003fa5270 */
[----:B------:R-:W1:Y:S01]  /*62cf0*/  @!P3 LDC.64 R28, c[0x0][0x5c0] ;  /* 0x00017000ff1cbb82 */ /* 0x000e620000000a00 */
[----:B0-----:R-:W-:-:S05]  /*62d00*/  @!P1 IADD3 R16, P2, R57, R24, RZ ;  /* 0x0000001839109210 */ /* 0x001fca0007f5e0ff */
[----:B------:R-:W-:Y:S02]  /*62d10*/  @!P1 IMAD.X R17, R50, 0x1, R25, P2 ;  /* 0x0000000132119824 */ /* 0x000fe400010e0619 */
[----:B------:R-:W0:Y:S03]  /*62d20*/  @!P0 LDC.64 R24, c[0x0][0x5c0] ;  /* 0x00017000ff188b82 */ /* 0x000e260000000a00 */
[----:B------:R1:W-:Y:S01]  /*62d30*/  @!P1 STG.E.U8 desc[UR4][R16.64+0xe1], R23 ;  /* 0x0000e11710009986 */ /* 0x0003e2000c101104 */
[----:B------:R-:W-:Y:S02]  /*62d40*/  ISETP.LT.OR P1, PT, R26, 0xe1, !P4 ;  /* 0x000000e11a00780c */ /* 0x000fe40006721670 */
[----:B------:R-:W-:Y:S02]  /*62d50*/  ISETP.NE.AND P6, PT, R76, RZ, PT ;  /* 0x000000ff4c00720c */ /* 0x000fe40003fc5270 */
[----:B------:R-:W-:Y:S01]  /*62d60*/  F2FP.SATFINITE.E4M3.F32.PACK_AB_MERGE_C R21, RZ, R14, RZ ;  /* 0x0000000eff15723e */ /* 0x000fe200048070ff */
[----:B------:R0:W-:Y:S01]  /*62d70*/  @!P5 STG.E.U8 desc[UR4][R10.64+0xe8], R19 ;  /* 0x0000e8130a00d986 */ /* 0x0001e2000c101104 */
[----:B-1----:R-:W-:-:S02]  /*62d80*/  F2FP.SATFINITE.E4M3.F32.PACK_AB_MERGE_C R23, RZ, R5, RZ ;  /* 0x00000005ff17723e */ /* 0x002fc400048070ff */
[----:B0-----:R-:W-:-:S05]  /*62d90*/  @!P0 IADD3 R14, P2, R59, R24, RZ ;  /* 0x000000183b0e8210 */ /* 0x001fca0007f5e0ff */
[----:B------:R-:W-:Y:S01]  /*62da0*/  @!P0 IMAD.X R15, R52, 0x1, R25, P2 ;  /* 0x00000001340f8824 */ /* 0x000fe200010e0619 */
[----:B------:R-:W-:Y:S01]  /*62db0*/  ISETP.LT.OR P2, PT, R26, 0xe2, !P4 ;  /* 0x000000e21a00780c */ /* 0x000fe20006741670 */
[----:B------:R-:W0:Y:S01]  /*62dc0*/  @!P1 LDC.64 R24, c[0x0][0x5c0] ;  /* 0x00017000ff189b82 */ /* 0x000e220000000a00 */
[----:B------:R-:W-:Y:S04]  /*62dd0*/  @!P6 STG.E.U8 desc[UR4][R12.64+0xe9], R21 ;  /* 0x0000e9150c00e986 */ /* 0x000fe8000c101104 */
[----:B------:R1:W-:Y:S01]  /*62de0*/  @!P0 STG.E.U8 desc[UR4][R14.64+0xe8], R23 ;  /* 0x0000e8170e008986 */ /* 0x0003e2000c101104 */
[----:B------:R-:W-:Y:S01]  /*62df0*/  @!P3 IADD3 R16, P0, R61, R28, RZ ;  /* 0x0000001c3d10b210 */ /* 0x000fe20007f1e0ff */
[----:B------:R-:W-:-:S04]  /*62e00*/  @!P1 IMAD.MOV.U32 R10, RZ, RZ, R8 ;  /* 0x000000ffff0a9224 */ /* 0x000fc800078e0008 */
[----:B------:R-:W-:Y:S02]  /*62e10*/  @!P3 IMAD.X R17, R54, 0x1, R29, P0 ;  /* 0x000000013611b824 */ /* 0x000fe400000e061d */
[----:B------:R-:W0:Y:S01]  /*62e20*/  @!P2 LDC.64 R28, c[0x0][0x5c0] ;  /* 0x00017000ff1cab82 */ /* 0x000e220000000a00 */
[C---:B------:R-:W-:Y:S01]  /*62e30*/  ISETP.LT.OR P0, PT, R26.reuse, 0xe9, !P4 ;  /* 0x000000e91a00780c */ /* 0x040fe20006701670 */
[----:B------:R-:W-:Y:S01]  /*62e40*/  @!P1 IMAD.MOV.U32 R11, RZ, RZ, R27 ;  /* 0x000000ffff0b9224 */ /* 0x000fe200078e001b */
[----:B------:R-:W-:Y:S01]  /*62e50*/  ISETP.LT.OR P4, PT, R26, 0xea, !P4 ;  /* 0x000000ea1a00780c */ /* 0x000fe20006781670 */
[----:B------:R-:W-:-:S04]  /*62e60*/  @!P1 IMAD.WIDE.U32 R10, R6, 0x180, R10 ;  /* 0x00000180060a9825 */ /* 0x000fc800078e000a */
[----:B-1----:R-:W-:Y:S02]  /*62e70*/  @!P1 IMAD R14, R7, 0x180, RZ ;  /* 0x00000180070e9824 */ /* 0x002fe400078e02ff */
[----:B------:R-:W-:Y:S02]  /*62e80*/  @!P2 IMAD.MOV.U32 R12, RZ, RZ, R8 ;  /* 0x000000ffff0ca224 */ /* 0x000fe400078e0008 */
[----:B------:R-:W-:Y:S02]  /*62e90*/  @!P2 IMAD.MOV.U32 R13, RZ, RZ, R27 ;  /* 0x000000ffff0da224 */ /* 0x000fe400078e001b */
[----:B------:R-:W1:Y:S01]  /*62ea0*/  @!P0 LDC.64 R20, c[0x0][0x5c0] ;  /* 0x00017000ff148b82 */ /* 0x000e620000000a00 */
[----:B------:R-:W-:Y:S01]  /*62eb0*/  LOP3.LUT P6, RZ, R0, 0x400000, RZ, 0xc0, !PT ;  /* 0x0040000000ff7812 */ /* 0x000fe200078cc0ff */
[----:B------:R-:W-:-:S06]  /*62ec0*/  @!P2 IMAD.WIDE.U32 R12, R6, 0x180, R12 ;  /* 0x00000180060ca825 */ /* 0x000fcc00078e000c */
[----:B------:R-:W1:Y:S01]  /*62ed0*/  @!P4 LDC.64 R22, c[0x0][0x5c0] ;  /* 0x00017000ff16cb82 */ /* 0x000e620000000a00 */
[----:B------:R-:W-:Y:S01]  /*62ee0*/  BSSY B1, `(.L_x_148) ;  /* 0x0000021000017945 */ /* 0x000fe20003800000 */
[----:B--2---:R-:W-:-:S05]  /*62ef0*/  FMUL R5, R80, UR60 ;  /* 0x0000003c50057c20 */ /* 0x004fca0008400000 */
[----:B------:R-:W-:-:S05]  /*62f00*/  F2FP.SATFINITE.E4M3.F32.PACK_AB_MERGE_C R19, RZ, R5, RZ ;  /* 0x00000005ff13723e */ /* 0x000fca00048070ff */
[----:B------:R2:W-:Y:S01]  /*62f10*/  @!P3 STG.E.U8 desc[UR4][R16.64+0xe9], R19 ;  /* 0x0000e9131000b986 */ /* 0x0005e2000c101104 */
[----:B0-----:R-:W-:-:S04]  /*62f20*/  @!P1 IADD3 R10, P3, R10, R24, RZ ;  /* 0x000000180a0a9210 */ /* 0x001fc80007f7e0ff */
[----:B------:R-:W-:Y:S01]  /*62f30*/  @!P1 IADD3.X R11, R25, R11, R14, P3, !PT ;  /* 0x0000000b190b9210 */ /* 0x000fe20001ffe40e */
[----:B------:R-:W-:Y:S01]  /*62f40*/  @!P2 IMAD R14, R7, 0x180, RZ ;  /* 0x00000180070ea824 */ /* 0x000fe200078e02ff */
[----:B------:R-:W-:-:S04]  /*62f50*/  @!P2 IADD3 R12, P3, R12, R28, RZ ;  /* 0x0000001c0c0ca210 */ /* 0x000fc80007f7e0ff */
[----:B------:R-:W-:Y:S01]  /*62f60*/  @!P2 IADD3.X R13, R29, R13, R14, P3, !PT ;  /* 0x0000000d1d0da210 */ /* 0x000fe20001ffe40e */
[----:B---3--:R-:W-:-:S05]  /*62f70*/  FMUL R5, R79, UR60 ;  /* 0x0000003c4f057c20 */ /* 0x008fca0008400000 */
[----:B------:R-:W-:-:S05]  /*62f80*/  F2FP.SATFINITE.E4M3.F32.PACK_AB_MERGE_C R15, RZ, R5, RZ ;  /* 0x00000005ff0f723e */ /* 0x000fca00048070ff */
[----:B------:R0:W-:Y:S01]  /*62f90*/  @!P1 STG.E.U8 desc[UR4][R10.64+0xe0], R15 ;  /* 0x0000e00f0a009986 */ /* 0x0001e2000c101104 */
[----:B------:R-:W-:Y:S01]  /*62fa0*/  ISETP.LT.OR P1, PT, R26, 0xe1, !P6 ;  /* 0x000000e11a00780c */ /* 0x000fe20007721670 */
[----:B----4-:R-:W-:-:S05]  /*62fb0*/  FMUL R5, R78, UR60 ;  /* 0x0000003c4e057c20 */ /* 0x010fca0008400000 */
[----:B--2---:R-:W-:-:S05]  /*62fc0*/  F2FP.SATFINITE.E4M3.F32.PACK_AB_MERGE_C R17, RZ, R5, RZ ;  /* 0x00000005ff11723e */ /* 0x004fca00048070ff */
[----:B------:R0:W-:Y:S01]  /*62fd0*/  @!P2 STG.E.U8 desc[UR4][R12.64+0xe1], R17 ;  /* 0x0000e1110c00a986 */ /* 0x0001e2000c101104 */
[----:B-----5:R-:W-:-:S05]  /*62fe0*/  FMUL R5, R77, UR60 ;  /* 0x0000003c4d057c20 */ /* 0x020fca0008400000 */
[----:B------:R-:W-:Y:S01]  /*62ff0*/  F2FP.SATFINITE.E4M3.F32.PACK_AB_MERGE_C R5, RZ, R5, RZ ;  /* 0x00000005ff05723e */ /* 0x000fe200048070ff */
[----:B01----:R-:W-:Y:S06]  /*63000*/  @P1 BRA `(.L_x_149) ;  /* 0x0000000000381947 */ /* 0x003fec0003800000 */
        /* <DEDUP_REMOVED lines=14> */
.L_x_149:
[----:B------:R-:W-:Y:S05]  /*630f0*/  BSYNC B1 ;  /* 0x0000000000017941 */ /* 0x000fea0003800000 */
.L_x_148:
[----:B0-----:R-:W2:Y:S04]  /*63100*/  LDL.LU R10, [R1+0xb68] ;  /* 0x000b6800010a7983 */ /* 0x001ea80000300800 */
[----:B------:R-:W3:Y:S04]  /*63110*/  LDL.LU R18, [R1+0xb6c] ;  /* 0x000b6c0001127983 */ /* 0x000ee80000300800 */
[----:B------:R-:W4:Y:S01]  /*63120*/  LDL.LU R5, [R1+0xb64] ;  /* 0x000b640001057983 */ /* 0x000f220000300800 */
[--C-:B------:R-:W-:Y:S01]  /*63130*/  @!P0 IMAD.MOV.U32 R11, RZ, RZ, R27.reuse ;  /* 0x000000ffff0b8224 */ /* 0x100fe200078e001b */
[----:B------:R-:W-:Y:S01]  /*63140*/  ISETP.LT.OR P1, PT, R26, 0xe2, !P6 ;  /* 0x000000e21a00780c */ /* 0x000fe20007721670 */
[----:B------:R-:W-:Y:S01]  /*63150*/  @!P4 IMAD.MOV.U32 R12, RZ, RZ, R8 ;  /* 0x000000ffff0cc224 */ /* 0x000fe200078e0008 */
[----:B------:R-:W-:Y:S01]  /*63160*/  BSSY B1, `(.L_x_150) ;  /* 0x0000020000017945 */ /* 0x000fe20003800000 */
[----:B------:R-:W-:-:S02]  /*63170*/  @!P4 IMAD.MOV.U32 R13, RZ, RZ, R27 ;  /* 0x000000ffff0dc224 */ /* 0x000fc400078e001b */
[----:B------:R-:W-:Y:S02]  /*63180*/  @!P4 IMAD R17, R7, 0x180, RZ ;  /* 0x000001800711c824 */ /* 0x000fe400078e02ff */
[----:B------:R-:W-:-:S04]  /*63190*/  @!P4 IMAD.WIDE.U32 R14, R6, 0x180, R12 ;  /* 0x00000180060ec825 */ /* 0x000fc800078e000c */
[----:B------:R-:W-:Y:S01]  /*631a0*/  @!P0 IMAD R13, R7, 0x180, RZ ;  /* 0x00000180070d8824 */ /* 0x000fe200078e02ff */
[----:B------:R-:W-:-:S04]  /*631b0*/  @!P4 IADD3 R14, P3, R14, R22, RZ ;  /* 0x000000160e0ec210 */ /* 0x000fc80007f7e0ff */
[----:B------:R-:W-:Y:S01]  /*631c0*/  @!P4 IADD3.X R15, R23, R15, R17, P3, !PT ;  /* 0x0000000f170fc210 */ /* 0x000fe20001ffe411 */
[----:B--2---:R-:W-:Y:S01]  /*631d0*/  FMUL R16, R10, UR60 ;  /* 0x0000003c0a107c20 */ /* 0x004fe20008400000 */
[----:B------:R-:W-:-:S04]  /*631e0*/  @!P0 IMAD.MOV.U32 R10, RZ, RZ, R8 ;  /* 0x000000ffff0a8224 */ /* 0x000fc800078e0008 */
[----:B------:R-:W-:Y:S01]  /*631f0*/  @!P0 IMAD.WIDE.U32 R10, R6, 0x180, R10 ;  /* 0x00000180060a8825 */ /* 0x000fe200078e000a */
[----:B------:R-:W-:-:S03]  /*63200*/  F2FP.SATFINITE.E4M3.F32.PACK_AB_MERGE_C R17, RZ, R16, RZ ;  /* 0x00000010ff11723e */ /* 0x000fc600048070ff */
[----:B----4-:R-:W-:Y:S01]  /*63210*/  FMUL R5, R5, UR60 ;  /* 0x0000003c05057c20 */ /* 0x010fe20008400000 */
[----:B------:R-:W-:Y:S01]  /*63220*/  @!P0 IADD3 R12, P2, R10, R20, RZ ;  /* 0x000000140a0c8210 */ /* 0x000fe20007f5e0ff */
[----:B---3--:R-:W-:-:S03]  /*63230*/  FMUL R10, R18, UR60 ;  /* 0x0000003c120a7c20 */ /* 0x008fc60008400000 */
[----:B------:R-:W-:Y:S02]  /*63240*/  F2FP.SATFINITE.E4M3.F32.PACK_AB_MERGE_C R5, RZ, R5, RZ ;  /* 0x00000005ff05723e */ /* 0x000fe400048070ff */
[----:B------:R-:W-:Y:S02]  /*63250*/  @!P0 IADD3.X R13, R21, R11, R13, P2, !PT ;  /* 0x0000000b150d8210 */ /* 0x000fe400017fe40d */
        /* <DEDUP_REMOVED lines=16> */
.L_x_151:
[----:B------:R-:W-:Y:S05]  /*63360*/  BSYNC B1 ;  /* 0x0000000000017941 */ /* 0x000fea0003800000 */
.L_x_150:
[----:B0-----:R-:W2:Y:S04]  /*63370*/  LDL.LU R5, [R1+0xb70] ;  /* 0x000b700001057983 */ /* 0x001ea80000300800 */
[----:B------:R-:W3:Y:S01]  /*63380*/  LDL.LU R10, [R1+0xb74] ;  /* 0x000b7400010a7983 */ /* 0x000ee20000300800 */
[C---:B------:R-:W-:Y:S01]  /*63390*/  ISETP.LT.OR P1, PT, R26.reuse, 0xe9, !P6 ;  /* 0x000000e91a00780c */ /* 0x040fe20007721670 */
[----:B------:R-:W-:Y:S01]  /*633a0*/  ULDC.64 UR4, c[0x0][0x208] ;  /* 0x0000820000047ab9 */ /* 0x000fe20000000a00 */
[----:B------:R-:W-:Y:S01]  /*633b0*/  BSSY B1, `(.L_x_152) ;  /* 0x0000015000017945 */ /* 0x000fe20003800000 */
[----:B------:R0:W-:Y:S01]  /*633c0*/  @!P0 STG.E.U8 desc[UR4][R12.64+0xe8], R17 ;  /* 0x0000e8110c008986 */ /* 0x0001e2000c101104 */
[----:B------:R-:W-:-:S03]  /*633d0*/  ISETP.LT.OR P0, PT, R26, 0xea, !P6 ;  /* 0x000000ea1a00780c */ /* 0x000fc60007701670 */
[----:B------:R0:W-:Y:S01]  /*633e0*/  @!P4 STG.E.U8 desc[UR4][R14.64+0xe9], R19 ;  /* 0x0000e9130e00c986 */ /* 0x0001e2000c101104 */
[----:B--2---:R-:W-:Y:S01]  /*633f0*/  FMUL R5, R5, UR60 ;  /* 0x0000003c05057c20 */ /* 0x004fe20008400000 */
[----:B---3--:R-:W-:-:S04]  /*63400*/  FMUL R16, R10, UR60 ;  /* 0x0000003c0a107c20 */ /* 0x008fc80008400000 */
[----:B------:R-:W-:Y:S01]  /*63410*/  F2FP.SATFINITE.E4M3.F32.PACK_AB_MERGE_C R5, RZ, R5, RZ ;  /* 0x00000005ff05723e */ /* 0x000fe200048070ff */
[----:B0-----:R-:W-:Y:S06]  /*63420*/  @P1 BRA `(.L_x_153) ;  /* 0x0000000000341947 */ /* 0x001fec0003800000 */
[----:B------:R-:W-:Y:S01]  /*63430*/  R2UR UR9, R4 ;  /* 0x00000000040972ca */ /* 0x000fe200000e0000 */
[----:B------:R-:W-:Y:S01]  /*63440*/  IMAD.MOV.U32 R26, RZ, RZ, R8 ;  /* 0x000000ffff1a7224 */ /* 0x000fe200078e0008 */
[----:B------:R-:W-:Y:S01]  /*63450*/  R2UR UR8, R3 ;  /* 0x00000000030872ca */ /* 0x000fe200000e0000 */
        /* <DEDUP_REMOVED lines=10> */
.L_x_153:
[----:B------:R-:W-:Y:S05]  /*63500*/  BSYNC B1 ;  /* 0x0000000000017941 */ /* 0x000fea0003800000 */
.L_x_152:
[----:B0-----:R-:W-:Y:S01]  /*63510*/  F2FP.SATFINITE.E4M3.F32.PACK_AB_MERGE_C R5, RZ, R16, RZ ;  /* 0x00000010ff05723e */ /* 0x001fe200048070ff */
[----:B------:R-:W-:Y:S06]  /*63520*/  @P0 BRA `(.L_x_35) ;  /* 0x0000000000340947 */ /* 0x000fec0003800000 */
        /* <DEDUP_REMOVED lines=13> */
.L_x_35:
[----:B------:R-:W-:Y:S05]  /*63600*/  BSYNC B0 ;  /* 0x0000000000007941 */ /* 0x000fea0003800000 */
.L_x_31:
[----:B------:R-:W3:Y:S04]  /*63610*/  LDL.LU R7, [R1+0xba4] ;  /* 0x000ba40001077983 */ /* 0x000ee80000300800 */
[----:B------:R-:W3:Y:S01]  /*63620*/  LDL.LU R6, [R1+0xba8] ;  /* 0x000ba80001067983 */ /* 0x000ee20000300800 */
[----:B------:R-:W-:Y:S01]  /*63630*/  ULDC UR4, c[0x0][0xc] ;  /* 0x0000030000047ab9 */ /* 0x000fe20000000800 */
[----:B------:R-:W-:Y:S01]  /*63640*/  ULDC UR5, c[0x0][0x10] ;  /* 0x0000040000057ab9 */ /* 0x000fe20000000800 */
[----:B0-2--5:R-:W3:Y:S01]  /*63650*/  LDC R5, c[0x0][0x14] ;  /* 0x00000500ff057b82 */ /* 0x025ee20000000800 */
[----:B------:R-:W-:Y:S01]  /*63660*/  UIMAD.WIDE.U32 UR4, UR4, UR5, URZ ;  /* 0x00000005040472a5 */ /* 0x000fe2000f8e003f */
[----:B------:R0:W5:Y:S05]  /*63670*/  LDL R30, [R1+0xa4] ;  /* 0x0000a400011e7983 */ /* 0x00016a0000100800 */
[----:B---3--:R-:W-:-:S04]  /*63680*/  IMAD.WIDE.U32 R6, R5, UR4, R6 ;  /* 0x0000000405067c25 */ /* 0x008fc8000f8e0006 */
[----:B------:R-:W-:Y:S01]  /*63690*/  IMAD R5, R5, UR5, RZ ;  /* 0x0000000505057c24 */ /* 0x000fe2000f8e02ff */
[----:B------:R-:W-:Y:S01]  /*636a0*/  ULDC.64 UR4, c[0x0][0x650] ;  /* 0x0001940000047ab9 */ /* 0x000fe20000000a00 */
[----:B------:R-:W-:Y:S01]  /*636b0*/  IMAD.MOV.U32 R23, RZ, RZ, R6 ;  /* 0x000000ffff177224 */ /* 0x000fe200078e0006 */
[----:B------:R-:W-:Y:S01]  /*636c0*/  ISETP.GE.U32.AND P0, PT, R6, UR4, PT ;  /* 0x0000000406007c0c */ /* 0x000fe2000bf06070 */
[--C-:B-1----:R-:W-:Y:S01]  /*636d0*/  IMAD.IADD R24, R7, 0x1, R5.reuse ;  /* 0x0000000107187824 */ /* 0x102fe200078e0205 */
[----:B------:R-:W-:Y:S01]  /*636e0*/  UMOV UR4, 0xffffffff ;  /* 0xffffffff00047882 */ /* 0x000fe20000000000 */
[----:B------:R-:W-:Y:S01]  /*636f0*/  IMAD.MOV.U32 R7, RZ, RZ, -0x1 ;  /* 0xffffffffff077424 */ /* 0x000fe200078e00ff */
[----:B------:R-:W-:Y:S01]  /*63700*/  PRMT R5, RZ, 0x7610, R5 ;  /* 0x00007610ff057816 */ /* 0x000fe20000000005 */
[----:B------:R-:W-:Y:S01]  /*63710*/  IMAD.U32 R6, RZ, RZ, UR4 ;  /* 0x00000004ff067e24 */ /* 0x000fe2000f8e00ff */
[----:B------:R0:W-:Y:S01]  /*63720*/  STL [R1+0xba4], R24 ;  /* 0x000ba41801007387 */ /* 0x0001e20000100800 */
[----:B------:R-:W-:-:S03]  /*63730*/  ISETP.GE.U32.AND.EX P0, PT, R24, UR5, PT, P0 ;  /* 0x0000000518007c0c */ /* 0x000fc6000bf06100 */
[----:B------:R0:W-:Y:S04]  /*63740*/  STL [R1+0xb88], R7 ;  /* 0x000b880701007387 */ /* 0x0001e80000100800 */
[----:B------:R0:W-:Y:S04]  /*63750*/  STL [R1+0xba8], R23 ;  /* 0x000ba81701007387 */ /* 0x0001e80000100800 */
[----:B------:R0:W-:Y:S02]  /*63760*/  STL [R1+0xb80], R6 ;  /* 0x000b800601007387 */ /* 0x0001e40000100800 */
[----:B------:R-:W-:Y:S05]  /*63770*/  @P0 BRA `(.L_x_154) ;  /* 0x0000000400840947 */ /* 0x000fea0003800000 */
[----:B------:R-:W1:Y:S01]  /*63780*/  S2R R18, SR_CTAID.X ;  /* 0x0000000000127919 */ /* 0x000e620000002500 */
[----:B------:R-:W2:Y:S01]  /*63790*/  LDC.64 R12, c[0x0][0x628] ;  /* 0x00018a00ff0c7b82 */ /* 0x000ea20000000a00 */
[----:B------:R-:W-:Y:S01]  /*637a0*/  ULDC UR4, c[0x0][0x150] ;  /* 0x0000540000047ab9 */ /* 0x000fe20000000800 */
[----:B------:R-:W-:Y:S01]  /*637b0*/  IMAD.MOV.U32 R10, RZ, RZ, R23 ;  /* 0x000000ffff0a7224 */ /* 0x000fe200078e0017 */
[----:B------:R-:W3:Y:S01]  /*637c0*/  S2R R20, SR_CTAID.Y ;  /* 0x0000000000147919 */ /* 0x000ee20000002600 */
[----:B------:R-:W-:-:S04]  /*637d0*/  IMAD.MOV.U32 R11, RZ, RZ, R24 ;  /* 0x000000ffff0b7224 */ /* 0x000fc800078e0018 */
[----:B------:R-:W4:Y:S08]  /*637e0*/  LDC R21, c[0x0][0x144] ;  /* 0x00005100ff157b82 */ /* 0x000f300000000800 */
[----:B------:R-:W0:Y:S08]  /*637f0*/  LDC R14, c[0x0][0x630] ;  /* 0x00018c00ff0e7b82 */ /* 0x000e300000000800 */
[----:B------:R-:W0:Y:S01]  /*63800*/  LDC.64 R16, c[0x0][0x620] ;  /* 0x00018800ff107b82 */ /* 0x000e220000000a00 */
[----:B--2---:R-:W-:-:S04]  /*63810*/  ISETP.NE.U32.AND P0, PT, R12, RZ, PT ;  /* 0x000000ff0c00720c */ /* 0x004fc80003f05070 */
[----:B------:R-:W-:Y:S02]  /*63820*/  ISETP.NE.AND.EX P0, PT, R13, RZ, PT, P0 ;  /* 0x000000ff0d00720c */ /* 0x000fe40003f05300 */
[----:B-1----:R-:W-:-:S05]  /*63830*/  I2FP.F32.U32 R5, R18 ;  /* 0x0000001200057245 */ /* 0x002fca0000201000 */
[----:B------:R-:W-:-:S04]  /*63840*/  FMUL R5, R5, UR4 ;  /* 0x0000000405057c20 */ /* 0x000fc80008400000 */
[----:B------:R1:W2:Y:S02]  /*63850*/  F2I.U32.TRUNC.NTZ R19, R5 ;  /* 0x0000000500137305 */ /* 0x0002a4000020f000 */
[----:B---34-:R-:W-:Y:S05]  /*63860*/  @!P0 BRA `(.L_x_155) ;  /* 0x0000000000288947 */ /* 0x018fea0003800000 */
[----:B-1----:R-:W1:Y:S02]  /*63870*/  LDC R5, c[0x0][0x634] ;  /* 0x00018d00ff057b82 */ /* 0x002e640000000800 */
[----:B-1----:R-:W-:-:S05]  /*63880*/  IADD3 R5, P0, R23, R5, RZ ;  /* 0x0000000517057210 */ /* 0x002fca0007f1e0ff */
[----:B------:R-:W-:-:S04]  /*63890*/  IMAD.X R15, RZ, RZ, R24, P0 ;  /* 0x000000ffff0f7224 */ /* 0x000fc800000e0618 */
[----:B0-----:R-:W-:-:S04]  /*638a0*/  IMAD.WIDE.U32 R6, R15, R12, RZ ;  /* 0x0000000c0f067225 */ /* 0x001fc800078e00ff */
[----:B------:R-:W-:-:S04]  /*638b0*/  IMAD.WIDE.U32 R8, P0, R5, R13, R6 ;  /* 0x0000000d05087225 */ /* 0x000fc80007800006 */
[----:B------:R-:W-:-:S04]  /*638c0*/  IMAD.WIDE.U32 R6, R5, R12, RZ ;  /* 0x0000000c05067225 */ /* 0x000fc800078e00ff */
[----:B------:R-:W-:Y:S01]  /*638d0*/  IMAD.X R11, RZ, RZ, RZ, P0 ;  /* 0x000000ffff0b7224 */ /* 0x000fe200000e06ff */
[----:B------:R-:W-:Y:S01]  /*638e0*/  IADD3 RZ, P0, R7, R8, RZ ;  /* 0x0000000807ff7210 */ /* 0x000fe20007f1e0ff */
[----:B------:R-:W-:-:S04]  /*638f0*/  IMAD.MOV.U32 R10, RZ, RZ, R9 ;  /* 0x000000ffff0a7224 */ /* 0x000fc800078e0009 */
[----:B------:R-:W-:-:S08]  /*63900*/  IMAD.WIDE.U32.X R10, R15, R13, R10, P0 ;  /* 0x0000000d0f0a7225 */ /* 0x000fd000000e040a */
.L_x_155:
[-CC-:B0-----:R-:W-:Y:S01]  /*63910*/  SHF.R.U64 R27, R10, R14.reuse, R11.reuse ;  /* 0x0000000e0a1b7219 */ /* 0x181fe2000000120b */
[----:B------:R-:W0:Y:S01]  /*63920*/  LDC.64 R28, c[0x0][0x640] ;  /* 0x00019000ff1c7b82 */ /* 0x000e220000000a00 */
[----:B-1----:R-:W-:Y:S01]  /*63930*/  SHF.R.U32.HI R5, RZ, R14, R11 ;  /* 0x0000000eff057219 */ /* 0x002fe2000001160b */
[----:B------:R-:W-:Y:S01]  /*63940*/  IMAD.MOV.U32 R6, RZ, RZ, R23 ;  /* 0x000000ffff067224 */ /* 0x000fe200078e0017 */
[----:B------:R-:W-:Y:S01]  /*63950*/  IADD3 R9, P0, RZ, -R27, RZ ;  /* 0x8000001bff097210 */ /* 0x000fe20007f1e0ff */
[----:B------:R-:W-:Y:S01]  /*63960*/  IMAD.MOV.U32 R7, RZ, RZ, R24 ;  /* 0x000000ffff077224 */ /* 0x000fe200078e0018 */
[----:B------:R-:W-:Y:S01]  /*63970*/  ULDC UR4, c[0x0][0x154] ;  /* 0x0000550000047ab9 */ /* 0x000fe20000000800 */
[----:B--2---:R-:W-:Y:S02]  /*63980*/  IMAD.MOV R19, RZ, RZ, -R19 ;  /* 0x000000ffff137224 */ /* 0x004fe400078e0a13 */
[----:B------:R-:W1:Y:S01]  /*63990*/  LDC R10, c[0x0][0x618] ;  /* 0x00018600ff0a7b82 */ /* 0x000e620000000800 */
[----:B------:R-:W-:-:S02]  /*639a0*/  IMAD.X R5, RZ, RZ, ~R5, P0 ;  /* 0x000000ffff057224 */ /* 0x000fc400000e0e05 */
[----:B------:R-:W-:-:S04]  /*639b0*/  IMAD.WIDE.U32 R6, R9, R16, R6 ;  /* 0x0000001009067225 */ /* 0x000fc800078e0006 */
[----:B------:R-:W-:Y:S01]  /*639c0*/  IMAD R8, R5, R16, RZ ;  /* 0x0000001005087224 */ /* 0x000fe200078e02ff */
[----:B------:R-:W2:Y:S01]  /*639d0*/  LDC R22, c[0x0][0x608] ;  /* 0x00018200ff167b82 */ /* 0x000ea20000000800 */
[----:B------:R-:W-:Y:S02]  /*639e0*/  IMAD R24, R21, R19, R18 ;  /* 0x0000001315187224 */ /* 0x000fe400078e0212 */
[----:B------:R-:W-:Y:S02]  /*639f0*/  IMAD R5, R9, R17, R8 ;  /* 0x0000001109057224 */ /* 0x000fe400078e0208 */
[----:B------:R-:W-:Y:S02]  /*63a00*/  IMAD.MOV.U32 R9, RZ, RZ, 0x1 ;  /* 0x00000001ff097424 */ /* 0x000fe400078e00ff */
[----:B------:R-:W-:Y:S01]  /*63a10*/  IMAD.IADD R5, R7, 0x1, R5 ;  /* 0x0000000107057824 */ /* 0x000fe200078e0205 */
[----:B------:R-:W3:Y:S01]  /*63a20*/  LDC R26, c[0x0][0x658] ;  /* 0x00019600ff1a7b82 */ /* 0x000ee20000000800 */
[----:B------:R-:W-:-:S02]  /*63a30*/  I2FP.F32.U32 R7, R20 ;  /* 0x0000001400077245 */ /* 0x000fc40000201000 */
[----:B0-----:R-:W-:-:S03]  /*63a40*/  ISETP.NE.U32.AND P0, PT, R28, RZ, PT ;  /* 0x000000ff1c00720c */ /* 0x001fc60003f05070 */
[----:B------:R-:W-:Y:S01]  /*63a50*/  FMUL R8, R7, UR4 ;  /* 0x0000000407087c20 */ /* 0x000fe20008400000 */
[----:B------:R-:W-:Y:S01]  /*63a60*/  ISETP.NE.AND.EX P0, PT, R29, RZ, PT, P0 ;  /* 0x000000ff1d00720c */ /* 0x000fe20003f05300 */
[----:B------:R-:W0:Y:S01]  /*63a70*/  LDC R17, c[0x0][0x148] ;  /* 0x00005200ff117b82 */ /* 0x000e220000000800 */
[-CC-:B-1----:R-:W-:Y:S01]  /*63a80*/  SHF.R.U64 R14, R6, R10.reuse, R5.reuse ;  /* 0x0000000a060e7219 */ /* 0x182fe20000001205 */
[----:B------:R1:W4:Y:S01]  /*63a90*/  F2I.U32.TRUNC.NTZ R16, R8 ;  /* 0x0000000800107305 */ /* 0x000322000020f000 */
[----:B------:R-:W-:Y:S01]  /*63aa0*/  SHF.R.U32.HI R5, RZ, R10, R5 ;  /* 0x0000000aff057219 */ /* 0x000fe20000011605 */
[----:B------:R-:W-:-:S04]  /*63ab0*/  IMAD.MOV.U32 R7, RZ, RZ, -0x1 ;  /* 0xffffffffff077424 */ /* 0x000fc800078e00ff */
[----:B------:R-:W0:Y:S01]  /*63ac0*/  LDC R18, c[0x0][0x600] ;  /* 0x00018000ff127b82 */ /* 0x000e220000000800 */
[-CC-:B--2---:R-:W-:Y:S02]  /*63ad0*/  SHF.R.U64 R12, R14, R22.reuse, R5.reuse ;  /* 0x000000160e0c7219 */ /* 0x184fe40000001205 */
[----:B------:R-:W-:-:S05]  /*63ae0*/  SHF.R.U32.HI R5, RZ, R22, R5 ;  /* 0x00000016ff057219 */ /* 0x000fca0000011605 */
[----:B------:R-:W2:Y:S01]  /*63af0*/  LDC R21, c[0x0][0x648] ;  /* 0x00019200ff157b82 */ /* 0x000ea20000000800 */
[-C--:B---3--:R-:W-:Y:S02]  /*63b00*/  SHF.L.U32 R6, R7, R26.reuse, RZ ;  /* 0x0000001a07067219 */ /* 0x088fe400000006ff */
[-CC-:B------:R-:W-:Y:S02]  /*63b10*/  SHF.R.U64 R15, R12, R26.reuse, R5.reuse ;  /* 0x0000001a0c0f7219 */ /* 0x180fe40000001205 */
[----:B------:R-:W-:Y:S02]  /*63b20*/  SHF.R.U32.HI R7, RZ, R26, R5 ;  /* 0x0000001aff077219 */ /* 0x000fe40000011605 */
[----:B------:R-:W-:Y:S01]  /*63b30*/  LOP3.LUT R19, RZ, R6, RZ, 0x33, !PT ;  /* 0x00000006ff137212 */ /* 0x000fe200078e33ff */
[----:B------:R-:W3:Y:S01]  /*63b40*/  LDC R23, c[0x0][0x638] ;  /* 0x00018e00ff177b82 */ /* 0x000ee20000000800 */
[----:B------:R-:W-:Y:S01]  /*63b50*/  SHF.L.U32 R26, R9, R26, RZ ;  /* 0x0000001a091a7219 */ /* 0x000fe200000006ff */
[----:B------:R-:W-:-:S06]  /*63b60*/  IMAD.MOV.U32 R6, RZ, RZ, R15 ;  /* 0x000000ffff067224 */ /* 0x000fcc00078e000f */
[----:B------:R-:W0:Y:S01]  /*63b70*/  LDC R25, c[0x0][0x610] ;  /* 0x00018400ff197b82 */ /* 0x000e220000000800 */
[----:B-1--4-:R-:W-:Y:S05]  /*63b80*/  @!P0 BRA `(.L_x_156) ;  /* 0x0000000000288947 */ /* 0x012fea0003800000 */
[----:B------:R-:W1:Y:S02]  /*63b90*/  LDC R6, c[0x0][0x64c] ;  /* 0x00019300ff067b82 */ /* 0x000e640000000800 */
[----:B-1----:R-:W-:-:S05]  /*63ba0*/  IADD3 R5, P0, R15, R6, RZ ;  /* 0x000000060f057210 */ /* 0x002fca0007f1e0ff */
        /* <DEDUP_REMOVED lines=8> */
.L_x_156:
[----:B------:R-:W1:Y:S01]  /*63c30*/  LDC R8, c[0x0][0x65c] ;  /* 0x00019700ff087b82 */ /* 0x000e620000000800 */
[----:B--2---:R-:W-:Y:S01]  /*63c40*/  SHF.R.U64 R5, R6, R21, R7 ;  /* 0x0000001506057219 */ /* 0x004fe20000001207 */
[----:B0-----:R-:W-:Y:S01]  /*63c50*/  VIADD R7, R18, 0xffffffff ;  /* 0xffffffff12077836 */ /* 0x001fe20000000000 */
[----:B------:R-:W-:Y:S01]  /*63c60*/  LOP3.LUT R12, R12, R19, RZ, 0xc0, !PT ;  /* 0x000000130c0c7212 */ /* 0x000fe200078ec0ff */
[----:B------:R-:W-:Y:S01]  /*63c70*/  IMAD.MOV R16, RZ, RZ, -R16 ;  /* 0x000000ffff107224 */ /* 0x000fe200078e0a10 */
[----:B------:R-:W-:Y:S01]  /*63c80*/  R2UR UR4, R27 ;  /* 0x000000001b0472ca */ /* 0x000fe200000e0000 */
[----:B------:R-:W-:Y:S01]  /*63c90*/  IMAD.MOV R6, RZ, RZ, -R5 ;  /* 0x000000ffff067224 */ /* 0x000fe200078e0a05 */
[----:B------:R-:W-:Y:S01]  /*63ca0*/  LOP3.LUT R7, R14, R7, RZ, 0xc0, !PT ;  /* 0x000000070e077212 */ /* 0x000fe200078ec0ff */
[----:B------:R-:W-:Y:S02]  /*63cb0*/  IMAD R5, R26, R5, R12 ;  /* 0x000000051a057224 */ /* 0x000fe400078e020c */
[----:B---3--:R-:W-:-:S04]  /*63cc0*/  IMAD R6, R6, R23, R15 ;  /* 0x0000001706067224 */ /* 0x008fc800078e020f */
[----:B------:R-:W-:Y:S02]  /*63cd0*/  IMAD R6, R6, R18, R7 ;  /* 0x0000001206067224 */ /* 0x000fe400078e0207 */
[----:B------:R-:W-:Y:S02]  /*63ce0*/  IMAD.MOV.U32 R7, RZ, RZ, 0x1 ;  /* 0x00000001ff077424 */ /* 0x000fe400078e00ff */
[----:B------:R-:W-:-:S05]  /*63cf0*/  IMAD.U32 R9, RZ, RZ, UR4 ;  /* 0x00000004ff097e24 */ /* 0x000fca000f8e00ff */
[----:B------:R2:W-:Y:S01]  /*63d00*/  STL [R1+0xb80], R9 ;  /* 0x000b800901007387 */ /* 0x0005e20000100800 */
[----:B-1----:R-:W-:-:S13]  /*63d10*/  ISETP.NE.AND P0, PT, R8, 0x1, PT ;  /* 0x000000010800780c */ /* 0x002fda0003f05270 */
[----:B------:R-:W-:-:S04]  /*63d20*/  @P0 IMAD R24, R17, R16, R20 ;  /* 0x0000001011180224 */ /* 0x000fc800078e0214 */
[----:B------:R-:W-:-:S05]  /*63d30*/  IMAD R5, R5, R25, R24 ;  /* 0x0000001905057224 */ /* 0x000fca00078e0218 */
[----:B------:R-:W-:Y:S02]  /*63d40*/  SEL R8, R6, R5, !P0 ;  /* 0x0000000506087207 */ /* 0x000fe40004000000 */
[----:B-----5:R-:W-:Y:S02]  /*63d50*/  SEL R30, R5, R6, !P0 ;  /* 0x00000006051e7207 */ /* 0x020fe40004000000 */
[----:B------:R-:W-:Y:S01]  /*63d60*/  PRMT R5, R7, 0x7610, R5 ;  /* 0x0000761007057816 */ /* 0x000fe20000000005 */
[----:B------:R2:W-:Y:S04]  /*63d70*/  STL [R1+0xb88], R8 ;  /* 0x000b880801007387 */ /* 0x0005e80000100800 */
[----:B------:R2:W-:Y:S02]  /*63d80*/  STL [R1+0xa4], R30 ;  /* 0x0000a41e01007387 */ /* 0x0005e40000100800 */
.L_x_154:
[----:B--2---:R-:W2:Y:S04]  /*63d90*/  LDL.LU R8, [R1+0xbac] ;  /* 0x000bac0001087983 */ /* 0x004ea80000300800 */
[----:B0-----:R-:W3:Y:S04]  /*63da0*/  LDL R7, [R1+0xbb4] ;  /* 0x000bb40001077983 */ /* 0x001ee80000100800 */
[----:B------:R-:W4:Y:S01]  /*63db0*/  LDL.LU R6, [R1+0xbb0] ;  /* 0x000bb00001067983 */ /* 0x000f220000300800 */
[----:B------:R-:W-:Y:S02]  /*63dc0*/  LOP3.LUT P0, RZ, R5, 0xff, RZ, 0xc0, !PT ;  /* 0x000000ff05ff7812 */ /* 0x000fe4000780c0ff */
[----:B--2---:R-:W-:-:S02]  /*63dd0*/  R2UR UR4, R8 ;  /* 0x00000000080472ca */ /* 0x004fc400000e0000 */
[----:B---3--:R-:W-:Y:S02]  /*63de0*/  R2UR UR6, R7 ;  /* 0x00000000070672ca */ /* 0x008fe400000e0000 */
[----:B----4-:R-:W-:Y:S01]  /*63df0*/  R2UR UR7, R6 ;  /* 0x00000000060772ca */ /* 0x010fe200000e0000 */
[----:B-----5:R-:W-:-:S10]  /*63e00*/  IMAD.MOV.U32 R6, RZ, RZ, R30 ;  /* 0x000000ffff067224 */ /* 0x020fd400078e001e */
[----:B------:R-:W-:-:S04]  /*63e10*/  UIADD3 UR4, UR6, UR4, URZ ;  /* 0x0000000406047290 */ /* 0x000fc8000fffe03f */
[----:B------:R-:W-:Y:S02]  /*63e20*/  USHF.R.U32.HI UR5, URZ, 0x2, UR4 ;  /* 0x000000023f057899 */ /* 0x000fe40008011604 */
[----:B------:R-:W-:Y:S02]  /*63e30*/  UISETP.GT.U32.AND UP1, UPT, UR4, 0x3, UPT ;  /* 0x000000030400788c */ /* 0x000fe4000bf24070 */
[----:B------:R-:W-:Y:S02]  /*63e40*/  ULOP3.LUT UR5, UR5, 0x1, URZ, 0xc0, !UPT ;  /* 0x0000000105057892 */ /* 0x000fe4000f8ec03f */
[----:B------:R-:W-:Y:S02]  /*63e50*/  UISETP.LT.U32.AND UP1, UPT, UR6, 0x4, UP1 ;  /* 0x000000040600788c */ /* 0x000fe40008f21070 */
[----:B------:R-:W-:Y:S02]  /*63e60*/  UISETP.NE.U32.AND UP0, UPT, UR5, 0x1, UPT ;  /* 0x000000010500788c */ /* 0x000fe4000bf05070 */
[----:B------:R-:W-:-:S02]  /*63e70*/  ULOP3.LUT UR4, UR4, 0x3, URZ, 0xc0, !UPT ;  /* 0x0000000304047892 */ /* 0x000fc4000f8ec03f */
[----:B------:R-:W-:Y:S02]  /*63e80*/  UISETP.GT.U32.AND UP0, UPT, UR6, 0x3, !UP0 ;  /* 0x000000030600788c */ /* 0x000fe4000c704070 */
[----:B------:R-:W-:Y:S02]  /*63e90*/  USEL UR6, URZ, 0x1, !UP1 ;  /* 0x000000013f067887 */ /* 0x000fe4000c800000 */
[----:B------:R-:W-:Y:S01]  /*63ea0*/  USEL UR5, URZ, 0x1, !UP0 ;  /* 0x000000013f057887 */ /* 0x000fe2000c000000 */
[----:B------:R-:W-:-:S03]  /*63eb0*/  IMAD.U32 R7, RZ, RZ, UR4 ;  /* 0x00000004ff077e24 */ /* 0x000fc6000f8e00ff */
[----:B------:R-:W-:Y:S02]  /*63ec0*/  ULOP3.LUT UR7, UR5, UR7, UR6, 0x96, !UPT ;  /* 0x0000000705077292 */ /* 0x000fe4000f8e9606 */
[----:B------:R0:W-:Y:S04]  /*63ed0*/  STL [R1+0xbac], R7 ;  /* 0x000bac0701007387 */ /* 0x0001e80000100800 */
[----:B------:R-:W-:-:S05]  /*63ee0*/  IMAD.U32 R5, RZ, RZ, UR7 ;  /* 0x00000007ff057e24 */ /* 0x000fca000f8e00ff */
[----:B------:R0:W-:Y:S04]  /*63ef0*/  STL [R1+0xbb0], R5 ;  /* 0x000bb00501007387 */ /* 0x0001e80000100800 */
[----:B------:R0:W-:Y:S01]  /*63f00*/  STL [R1+0xb84], R6 ;  /* 0x000b840601007387 */ /* 0x0001e20000100800 */
[----:B------:R-:W-:Y:S05]  /*63f10*/  @P0 BRA `(.L_x_157) ;  /* 0xfffff9d000e40947 */ /* 0x000fea000383ffff */
[----:B------:R-:W-:Y:S05]  /*63f20*/  EXIT ;  /* 0x000000000000794d */ /* 0x000fea0003800000 */
.L_x_3:
[----:B------:R-:W2:Y:S01]  /*63f30*/  LDL R17, [R1+0xba8] ;  /* 0x000ba80001117983 */ /* 0x000ea20000100800 */
[----:B------:R-:W-:-:S03]  /*63f40*/  ULDC.64 UR4, c[0x0][0x650] ;  /* 0x0001940000047ab9 */ /* 0x000fc60000000a00 */
[----:B------:R-:W3:Y:S01]  /*63f50*/  LDL R18, [R1+0xba4] ;  /* 0x000ba40001127983 */ /* 0x000ee20000100800 */
[----:B------:R-:W-:Y:S01]  /*63f60*/  PRMT R6, RZ, 0x7610, R6 ;  /* 0x00007610ff067816 */ /* 0x000fe20000000006 */
[----:B------:R-:W-:Y:S02]  /*63f70*/  IMAD.MOV.U32 R3, RZ, RZ, -0x1 ;  /* 0xffffffffff037424 */ /* 0x000fe400078e00ff */
[----:B------:R-:W-:Y:S02]  /*63f80*/  IMAD.MOV.U32 R2, RZ, RZ, -0x1 ;  /* 0xffffffffff027424 */ /* 0x000fe400078e00ff */
[----:B------:R-:W-:Y:S01]  /*63f90*/  IMAD.MOV.U32 R10, RZ, RZ, -0x1 ;  /* 0xffffffffff0a7424 */ /* 0x000fe200078e00ff */
[----:B--2---:R-:W-:-:S04]  /*63fa0*/  ISETP.GE.U32.AND P0, PT, R17, UR4, PT ;  /* 0x0000000411007c0c */ /* 0x004fc8000bf06070 */
[----:B---3--:R-:W-:-:S13]  /*63fb0*/  ISETP.GE.U32.AND.EX P0, PT, R18, UR5, PT, P0 ;  /* 0x0000000512007c0c */ /* 0x008fda000bf06100 */
[----:B------:R-:W-:Y:S05]  /*63fc0*/  @P0 BRA `(.L_x_158) ;  /* 0x0000000400640947 */ /* 0x000fea0003800000 */
[----:B------:R-:W0:Y:S01]  /*63fd0*/  LDC.64 R10, c[0x0][0x628] ;  /* 0x00018a00ff0a7b82 */ /* 0x000e220000000a00 */
[----:B------:R-:W-:Y:S02]  /*63fe0*/  IMAD.MOV.U32 R8, RZ, RZ, R17 ;  /* 0x000000ffff087224 */ /* 0x000fe400078e0011 */
        /* <DEDUP_REMOVED lines=16> */
.L_x_159:
[--C-:B------:R-:W-:Y:S01]  /*640f0*/  SHF.R.U64 R10, R8, R12, R9.reuse ;  /* 0x0000000c080a7219 */ /* 0x100fe20000001209 */
[----:B------:R-:W-:Y:S01]  /*64100*/  IMAD.MOV.U32 R3, RZ, RZ, R18 ;  /* 0x000000ffff037224 */ /* 0x000fe200078e0012 */
[----:B------:R-:W-:Y:S01]  /*64110*/  I2FP.F32.U32 R6, R4 ;  /* 0x0000000400067245 */ /* 0x000fe20000201000 */
[----:B------:R-:W0:Y:S01]  /*64120*/  LDC R16, c[0x0][0x618] ;  /* 0x00018600ff107b82 */ /* 0x000e220000000800 */
[----:B------:R-:W-:Y:S01]  /*64130*/  SHF.R.U32.HI R2, RZ, R12, R9 ;  /* 0x0000000cff027219 */ /* 0x000fe20000011609 */
[----:B------:R-:W-:Y:S01]  /*64140*/  ULDC UR4, c[0x0][0x150] ;  /* 0x0000540000047ab9 */ /* 0x000fe20000000800 */
[----:B------:R-:W-:Y:S01]  /*64150*/  IADD3 R5, P0, RZ, -R10, RZ ;  /* 0x8000000aff057210 */ /* 0x000fe20007f1e0ff */
[----:B------:R-:W-:Y:S01]  /*64160*/  FMUL R9, R6, UR4 ;  /* 0x0000000406097c20 */ /* 0x000fe20008400000 */
[----:B------:R-:W-:-:S03]  /*64170*/  ULDC UR4, c[0x0][0x154] ;  /* 0x0000550000047ab9 */ /* 0x000fc60000000800 */
[----:B------:R-:W1:Y:S01]  /*64180*/  LDC.64 R18, c[0x0][0x640] ;  /* 0x00019000ff127b82 */ /* 0x000e620000000a00 */
[----:B------:R-:W-:Y:S01]  /*64190*/  IMAD.X R7, RZ, RZ, ~R2, P0 ;  /* 0x000000ffff077224 */ /* 0x000fe200000e0e02 */
[----:B------:R-:W2:Y:S01]  /*641a0*/  F2I.U32.TRUNC.NTZ R9, R9 ;  /* 0x0000000900097305 */ /* 0x000ea2000020f000 */
[----:B------:R-:W-:Y:S02]  /*641b0*/  IMAD.MOV.U32 R2, RZ, RZ, R17 ;  /* 0x000000ffff027224 */ /* 0x000fe400078e0011 */
[-C--:B------:R-:W-:Y:S02]  /*641c0*/  IMAD R6, R7, R14.reuse, RZ ;  /* 0x0000000e07067224 */ /* 0x080fe400078e02ff */
[C---:B------:R-:W-:Y:S01]  /*641d0*/  IMAD.WIDE.U32 R2, R5.reuse, R14, R2 ;  /* 0x0000000e05027225 */ /* 0x040fe200078e0002 */
[----:B------:R-:W3:Y:S03]  /*641e0*/  LDC R11, c[0x0][0x144] ;  /* 0x00005100ff0b7b82 */ /* 0x000ee60000000800 */
[----:B------:R-:W-:-:S02]  /*641f0*/  IMAD R5, R5, R15, R6 ;  /* 0x0000000f05057224 */ /* 0x000fc400078e0206 */
[----:B------:R-:W-:Y:S02]  /*64200*/  IMAD.MOV.U32 R6, RZ, RZ, -0x1 ;  /* 0xffffffffff067424 */ /* 0x000fe400078e00ff */
[----:B------:R-:W-:Y:S01]  /*64210*/  IMAD.IADD R3, R3, 0x1, R5 ;  /* 0x0000000103037824 */ /* 0x000fe200078e0205 */
[----:B------:R-:W4:Y:S01]  /*64220*/  LDC R12, c[0x0][0x608] ;  /* 0x00018200ff0c7b82 */ /* 0x000f220000000800 */
[----:B------:R-:W-:-:S03]  /*64230*/  I2FP.F32.U32 R5, R0 ;  /* 0x0000000000057245 */ /* 0x000fc60000201000 */
[-C--:B0-----:R-:W-:Y:S01]  /*64240*/  SHF.R.U64 R8, R2, R16.reuse, R3 ;  /* 0x0000001002087219 */ /* 0x081fe20000001203 */
[----:B--2---:R-:W-:Y:S01]  /*64250*/  IMAD.MOV R2, RZ, RZ, -R9 ;  /* 0x000000ffff027224 */ /* 0x004fe200078e0a09 */
[----:B------:R-:W-:Y:S01]  /*64260*/  SHF.R.U32.HI R3, RZ, R16, R3 ;  /* 0x00000010ff037219 */ /* 0x000fe20000011603 */
[----:B------:R-:W-:Y:S01]  /*64270*/  FMUL R5, R5, UR4 ;  /* 0x0000000405057c20 */ /* 0x000fe20008400000 */
[----:B------:R-:W0:Y:S01]  /*64280*/  LDC R7, c[0x0][0x658] ;  /* 0x00019600ff077b82 */ /* 0x000e220000000800 */
[----:B-1----:R-:W-:-:S04]  /*64290*/  ISETP.NE.U32.AND P0, PT, R18, RZ, PT ;  /* 0x000000ff1200720c */ /* 0x002fc80003f05070 */
[----:B------:R-:W-:-:S03]  /*642a0*/  ISETP.NE.AND.EX P0, PT, R19, RZ, PT, P0 ;  /* 0x000000ff1300720c */ /* 0x000fc60003f05300 */
[----:B------:R-:W1:Y:S01]  /*642b0*/  LDC R15, c[0x0][0x148] ;  /* 0x00005200ff0f7b82 */ /* 0x000e620000000800 */
[----:B---3--:R-:W-:Y:S02]  /*642c0*/  IMAD R16, R11, R2, R4 ;  /* 0x000000020b107224 */ /* 0x008fe400078e0204 */
[----:B------:R-:W-:-:S05]  /*642d0*/  IMAD.MOV.U32 R4, RZ, RZ, 0x1 ;  /* 0x00000001ff047424 */ /* 0x000fca00078e00ff */
[----:B------:R-:W2:Y:S01]  /*642e0*/  LDC R14, c[0x0][0x600] ;  /* 0x00018000ff0e7b82 */ /* 0x000ea20000000800 */
[-CC-:B----4-:R-:W-:Y:S02]  /*642f0*/  SHF.R.U64 R11, R8, R12.reuse, R3.reuse ;  /* 0x0000000c080b7219 */ /* 0x190fe40000001203 */
[----:B------:R-:W-:Y:S02]  /*64300*/  SHF.R.U32.HI R2, RZ, R12, R3 ;  /* 0x0000000cff027219 */ /* 0x000fe40000011603 */
[----:B------:R3:W4:Y:S03]  /*64310*/  F2I.U32.TRUNC.NTZ R12, R5 ;  /* 0x00000005000c7305 */ /* 0x000726000020f000 */
[----:B------:R-:W1:Y:S01]  /*64320*/  LDC R17, c[0x0][0x648] ;  /* 0x00019200ff117b82 */ /* 0x000e620000000800 */
[-C--:B0-----:R-:W-:Y:S02]  /*64330*/  SHF.R.U64 R13, R11, R7.reuse, R2 ;  /* 0x000000070b0d7219 */ /* 0x081fe40000001202 */
[----:B------:R-:W-:-:S02]  /*64340*/  SHF.L.U32 R6, R6, R7, RZ ;  /* 0x0000000706067219 */ /* 0x000fc400000006ff */
[-C--:B------:R-:W-:Y:S01]  /*64350*/  SHF.R.U32.HI R3, RZ, R7.reuse, R2 ;  /* 0x00000007ff037219 */ /* 0x080fe20000011602 */
[----:B------:R-:W-:Y:S01]  /*64360*/  IMAD.MOV.U32 R2, RZ, RZ, R13 ;  /* 0x000000ffff027224 */ /* 0x000fe200078e000d */
[----:B------:R-:W-:Y:S01]  /*64370*/  SHF.L.U32 R21, R4, R7, RZ ;  /* 0x0000000704157219 */ /* 0x000fe200000006ff */
[----:B------:R-:W0:Y:S01]  /*64380*/  LDC R20, c[0x0][0x638] ;  /* 0x00018e00ff147b82 */ /* 0x000e220000000800 */
[----:B------:R-:W-:-:S07]  /*64390*/  LOP3.LUT R22, RZ, R6, RZ, 0x33, !PT ;  /* 0x00000006ff167212 */ /* 0x000fce00078e33ff */
        /* <DEDUP_REMOVED lines=12> */
.L_x_160:
[----:B------:R-:W3:Y:S01]  /*64460*/  LDC R4, c[0x0][0x65c] ;  /* 0x00019700ff047b82 */ /* 0x000ee20000000800 */
[----:B-1----:R-:W-:Y:S01]  /*64470*/  SHF.R.U64 R3, R2, R17, R3 ;  /* 0x0000001102037219 */ /* 0x002fe20000001203 */
[----:B--2---:R-:W-:Y:S01]  /*64480*/  VIADD R5, R14, 0xffffffff ;  /* 0xffffffff0e057836 */ /* 0x004fe20000000000 */
[----:B------:R-:W-:Y:S01]  /*64490*/  LOP3.LUT R2, R11, R22, RZ, 0xc0, !PT ;  /* 0x000000160b027212 */ /* 0x000fe200078ec0ff */
[----:B------:R-:W-:Y:S02]  /*644a0*/  IMAD.MOV R12, RZ, RZ, -R12 ;  /* 0x000000ffff0c7224 */ /* 0x000fe400078e0a0c */
[----:B------:R-:W-:Y:S01]  /*644b0*/  IMAD.MOV.U32 R6, RZ, RZ, 0x1 ;  /* 0x00000001ff067424 */ /* 0x000fe200078e00ff */
[----:B------:R-:W-:Y:S02]  /*644c0*/  LOP3.LUT R5, R8, R5, RZ, 0xc0, !PT ;  /* 0x0000000508057212 */ /* 0x000fe400078ec0ff */
[----:B---3--:R-:W-:Y:S01]  /*644d0*/  ISETP.NE.AND P0, PT, R4, 0x1, PT ;  /* 0x000000010400780c */ /* 0x008fe20003f05270 */
[----:B------:R-:W-:-:S02]  /*644e0*/  IMAD.MOV R4, RZ, RZ, -R3 ;  /* 0x000000ffff047224 */ /* 0x000fc400078e0a03 */
[----:B------:R-:W-:-:S10]  /*644f0*/  IMAD R3, R21, R3, R2 ;  /* 0x0000000315037224 */ /* 0x000fd400078e0202 */
[----:B------:R-:W-:Y:S02]  /*64500*/  @P0 IMAD R16, R15, R12, R0 ;  /* 0x0000000c0f100224 */ /* 0x000fe400078e0200 */
[----:B0-----:R-:W-:Y:S02]  /*64510*/  IMAD R0, R4, R20, R13 ;  /* 0x0000001404007224 */ /* 0x001fe400078e020d */
[----:B------:R-:W-:Y:S02]  /*64520*/  IMAD R3, R3, R23, R16 ;  /* 0x0000001703037224 */ /* 0x000fe400078e0210 */
[----:B------:R-:W-:-:S05]  /*64530*/  IMAD R0, R0, R14, R5 ;  /* 0x0000000e00007224 */ /* 0x000fca00078e0205 */
[----:B------:R-:W-:Y:S02]  /*64540*/  SEL R2, R0, R3, !P0 ;  /* 0x0000000300027207 */ /* 0x000fe40004000000 */
[----:B------:R-:W-:-:S07]  /*64550*/  SEL R3, R3, R0, !P0 ;  /* 0x0000000003037207 */ /* 0x000fce0004000000 */
.L_x_158:
[----:B------:R-:W-:-:S08]  /*64560*/  NOP ;  /* 0x0000000000007918 */ /* 0x000fd00000000000 */
[----:B------:R-:W0:-:S00]  /*64570*/  USETMAXREG.DEALLOC.CTAPOOL 0x18 ;  /* 0x00000018000079c8 */ /* 0x000e0000080e0500 */
[----:B------:R-:W-:-:S13]  /*64580*/  ISETP.NE.AND P0, PT, RZ, UR8, PT ;  /* 0x00000008ff007c0c */ /* 0x000fda000bf05270 */
[----:B------:R-:W-:Y:S05]  /*64590*/  @P0 EXIT ;  /* 0x000000000000094d */ /* 0x000fea0003800000 */
[----:B0-----:R-:W-:Y:S01]  /*645a0*/  LOP3.LUT P0, RZ, R6, 0xff, RZ, 0xc0, !PT ;  /* 0x000000ff06ff7812 */ /* 0x001fe2000780c0ff */
[----:B------:R-:W-:Y:S02]  /*645b0*/  IMAD.MOV.U32 R0, RZ, RZ, 0x1 ;  /* 0x00000001ff007424 */ /* 0x000fe400078e00ff */
[----:B------:R-:W-:-:S10]  /*645c0*/  IMAD.MOV.U32 R6, RZ, RZ, RZ ;  /* 0x000000ffff067224 */ /* 0x000fd400078e00ff */
[----:B------:R-:W-:Y:S05]  /*645d0*/  @!P0 BRA `(.L_x_161) ;  /* 0x0000000c00608947 */ /* 0x000fea0003800000 */
[----:B------:R-:W2:Y:S01]  /*645e0*/  LDL R5, [R1+0xb9c] ;  /* 0x000b9c0001057983 */ /* 0x000ea20000100800 */
[----:B------:R-:W0:Y:S01]  /*645f0*/  LDC R0, c[0x0][0x28c] ;  /* 0x0000a300ff007b82 */ /* 0x000e220000000800 */
[----:B------:R-:W-:Y:S01]  /*64600*/  ULDC UR5, c[0x0][0x658] ;  /* 0x0001960000057ab9 */ /* 0x000fe20000000800 */
[----:B------:R-:W-:Y:S01]  /*64610*/  UMOV UR7, 0xffffffff ;  /* 0xffffffff00077882 */ /* 0x000fe20000000000 */
[----:B------:R-:W1:Y:S01]  /*64620*/  S2R R4, SR_TID.X ;  /* 0x0000000000047919 */ /* 0x000e620000002100 */
[----:B------:R-:W-:Y:S01]  /*64630*/  ULDC UR6, c[0x0][0xc] ;  /* 0x0000030000067ab9 */ /* 0x000fe20000000800 */
[----:B------:R-:W-:Y:S01]  /*64640*/  UMOV UR9, 0x1 ;  /* 0x0000000100097882 */ /* 0x000fe20000000000 */
[----:B------:R-:W-:Y:S01]  /*64650*/  BSSY B0, `(.L_x_161) ;  /* 0x00000d0000007945 */ /* 0x000fe20003800000 */
[----:B------:R-:W-:Y:S01]  /*64660*/  USHF.L.U32 UR18, UR9, UR5, URZ ;  /* 0x0000000509127299 */ /* 0x000fe2000800063f */
[----:B------:R-:W-:Y:S01]  /*64670*/  IMAD.MOV.U32 R9, RZ, RZ, 0x1 ;  /* 0x00000001ff097424 */ /* 0x000fe200078e00ff */
[----:B------:R-:W-:Y:S01]  /*64680*/  ULDC UR4, c[0x0][0x600] ;  /* 0x0001800000047ab9 */ /* 0x000fe20000000800 */
[----:B------:R-:W-:Y:S01]  /*64690*/  IMAD.MOV.U32 R6, RZ, RZ, RZ ;  /* 0x000000ffff067224 */ /* 0x000fe200078e00ff */
[----:B------:R-:W-:Y:S01]  /*646a0*/  UIADD3 UR4, UR4, -0x1, URZ ;  /* 0xffffffff04047890 */ /* 0x000fe2000fffe03f */
[----:B------:R-:W-:Y:S01]  /*646b0*/  ULDC.64 UR22, c[0x0][0x198] ;  /* 0x0000660000167ab9 */ /* 0x000fe20000000a00 */
[----:B0-----:R-:W-:Y:S01]  /*646c0*/  VIADD R0, R0, 0x3f ;  /* 0x0000003f00007836 */ /* 0x001fe20000000000 */
[----:B-1----:R-:W-:-:S02]  /*646d0*/  LOP3.LUT P3, RZ, R4, 0x7f, RZ, 0xc0, !PT ;  /* 0x0000007f04ff7812 */ /* 0x002fc4000786c0ff */
[----:B------:R-:W-:-:S04]  /*646e0*/  LOP3.LUT P0, RZ, R4, 0x1f, RZ, 0xc0, !PT ;  /* 0x0000001f04ff7812 */ /* 0x000fc8000780c0ff */
[----:B------:R-:W-:Y:S02]  /*646f0*/  PLOP3.LUT P0, PT, P0, P3, PT, 0x8a, 0x0 ;  /* 0x000000000000781c */ /* 0x000fe40000707172 */
[----:B--2---:R-:W-:Y:S02]  /*64700*/  R2UR UR8, R5 ;  /* 0x00000000050872ca */ /* 0x004fe400000e0000 */
[----:B------:R-:W-:-:S04]  /*64710*/  SHF.R.S32.HI R5, RZ, 0x1f, R0 ;  /* 0x0000001fff057819 */ /* 0x000fc80000011400 */
[----:B------:R-:W-:Y:S01]  /*64720*/  LEA.HI R5, R5, R0, RZ, 0x6 ;  /* 0x0000000005057211 */ /* 0x000fe200078f30ff */
[----:B------:R-:W-:-:S03]  /*64730*/  IMAD.MOV.U32 R0, RZ, RZ, 0x1 ;  /* 0x00000001ff007424 */ /* 0x000fc600078e00ff */
[----:B------:R-:W-:-:S03]  /*64740*/  SHF.R.S32.HI R7, RZ, 0x6, R5 ;  /* 0x00000006ff077819 */ /* 0x000fc60000011405 */
[----:B------:R-:W-:Y:S02]  /*64750*/  ULOP3.LUT UR24, UR8, 0x2, URZ, 0xfc, !UPT ;  /* 0x0000000208187892 */ /* 0x000fe4000f8efc3f */
[----:B------:R-:W-:Y:S01]  /*64760*/  USHF.L.U32 UR8, UR7, UR5, URZ ;  /* 0x0000000507087299 */ /* 0x000fe2000800063f */
[----:B------:R-:W-:Y:S02]  /*64770*/  VIADD R15, R7, 0x1 ;  /* 0x00000001070f7836 */ /* 0x000fe40000000000 */
[----:B------:R-:W-:Y:S01]  /*64780*/  ULDC UR7, c[0x0][0x10] ;  /* 0x0000040000077ab9 */ /* 0x000fe20000000800 */
[----:B------:R-:W-:Y:S01]  /*64790*/  ULDC UR5, c[0x0][0x14] ;  /* 0x0000050000057ab9 */ /* 0x000fe20000000800 */
[----:B------:R-:W-:Y:S02]  /*647a0*/  UIMAD.WIDE.U32 UR6, UR6, UR7, URZ ;  /* 0x00000007060672a5 */ /* 0x000fe4000f8e003f */
[----:B------:R-:W-:Y:S02]  /*647b0*/  ULOP3.LUT UR17, URZ, UR8, URZ, 0x33, !UPT ;  /* 0x000000083f117292 */ /* 0x000fe4000f8e333f */
[----:B------:R-:W-:-:S02]  /*647c0*/  UIMAD.WIDE.U32 UR20, UR6, UR5, URZ ;  /* 0x00000005061472a5 */ /* 0x000fc4000f8e003f */
[----:B------:R-:W-:-:S04]  /*647d0*/  UIMAD UR13, UR7, UR5, URZ ;  /* 0x00000005070d72a4 */ /* 0x000fc8000f8e023f */
[----:B------:R-:W-:-:S12]  /*647e0*/  UIADD3 UR13, UR21, UR13, URZ ;  /* 0x0000000d150d7290 */ /* 0x000fd8000fffe03f */
.L_x_173:
[----:B------:R-:W-:-:S03]  /*647f0*/  UMOV UR5, 0xffffffff ;  /* 0xffffffff00057882 */ /* 0x000fc60000000000 */
[----:B------:R-:W-:Y:S05]  /*64800*/  BRA.DIV UR5, `(.L_x_162) ;  /* 0x0000000e05d87947 */ /* 0x000fea000b800000 */
[----:B------:R-:W-:-:S13]  /*64810*/  ELECT P1, URZ, PT ;  /* 0x00000000003f782f */ /* 0x000fda0003820000 */
.L_x_184:
[----:B------:R-:W0:Y:S01]  /*64820*/  LDC R4, c[0x0][0x28c] ;  /* 0x0000a300ff047b82 */ /* 0x000e220000000800 */
[----:B------:R-:W-:Y:S01]  /*64830*/  BSSY B1, `(.L_x_163) ;  /* 0x0000038000017945 */ /* 0x000fe20003800000 */
[----:B0-----:R-:W-:-:S13]  /*64840*/  ISETP.LT.OR P1, PT, R4, 0x1, !P1 ;  /* 0x000000010400780c */ /* 0x001fda0004f21670 */
[----:B------:R-:W-:Y:S05]  /*64850*/  @P1 BRA `(.L_x_164) ;  /* 0x0000000000d41947 */ /* 0x000fea0003800000 */
[----:B------:R-:W-:Y:S02]  /*64860*/  IMAD R2, R2, 0xf0, RZ ;  /* 0x000000f002027824 */ /* 0x000fe400078e02ff */
[----:B------:R-:W-:Y:S02]  /*64870*/  IMAD.SHL.U32 R3, R3, 0x200, RZ ;  /* 0x0000020003037824 */ /* 0x000fe400078e00ff */
[----:B------:R-:W-:Y:S02]  /*64880*/  IMAD.MOV.U32 R13, RZ, RZ, RZ ;  /* 0x000000ffff0d7224 */ /* 0x000fe400078e00ff */
[----:B------:R-:W-:Y:S02]  /*64890*/  IMAD.MOV.U32 R4, RZ, RZ, R15 ;  /* 0x000000ffff047224 */ /* 0x000fe400078e000f */
[----:B------:R-:W-:Y:S02]  /*648a0*/  IMAD.MOV.U32 R5, RZ, RZ, R0 ;  /* 0x000000ffff057224 */ /* 0x000fe400078e0000 */
[----:B------:R-:W-:-:S07]  /*648b0*/  IMAD.MOV.U32 R8, RZ, RZ, R6 ;  /* 0x000000ffff087224 */ /* 0x000fce00078e0006 */
.L_x_168:
[----:B------:R-:W0:Y:S01]  /*648c0*/  S2R R12, SR_CgaCtaId ;  /* 0x00000000000c7919 */ /* 0x000e220000008800 */
[----:B------:R-:W-:Y:S01]  /*648d0*/  MOV R11, 0x400 ;  /* 0x00000400000b7802 */ /* 0x000fe20000000f00 */
[----:B------:R-:W1:Y:S03]  /*648e0*/  @!P3 LDC R14, c[0x0][0x500] ;  /* 0x00014000ff0ebb82 */ /* 0x000e660000000800 */
[----:B0-----:R-:W-:Y:S02]  /*648f0*/  LEA R17, R12, R11, 0x18 ;  /* 0x0000000b0c117211 */ /* 0x001fe400078ec0ff */
[----:B------:R-:W-:-:S03]  /*64900*/  SHF.L.U32 R12, R5, 0x1f, RZ ;  /* 0x0000001f050c7819 */ /* 0x000fc600000006ff */
[----:B------:R-:W-:-:S04]  /*64910*/  IMAD R11, R8, 0x8, R17 ;  /* 0x00000008080b7824 */ /* 0x000fc800078e0211 */
[----:B------:R-:W0:Y:S02]  /*64920*/  SYNCS.PHASECHK.TRANS64.TRYWAIT P1, [R11+URZ+0x20], R12 ;  /* 0x0000200c0b0075a7 */ /* 0x000e24000802017f */
[----:B01----:R-:W-:Y:S05]  /*64930*/  @!P1 BRA `(.L_x_165) ;  /* 0x0000000c00ac9947 */ /* 0x003fea0003800000 */
.L_x_185:
[----:B------:R-:W-:Y:S01]  /*64940*/  UPRMT UR5, UR24, 0x9910, URZ ;  /* 0x0000991018057896 */ /* 0x000fe2000800003f */
[----:B------:R1:W-:Y:S03]  /*64950*/  @!P3 SYNCS.ARRIVE.TRANS64 RZ, [R11+URZ], R14 ;  /* 0x0000000e0bffb9a7 */ /* 0x0003e6000800003f */
[----:B------:R-:W-:-:S06]  /*64960*/  UISETP.NE.AND UP0, UPT, UR5, 0x2, UPT ;  /* 0x000000020500788c */ /* 0x000fcc000bf05270 */
[----:B------:R-:W-:-:S13]  /*64970*/  PLOP3.LUT P1, PT, PT, PT, UP0, 0x80, 0x0 ;  /* 0x000000000000781c */ /* 0x000fda0003f2f008 */
[----:B-1----:R-:W-:Y:S05]  /*64980*/  @P1 BRA `(.L_x_166) ;  /* 0x0000000000041947 */ /* 0x002fea0003800000 */
[----:B------:R-:W-:Y:S01]  /*64990*/  BPT.TRAP 0x1 ;  /* 0x000000040000795c */ /* 0x000fe20000300000 */
.L_x_166:
[----:B------:R-:W-:Y:S05]  /*649a0*/  @P0 BRA `(.L_x_167) ;  /* 0x0000000000040947 */ /* 0x000fea0003800000 */
[----:B------:R-:W-:Y:S01]  /*649b0*/  BPT.TRAP 0x1 ;  /* 0x000000040000795c */ /* 0x000fe20000300000 */
.L_x_167:
[C-C-:B0-----:R-:W-:Y:S01]  /*649c0*/  IMAD R12, R8.reuse, 0x8000, R17.reuse ;  /* 0x00008000080c7824 */ /* 0x141fe200078e0211 */
[----:B------:R-:W-:Y:S01]  /*649d0*/  R2UR UR9, R11 ;  /* 0x000000000b0972ca */ /* 0x000fe200000e0000 */
[----:B------:R-:W-:Y:S01]  /*649e0*/  IMAD R17, R8, 0x3c00, R17 ;  /* 0x00003c0008117824 */ /* 0x000fe200078e0211 */
[----:B------:R-:W-:Y:S01]  /*649f0*/  UIADD3 UR6, UP0, UR22, 0xf0, URZ ;  /* 0x000000f016067890 */ /* 0x000fe2000ff1e03f */
[----:B------:R-:W-:Y:S01]  /*64a00*/  VIADD R4, R4, 0xffffffff ;  /* 0xffffffff04047836 */ /* 0x000fe20000000000 */
[----:B------:R-:W-:Y:S01]  /*64a10*/  R2UR UR5, R12 ;  /* 0x000000000c0572ca */ /* 0x000fe200000e0000 */
[----:B------:R-:W-:Y:S01]  /*64a20*/  UIADD3 UR26, UP1, UR22, 0x1f0, URZ ;  /* 0x000001f0161a7890 */ /* 0x000fe2000ff3e03f */
[----:B------:R-:W-:Y:S01]  /*64a30*/  R2UR UR8, R17 ;  /* 0x00000000110872ca */ /* 0x000fe200000e0000 */
[----:B------:R-:W-:Y:S01]  /*64a40*/  UIADD3.X UR7, URZ, UR23, URZ, UP0, !UPT ;  /* 0x000000173f077290 */ /* 0x000fe200087fe43f */
[----:B------:R-:W-:Y:S01]  /*64a50*/  R2UR UR11, R3 ;  /* 0x00000000030b72ca */ /* 0x000fe200000e0000 */
[----:B------:R-:W-:Y:S01]  /*64a60*/  VIADD R8, R8, 0x1 ;  /* 0x0000000108087836 */ /* 0x000fe20000000000 */
[C---:B------:R-:W-:Y:S01]  /*64a70*/  R2UR UR10, R13.reuse ;  /* 0x000000000d0a72ca */ /* 0x040fe200000e0000 */
[----:B------:R-:W-:Y:S01]  /*64a80*/  UIADD3.X UR27, URZ, UR23, URZ, UP1, !UPT ;  /* 0x000000173f1b7290 */ /* 0x000fe20008ffe43f */
[----:B------:R-:W-:Y:S01]  /*64a90*/  R2UR UR12, R10 ;  /* 0x000000000a0c72ca */ /* 0x000fe200000e0000 */
[----:B------:R-:W-:Y:S01]  /*64aa0*/  UMOV UR14, 0x0 ;  /* 0x00000000000e7882 */ /* 0x000fe20000000000 */
[----:B------:R-:W-:Y:S01]  /*64ab0*/  R2UR UR19, R2 ;  /* 0x00000000021372ca */ /* 0x000fe200000e0000 */
[----:B------:R-:W-:Y:S01]  /*64ac0*/  UMOV UR15, 0x10000000 ;  /* 0x10000000000f7882 */ /* 0x000fe20000000000 */
[----:B------:R-:W-:Y:S01]  /*64ad0*/  ISETP.GT.AND P2, PT, R4, 0x1, PT ;  /* 0x000000010400780c */ /* 0x000fe20003f44270 */
[----:B------:R-:W-:Y:S01]  /*64ae0*/  UIADD3 UR5, UR5, 0x100, URZ ;  /* 0x0000010005057890 */ /* 0x000fe2000fffe03f */
[----:B------:R-:W-:Y:S01]  /*64af0*/  ISETP.NE.AND P1, PT, R8, 0x4, PT ;  /* 0x000000040800780c */ /* 0x000fe20003f25270 */
[----:B------:R-:W-:Y:S01]  /*64b00*/  UIADD3 UR16, UR8, 0x20100, URZ ;  /* 0x0002010008107890 */ /* 0x000fe2000fffe03f */
[----:B------:R-:W-:-:S02]  /*64b10*/  VIADD R13, R13, 0x40 ;  /* 0x000000400d0d7836 */ /* 0x000fc40000000000 */
[----:B------:R-:W-:Y:S02]  /*64b20*/  SEL R12, RZ, 0x1, P1 ;  /* 0x00000001ff0c7807 */ /* 0x000fe40000800000 */
[----:B------:R-:W-:Y:S01]  /*64b30*/  UMOV UR8, UR5 ;  /* 0x0000000500087c82 */ /* 0x000fe20008000000 */
[----:B------:R-:W-:Y:S01]  /*64b40*/  SEL R8, R8, RZ, P1 ;  /* 0x000000ff08087207 */ /* 0x000fe20000800000 */
[----:B------:R0:W-:Y:S01]  /*64b50*/  UTMALDG.3D [UR8], [UR6], desc[UR14] ;  /* 0x00000e08060075b4 */ /* 0x0001e20008011000 */
[----:B------:R-:W-:Y:S01]  /*64b60*/  LOP3.LUT R5, R5, R12, RZ, 0x3c, !PT ;  /* 0x0000000c05057212 */ /* 0x000fe200078e3cff */
[----:B0-----:R-:W-:Y:S01]  /*64b70*/  UMOV UR8, UR16 ;  /* 0x0000001000087c82 */ /* 0x001fe20008000000 */
[----:B------:R-:W-:Y:S02]  /*64b80*/  UMOV UR11, UR19 ;  /* 0x00000013000b7c82 */ /* 0x000fe40008000000 */
[----:B------:R0:W-:Y:S02]  /*64b90*/  UTMALDG.3D [UR8], [UR26], desc[UR14] ;  /* 0x00000e081a0075b4 */ /* 0x0001e40008011000 */
[----:B0-----:R-:W-:Y:S05]  /*64ba0*/  @P2 BRA `(.L_x_168) ;  /* 0xfffffffc00442947 */ /* 0x001fea000383ffff */
.L_x_164:
[----:B------:R-:W-:Y:S05]  /*64bb0*/  BSYNC B1 ;  /* 0x0000000000017941 */ /* 0x000fea0003800000 */
.L_x_163:
[----:B------:R-:W2:Y:S01]  /*64bc0*/  LDL.LU R14, [R1+0xba4] ;  /* 0x000ba400010e7983 */ /* 0x000ea20000300800 */
[----:B------:R-:W-:Y:S01]  /*64bd0*/  LOP3.LUT P4, RZ, R9, 0xff, RZ, 0xc0, !PT ;  /* 0x000000ff09ff7812 */ /* 0x000fe2000788c0ff */
[----:B------:R-:W-:Y:S01]  /*64be0*/  IMAD.IADD R6, R7, 0x1, R6 ;  /* 0x0000000107067824 */ /* 0x000fe200078e0206 */
[----:B------:R-:W-:Y:S01]  /*64bf0*/  ULDC.64 UR6, c[0x0][0x650] ;  /* 0x0001940000067ab9 */ /* 0x000fe20000000a00 */
[----:B------:R-:W3:Y:S01]  /*64c00*/  LDL.LU R12, [R1+0xba8] ;  /* 0x000ba800010c7983 */ /* 0x000ee20000300800 */
[----:B------:R-:W-:Y:S01]  /*64c10*/  BSSY B1, `(.L_x_169) ;  /* 0x0000071000017945 */ /* 0x000fe20003800000 */
[----:B------:R-:W-:Y:S01]  /*64c20*/  IMAD.MOV.U32 R10, RZ, RZ, -0x1 ;  /* 0xffffffffff0a7424 */ /* 0x000fe200078e00ff */
[----:B------:R-:W-:Y:S02]  /*64c30*/  SHF.R.U32.HI R2, RZ, 0x2, R6 ;  /* 0x00000002ff027819 */ /* 0x000fe40000011606 */
[----:B------:R-:W-:Y:S02]  /*64c40*/  ISETP.GT.U32.AND P1, PT, R6, 0x3, PT ;  /* 0x000000030600780c */ /* 0x000fe40003f24070 */
[----:B------:R-:W-:-:S02]  /*64c50*/  LOP3.LUT R2, R2, 0x1, RZ, 0xc0, !PT ;  /* 0x0000000102027812 */ /* 0x000fc400078ec0ff */
[C---:B------:R-:W-:Y:S01]  /*64c60*/  ISETP.LT.U32.AND P1, PT, R7.reuse, 0x4, P1 ;  /* 0x000000040700780c */ /* 0x040fe20000f21070 */
[----:B------:R-:W0:Y:S01]  /*64c70*/  @P4 S2R R3, SR_CgaCtaId ;  /* 0x0000000000034919 */ /* 0x000e220000008800 */
[----:B------:R-:W-:Y:S02]  /*64c80*/  ISETP.NE.U32.AND P2, PT, R2, 0x1, PT ;  /* 0x000000010200780c */ /* 0x000fe40003f45070 */
[----:B------:R-:W-:Y:S02]  /*64c90*/  @P4 MOV R2, 0x400 ;  /* 0x0000040000024802 */ /* 0x000fe40000000f00 */
[----:B------:R-:W-:Y:S02]  /*64ca0*/  ISETP.GT.U32.AND P2, PT, R7, 0x3, !P2 ;  /* 0x000000030700780c */ /* 0x000fe40005744070 */
[----:B------:R-:W-:Y:S02]  /*64cb0*/  LOP3.LUT R6, R6, 0x3, RZ, 0xc0, !PT ;  /* 0x0000000306067812 */ /* 0x000fe400078ec0ff */
[----:B------:R-:W-:-:S02]  /*64cc0*/  PRMT R4, RZ, 0x7610, R4 ;  /* 0x00007610ff047816 */ /* 0x000fc40000000004 */
[----:B------:R-:W-:Y:S02]  /*64cd0*/  PRMT R9, RZ, 0x7610, R9 ;  /* 0x00007610ff097816 */ /* 0x000fe40000000009 */
[----:B0-----:R-:W-:Y:S02]  /*64ce0*/  @P4 LEA R2, R3, R2, 0x18 ;  /* 0x0000000203024211 */ /* 0x001fe400078ec0ff */
[----:B------:R-:W-:Y:S02]  /*64cf0*/  SEL R3, RZ, 0x1, !P1 ;  /* 0x00000001ff037807 */ /* 0x000fe40004800000 */
[----:B------:R0:W-:Y:S02]  /*64d00*/  @P4 SYNCS.ARRIVE.TRANS64.A1T0 RZ, [R2+URZ+0x58], RZ ;  /* 0x000058ff02ff49a7 */ /* 0x0001e4000810003f */
[----:B0-----:R-:W-:-:S04]  /*64d10*/  SEL R2, RZ, 0x1, !P2 ;  /* 0x00000001ff027807 */ /* 0x001fc80005000000 */
[----:B------:R-:W-:Y:S01]  /*64d20*/  LOP3.LUT R0, R2, R0, R3, 0x96, !PT ;  /* 0x0000000002007212 */ /* 0x000fe200078e9603 */
[----:B------:R-:W-:Y:S02]  /*64d30*/  IMAD.MOV.U32 R3, RZ, RZ, -0x1 ;  /* 0xffffffffff037424 */ /* 0x000fe400078e00ff */
[----:B------:R-:W-:Y:S01]  /*64d40*/  IMAD.MOV.U32 R2, RZ, RZ, -0x1 ;  /* 0xffffffffff027424 */ /* 0x000fe200078e00ff */
[----:B---3--:R-:W-:-:S04]  /*64d50*/  IADD3 R12, P1, R12, UR20, RZ ;  /* 0x000000140c0c7c10 */ /* 0x008fc8000ff3e0ff */
[----:B--2---:R-:W-:Y:S01]  /*64d60*/  IADD3.X R14, R14, UR13, RZ, P1, !PT ;  /* 0x0000000d0e0e7c10 */ /* 0x004fe20008ffe4ff */
[----:B------:R0:W-:Y:S01]  /*64d70*/  STL [R1+0xba8], R12 ;  /* 0x000ba80c01007387 */ /* 0x0001e20000100800 */
[----:B------:R-:W-:-:S03]  /*64d80*/  ISETP.GE.U32.AND P1, PT, R12, UR6, PT ;  /* 0x000000060c007c0c */ /* 0x000fc6000bf26070 */
[----:B------:R0:W-:Y:S01]  /*64d90*/  STL [R1+0xba4], R14 ;  /* 0x000ba40e01007387 */ /* 0x0001e20000100800 */
[----:B------:R-:W-:-:S13]  /*64da0*/  ISETP.GE.U32.AND.EX P1, PT, R14, UR7, PT, P1 ;  /* 0x000000070e007c0c */ /* 0x000fda000bf26110 */
[----:B0-----:R-:W-:Y:S05]  /*64db0*/  @P1 BRA `(.L_x_170) ;  /* 0x0000000400581947 */ /* 0x001fea0003800000 */
[----:B------:R-:W0:Y:S01]  /*64dc0*/  S2R R8, SR_CTAID.X ;  /* 0x0000000000087919 */ /* 0x000e220000002500 */
[----:B------:R-:W1:Y:S01]  /*64dd0*/  LDC R16, c[0x0][0x65c] ;  /* 0x00019700ff107b82 */ /* 0x000e620000000800 */
[----:B------:R-:W-:Y:S01]  /*64de0*/  ULDC UR5, c[0x0][0x150] ;  /* 0x0000540000057ab9 */ /* 0x000fe20000000800 */
[----:B------:R-:W-:Y:S01]  /*64df0*/  ULDC.64 UR6, c[0x0][0x628] ;  /* 0x00018a0000067ab9 */ /* 0x000fe20000000a00 */
[----:B------:R-:W2:Y:S01]  /*64e00*/  S2R R2, SR_CTAID.Y ;  /* 0x0000000000027919 */ /* 0x000ea20000002600 */
[----:B------:R-:W-:Y:S01]  /*64e10*/  ISETP.NE.U32.AND P1, PT, RZ, UR6, PT ;  /* 0x00000006ff007c0c */ /* 0x000fe2000bf25070 */
[----:B------:R-:W-:-:S03]  /*64e20*/  ULDC UR8, c[0x0][0x630] ;  /* 0x00018c0000087ab9 */ /* 0x000fc60000000800 */
[----:B------:R-:W3:Y:S01]  /*64e30*/  LDC R5, c[0x0][0x144] ;  /* 0x00005100ff057b82 */ /* 0x000ee20000000800 */
[----:B------:R-:W-:-:S07]  /*64e40*/  ISETP.NE.AND.EX P1, PT, RZ, UR7, PT, P1 ;  /* 0x00000007ff007c0c */ /* 0x000fce000bf25310 */
[----:B------:R-:W4:Y:S01]  /*64e50*/  LDC R11, c[0x0][0x148] ;  /* 0x00005200ff0b7b82 */ /* 0x000f220000000800 */
[----:B-1----:R-:W-:Y:S02]  /*64e60*/  ISETP.NE.AND P5, PT, R16, 0x1, PT ;  /* 0x000000011000780c */ /* 0x002fe40003fa5270 */
[----:B0-----:R-:W-:Y:S02]  /*64e70*/  I2FP.F32.U32 R3, R8 ;  /* 0x0000000800037245 */ /* 0x001fe40000201000 */
[----:B--2---:R-:W-:-:S03]  /*64e80*/  I2FP.F32.U32 R4, R2 ;  /* 0x0000000200047245 */ /* 0x004fc60000201000 */
[----:B------:R-:W-:Y:S01]  /*64e90*/  FMUL R3, R3, UR5 ;  /* 0x0000000503037c20 */ /* 0x000fe20008400000 */
[----:B------:R-:W-:Y:S02]  /*64ea0*/  ULDC UR5, c[0x0][0x154] ;  /* 0x0000550000057ab9 */ /* 0x000fe40000000800 */
[----:B------:R-:W-:-:S03]  /*64eb0*/  FMUL R10, R4, UR5 ;  /* 0x00000005040a7c20 */ /* 0x000fc60008400000 */
[----:B------:R-:W0:Y:S08]  /*64ec0*/  F2I.U32.TRUNC.NTZ R3, R3 ;  /* 0x0000000300037305 */ /* 0x000e30000020f000 */
[----:B------:R-:W1:Y:S01]  /*64ed0*/  F2I.U32.TRUNC.NTZ R10, R10 ;  /* 0x0000000a000a7305 */ /* 0x000e62000020f000 */
[----:B0-----:R-:W-:Y:S02]  /*64ee0*/  IMAD.MOV R4, RZ, RZ, -R3 ;  /* 0x000000ffff047224 */ /* 0x001fe400078e0a03 */
[----:B------:R-:W-:-:S02]  /*64ef0*/  IMAD.MOV.U32 R3, RZ, RZ, R14 ;  /* 0x000000ffff037224 */ /* 0x000fc400078e000e */
[----:B---3--:R-:W-:Y:S02]  /*64f00*/  IMAD R8, R5, R4, R8 ;  /* 0x0000000405087224 */ /* 0x008fe400078e0208 */
[----:B-1----:R-:W-:-:S04]  /*64f10*/  IMAD.MOV R4, RZ, RZ, -R10 ;  /* 0x000000ffff047224 */ /* 0x002fc800078e0a0a */
[----:B----4-:R-:W-:Y:S02]  /*64f20*/  @P5 IMAD R8, R11, R4, R2 ;  /* 0x000000040b085224 */ /* 0x010fe400078e0202 */
[----:B------:R-:W-:Y:S01]  /*64f30*/  IMAD.MOV.U32 R2, RZ, RZ, R12 ;  /* 0x000000ffff027224 */ /* 0x000fe200078e000c */
[----:B------:R-:W-:Y:S06]  /*64f40*/  @!P1 BRA `(.L_x_171) ;  /* 0x0000000000289947 */ /* 0x000fec0003800000 */
[----:B------:R-:W-:Y:S02]  /*64f50*/  ULDC UR5, c[0x0][0x634] ;  /* 0x00018d0000057ab9 */ /* 0x000fe40000000800 */
[----:B------:R-:W-:-:S05]  /*64f60*/  IADD3 R3, P1, R12, UR5, RZ ;  /* 0x000000050c037c10 */ /* 0x000fca000ff3e0ff */
[----:B------:R-:W-:-:S04]  /*64f70*/  IMAD.X R11, RZ, RZ, R14, P1 ;  /* 0x000000ffff0b7224 */ /* 0x000fc800008e060e */
[----:B------:R-:W-:-:S04]  /*64f80*/  IMAD.WIDE.U32 R4, R11, UR6, RZ ;  /* 0x000000060b047c25 */ /* 0x000fc8000f8e00ff */
[----:B------:R-:W-:-:S04]  /*64f90*/  IMAD.WIDE.U32 R4, P1, R3, UR7, R4 ;  /* 0x0000000703047c25 */ /* 0x000fc8000f820004 */
[----:B------:R-:W-:-:S04]  /*64fa0*/  IMAD.WIDE.U32 R2, R3, UR6, RZ ;  /* 0x0000000603027c25 */ /* 0x000fc8000f8e00ff */
[----:B------:R-:W-:Y:S01]  /*64fb0*/  IMAD.MOV.U32 R2, RZ, RZ, R5 ;  /* 0x000000ffff027224 */ /* 0x000fe200078e0005 */
[----:B------:R-:W-:Y:S01]  /*64fc0*/  IADD3 RZ, P2, R3, R4, RZ ;  /* 0x0000000403ff7210 */ /* 0x000fe20007f5e0ff */
[----:B------:R-:W-:-:S04]  /*64fd0*/  IMAD.X R3, RZ, RZ, RZ, P1 ;  /* 0x000000ffff037224 */ /* 0x000fc800008e06ff */
[----:B------:R-:W-:-:S08]  /*64fe0*/  IMAD.WIDE.U32.X R2, R11, UR7, R2, P2 ;  /* 0x000000070b027c25 */ /* 0x000fd000090e0402 */
.L_x_171:
[--C-:B------:R-:W-:Y:S01]  /*64ff0*/  SHF.R.U64 R10, R2, UR8, R3.reuse ;  /* 0x00000008020a7c19 */ /* 0x100fe20008001203 */
[----:B------:R-:W-:Y:S01]  /*65000*/  ULDC.64 UR6, c[0x0][0x620] ;  /* 0x0001880000067ab9 */ /* 0x000fe20000000a00 */
[----:B------:R-:W-:Y:S01]  /*65010*/  SHF.R.U32.HI R2, RZ, UR8, R3 ;  /* 0x00000008ff027c19 */ /* 0x000fe20008011603 */
[----:B------:R-:W-:Y:S01]  /*65020*/  IMAD.MOV.U32 R3, RZ, RZ, R14 ;  /* 0x000000ffff037224 */ /* 0x000fe200078e000e */
[----:B------:R-:W-:Y:S01]  /*65030*/  IADD3 R11, P1, RZ, -R10, RZ ;  /* 0x8000000aff0b7210 */ /* 0x000fe20007f3e0ff */
[----:B------:R-:W-:-:S04]  /*65040*/  ULDC UR5, c[0x0][0x618] ;  /* 0x0001860000057ab9 */ /* 0x000fc80000000800 */
[----:B------:R-:W-:-:S04]  /*65050*/  IMAD.X R2, RZ, RZ, ~R2, P1 ;  /* 0x000000ffff027224 */ /* 0x000fc800008e0e02 */
[----:B------:R-:W-:-:S04]  /*65060*/  IMAD R2, R2, UR6, RZ ;  /* 0x0000000602027c24 */ /* 0x000fc8000f8e02ff */
[----:B------:R-:W-:Y:S02]  /*65070*/  IMAD R5, R11, UR7, R2 ;  /* 0x000000070b057c24 */ /* 0x000fe4000f8e0202 */
[----:B------:R-:W-:-:S04]  /*65080*/  IMAD.MOV.U32 R2, RZ, RZ, R12 ;  /* 0x000000ffff027224 */ /* 0x000fc800078e000c */
[----:B------:R-:W-:Y:S01]  /*65090*/  IMAD.WIDE.U32 R2, R11, UR6, R2 ;  /* 0x000000060b027c25 */ /* 0x000fe2000f8e0002 */
[----:B------:R-:W-:Y:S02]  /*650a0*/  ULDC.64 UR6, c[0x0][0x640] ;  /* 0x0001900000067ab9 */ /* 0x000fe40000000a00 */
[----:B------:R-:W-:Y:S01]  /*650b0*/  ISETP.NE.U32.AND P1, PT, RZ, UR6, PT ;  /* 0x00000006ff007c0c */ /* 0x000fe2000bf25070 */
[----:B------:R-:W-:-:S03]  /*650c0*/  IMAD.IADD R3, R3, 0x1, R5 ;  /* 0x0000000103037824 */ /* 0x000fc600078e0205 */
[----:B------:R-:W-:Y:S02]  /*650d0*/  ISETP.NE.AND.EX P1, PT, RZ, UR7, PT, P1 ;  /* 0x00000007ff007c0c */ /* 0x000fe4000bf25310 */
[--C-:B------:R-:W-:Y:S02]  /*650e0*/  SHF.R.U64 R11, R2, UR5, R3.reuse ;  /* 0x00000005020b7c19 */ /* 0x100fe40008001203 */
[----:B------:R-:W-:Y:S01]  /*650f0*/  SHF.R.U32.HI R2, RZ, UR5, R3 ;  /* 0x00000005ff027c19 */ /* 0x000fe20008011603 */
[----:B------:R-:W-:-:S03]  /*65100*/  ULDC UR5, c[0x0][0x608] ;  /* 0x0001820000057ab9 */ /* 0x000fc60000000800 */
[--C-:B------:R-:W-:Y:S02]  /*65110*/  SHF.R.U64 R12, R11, UR5, R2.reuse ;  /* 0x000000050b0c7c19 */ /* 0x100fe40008001202 */
[----:B------:R-:W-:Y:S01]  /*65120*/  SHF.R.U32.HI R3, RZ, UR5, R2 ;  /* 0x00000005ff037c19 */ /* 0x000fe20008011602 */
[----:B------:R-:W-:-:S03]  /*65130*/  ULDC UR5, c[0x0][0x658] ;  /* 0x0001960000057ab9 */ /* 0x000fc60000000800 */
[--C-:B------:R-:W-:Y:S02]  /*65140*/  SHF.R.U64 R13, R12, UR5, R3.reuse ;  /* 0x000000050c0d7c19 */ /* 0x100fe40008001203 */
[----:B------:R-:W-:-:S03]  /*65150*/  SHF.R.U32.HI R14, RZ, UR5, R3 ;  /* 0x00000005ff0e7c19 */ /* 0x000fc60008011603 */
[----:B------:R-:W-:Y:S02]  /*65160*/  IMAD.MOV.U32 R2, RZ, RZ, R13 ;  /* 0x000000ffff027224 */ /* 0x000fe400078e000d */
        /* <DEDUP_REMOVED lines=12> */
.L_x_172:
[----:B------:R-:W-:Y:S01]  /*65230*/  ULDC UR5, c[0x0][0x648] ;  /* 0x0001920000057ab9 */ /* 0x000fe20000000800 */
[----:B------:R-:W-:Y:S01]  /*65240*/  LOP3.LUT R12, R12, UR17, RZ, 0xc0, !PT ;  /* 0x000000110c0c7c12 */ /* 0x000fe2000f8ec0ff */
[----:B------:R-:W-:Y:S01]  /*65250*/  IMAD.MOV.U32 R4, RZ, RZ, 0x1 ;  /* 0x00000001ff047424 */ /* 0x000fe200078e00ff */
[----:B------:R-:W-:Y:S01]  /*65260*/  SHF.R.U64 R3, R2, UR5, R3 ;  /* 0x0000000502037c19 */ /* 0x000fe20008001203 */
[----:B------:R-:W-:-:S04]  /*65270*/  ULDC UR5, c[0x0][0x638] ;  /* 0x00018e0000057ab9 */ /* 0x000fc80000000800 */
[----:B------:R-:W-:Y:S02]  /*65280*/  IMAD.MOV R2, RZ, RZ, -R3 ;  /* 0x000000ffff027224 */ /* 0x000fe400078e0a03 */
[----:B------:R-:W-:Y:S02]  /*65290*/  IMAD R5, R3, UR18, R12 ;  /* 0x0000001203057c24 */ /* 0x000fe4000f8e020c */
[----:B------:R-:W-:Y:S01]  /*652a0*/  IMAD R13, R2, UR5, R13 ;  /* 0x00000005020d7c24 */ /* 0x000fe2000f8e020d */
[----:B------:R-:W-:Y:S01]  /*652b0*/  ULDC UR5, c[0x0][0x610] ;  /* 0x0001840000057ab9 */ /* 0x000fe20000000800 */
[----:B------:R-:W-:Y:S01]  /*652c0*/  LOP3.LUT R2, R11, UR4, RZ, 0xc0, !PT ;  /* 0x000000040b027c12 */ /* 0x000fe2000f8ec0ff */
[----:B------:R-:W-:Y:S01]  /*652d0*/  IMAD R8, R5, UR5, R8 ;  /* 0x0000000505087c24 */ /* 0x000fe2000f8e0208 */
[----:B------:R-:W-:-:S03]  /*652e0*/  ULDC UR5, c[0x0][0x600] ;  /* 0x0001800000057ab9 */ /* 0x000fc60000000800 */
[----:B------:R-:W-:-:S05]  /*652f0*/  IMAD R13, R13, UR5, R2 ;  /* 0x000000050d0d7c24 */ /* 0x000fca000f8e0202 */
[----:B------:R-:W-:Y:S02]  /*65300*/  SEL R2, R13, R8, !P5 ;  /* 0x000000080d027207 */ /* 0x000fe40006800000 */
[----:B------:R-:W-:-:S07]  /*65310*/  SEL R3, R8, R13, !P5 ;  /* 0x0000000d08037207 */ /* 0x000fce0006800000 */
.L_x_170:
[----:B------:R-:W-:Y:S05]  /*65320*/  BSYNC B1 ;  /* 0x0000000000017941 */ /* 0x000fea0003800000 */
.L_x_169:
[----:B------:R-:W-:-:S13]  /*65330*/  LOP3.LUT P1, RZ, R4, 0xff, RZ, 0xc0, !PT ;  /* 0x000000ff04ff7812 */ /* 0x000fda000782c0ff */
[----:B------:R-:W-:Y:S05]  /*65340*/  @P1 BRA `(.L_x_173) ;  /* 0xfffffff400281947 */ /* 0x000fea000383ffff */
[----:B------:R-:W-:Y:S05]  /*65350*/  BSYNC B0 ;  /* 0x0000000000007941 */ /* 0x000fea0003800000 */
.L_x_161:
[----:B------:R-:W-:-:S03]  /*65360*/  UMOV UR5, 0xffffffff ;  /* 0xffffffff00057882 */ /* 0x000fc60000000000 */
[----:B------:R-:W-:Y:S05]  /*65370*/  BRA.DIV UR5, `(.L_x_174) ;  /* 0x0000000605307947 */ /* 0x000fea000b800000 */
[----:B------:R-:W-:-:S13]  /*65380*/  ELECT P0, URZ, PT ;  /* 0x00000000003f782f */ /* 0x000fda0003800000 */
.L_x_188:
[----:B------:R-:W-:Y:S04]  /*65390*/  BSSY B0, `(.L_x_175) ;  /* 0x000002e000007945 */ /* 0x000fe80003800000 */
[----:B------:R-:W-:Y:S05]  /*653a0*/  @!P0 BRA `(.L_x_176) ;  /* 0x0000000000b08947 */ /* 0x000fea0003800000 */
[----:B------:R-:W2:Y:S02]  /*653b0*/  LDL R2, [R1+0xb9c] ;  /* 0x000b9c0001027983 */ /* 0x000ea40000100800 */
[----:B--2---:R-:W-:-:S13]  /*653c0*/  R2UR UR5, R2 ;  /* 0x00000000020572ca */ /* 0x004fda00000e0000 */
[----:B------:R-:W-:-:S04]  /*653d0*/  ULOP3.LUT UR5, UR5, 0x2, URZ, 0xfc, !UPT ;  /* 0x0000000205057892 */ /* 0x000fc8000f8efc3f */
[----:B------:R-:W-:-:S06]  /*653e0*/  UISETP.NE.AND UP0, UPT, UR5, 0x3, UPT ;  /* 0x000000030500788c */ /* 0x000fcc000bf05270 */
[----:B------:R-:W-:-:S13]  /*653f0*/  PLOP3.LUT P0, PT, PT, PT, UP0, 0x80, 0x0 ;  /* 0x000000000000781c */ /* 0x000fda0003f0f008 */
[----:B------:R-:W-:Y:S05]  /*65400*/  @!P0 BRA `(.L_x_177) ;  /* 0x0000000000048947 */ /* 0x000fea0003800000 */
[----:B------:R-:W-:Y:S01]  /*65410*/  BPT.TRAP 0x1 ;  /* 0x000000040000795c */ /* 0x000fe20000300000 */
.L_x_177:
[----:B------:R-:W0:Y:S01]  /*65420*/  S2R R3, SR_CgaCtaId ;  /* 0x0000000000037919 */ /* 0x000e220000008800 */
[----:B------:R-:W-:-:S04]  /*65430*/  MOV R2, 0x400 ;  /* 0x0000040000027802 */ /* 0x000fc80000000f00 */
[----:B0-----:R-:W-:Y:S02]  /*65440*/  LEA R3, R3, R2, 0x18 ;  /* 0x0000000203037211 */ /* 0x001fe400078ec0ff */
[----:B------:R-:W-:-:S03]  /*65450*/  SHF.L.U32 R2, R0, 0x1f, RZ ;  /* 0x0000001f00027819 */ /* 0x000fc600000006ff */
[----:B------:R-:W-:-:S04]  /*65460*/  VIADD R3, R3, 0x20 ;  /* 0x0000002003037836 */ /* 0x000fc80000000000 */
[----:B------:R-:W-:-:S04]  /*65470*/  IMAD R5, R6, 0x8, R3 ;  /* 0x0000000806057824 */ /* 0x000fc800078e0203 */
[----:B------:R-:W0:Y:S02]  /*65480*/  SYNCS.PHASECHK.TRANS64.TRYWAIT P0, [R5+URZ], R2 ;  /* 0x00000002050075a7 */ /* 0x000e24000800017f */
[----:B0-----:R-:W-:Y:S05]  /*65490*/  @!P0 BRA `(.L_x_178) ;  /* 0x00000004000c8947 */ /* 0x001fea0003800000 */
.L_x_189:
[----:B------:R-:W-:-:S05]  /*654a0*/  VIADD R6, R6, 0x1 ;  /* 0x0000000106067836 */ /* 0x000fca0000000000 */
[----:B------:R-:W-:-:S04]  /*654b0*/  ISETP.NE.AND P0, PT, R6, 0x4, PT ;  /* 0x000000040600780c */ /* 0x000fc80003f05270 */
[----:B0-----:R-:W-:Y:S02]  /*654c0*/  SEL R5, RZ, 0x1, P0 ;  /* 0x00000001ff057807 */ /* 0x001fe40000000000 */
[----:B------:R-:W-:Y:S02]  /*654d0*/  SEL R6, R6, RZ, P0 ;  /* 0x000000ff06067207 */ /* 0x000fe40000000000 */
[----:B------:R-:W-:-:S03]  /*654e0*/  LOP3.LUT R5, R0, R5, RZ, 0x3c, !PT ;  /* 0x0000000500057212 */ /* 0x000fc600078e3cff */
[----:B------:R-:W-:Y:S01]  /*654f0*/  IMAD R7, R6, 0x8, R3 ;  /* 0x0000000806077824 */ /* 0x000fe200078e0203 */
[----:B------:R-:W-:-:S04]  /*65500*/  SHF.L.U32 R0, R5, 0x1f, RZ ;  /* 0x0000001f05007819 */ /* 0x000fc800000006ff */
[----:B------:R-:W0:Y:S02]  /*65510*/  SYNCS.PHASECHK.TRANS64.TRYWAIT P0, [R7+URZ], R0 ;  /* 0x00000000070075a7 */ /* 0x000e24000800017f */
[----:B0-----:R-:W-:Y:S05]  /*65520*/  @!P0 BRA `(.L_x_179) ;  /* 0x0000000000fc8947 */ /* 0x001fea0003800000 */
.L_x_190:
[----:B0-----:R-:W-:-:S05]  /*65530*/  VIADD R0, R6, 0x1 ;  /* 0x0000000106007836 */ /* 0x001fca0000000000 */
[----:B------:R-:W-:-:S04]  /*65540*/  ISETP.NE.AND P0, PT, R0, 0x4, PT ;  /* 0x000000040000780c */ /* 0x000fc80003f05270 */
[----:B------:R-:W-:Y:S02]  /*65550*/  SEL R2, RZ, 0x1, P0 ;  /* 0x00000001ff027807 */ /* 0x000fe40000000000 */
[----:B------:R-:W-:Y:S02]  /*65560*/  SEL R4, R0, RZ, P0 ;  /* 0x000000ff00047207 */ /* 0x000fe40000000000 */
[----:B------:R-:W-:-:S03]  /*65570*/  LOP3.LUT R5, R5, R2, RZ, 0x3c, !PT ;  /* 0x0000000205057212 */ /* 0x000fc600078e3cff */
[----:B------:R-:W-:Y:S01]  /*65580*/  IMAD R7, R4, 0x8, R3 ;  /* 0x0000000804077824 */ /* 0x000fe200078e0203 */
[----:B------:R-:W-:-:S04]  /*65590*/  SHF.L.U32 R0, R5, 0x1f, RZ ;  /* 0x0000001f05007819 */ /* 0x000fc800000006ff */
[----:B------:R-:W0:Y:S02]  /*655a0*/  SYNCS.PHASECHK.TRANS64.TRYWAIT P0, [R7+URZ], R0 ;  /* 0x00000000070075a7 */ /* 0x000e24000800017f */
[----:B0-----:R-:W-:Y:S05]  /*655b0*/  @!P0 BRA `(.L_x_180) ;  /* 0x0000000000ec8947 */ /* 0x001fea0003800000 */
.L_x_191:
[----:B0-----:R-:W-:-:S05]  /*655c0*/  VIADD R0, R4, 0x1 ;  /* 0x0000000104007836 */ /* 0x001fca0000000000 */
[----:B------:R-:W-:-:S04]  /*655d0*/  ISETP.NE.AND P0, PT, R0, 0x4, PT ;  /* 0x000000040000780c */ /* 0x000fc80003f05270 */
[----:B------:R-:W-:Y:S02]  /*655e0*/  SEL R2, RZ, 0x1, P0 ;  /* 0x00000001ff027807 */ /* 0x000fe40000000000 */
[----:B------:R-:W-:Y:S02]  /*655f0*/  SEL R0, R0, RZ, P0 ;  /* 0x000000ff00007207 */ /* 0x000fe40000000000 */
[----:B------:R-:W-:-:S03]  /*65600*/  LOP3.LUT R2, R5, R2, RZ, 0x3c, !PT ;  /* 0x0000000205027212 */ /* 0x000fc600078e3cff */
[----:B------:R-:W-:Y:S01]  /*65610*/  IMAD R3, R0, 0x8, R3 ;  /* 0x0000000800037824 */ /* 0x000fe200078e0203 */
[----:B------:R-:W-:-:S07]  /*65620*/  SHF.L.U32 R0, R2, 0x1f, RZ ;  /* 0x0000001f02007819 */ /* 0x000fce00000006ff */
.L_x_181:
[----:B0-----:R0:W1:Y:S02]  /*65630*/  SYNCS.PHASECHK.TRANS64.TRYWAIT P0, [R3+URZ], R0 ;  /* 0x00000000030075a7 */ /* 0x001064000800017f */
[----:B-1----:R-:W-:Y:S05]  /*65640*/  @!P0 NANOSLEEP.SYNCS 0x989680 ;  /* 0x009896800000895d */ /* 0x002fea0003900000 */
[----:B------:R-:W1:Y:S02]  /*65650*/  @!P0 SYNCS.PHASECHK.TRANS64 P0, [R3+URZ], R0 ;  /* 0x00000000030085a7 */ /* 0x000e64000800007f */
[----:B-1----:R-:W-:Y:S05]  /*65660*/  @!P0 BRA `(.L_x_181) ;  /* 0xfffffffc00f08947 */ /* 0x002fea000383ffff */
.L_x_176:
[----:B------:R-:W-:Y:S05]  /*65670*/  BSYNC B0 ;  /* 0x0000000000007941 */ /* 0x000fea0003800000 */
.L_x_175:
[----:B------:R-:W-:Y:S05]  /*65680*/  EXIT ;  /* 0x000000000000794d */ /* 0x000fea0003800000 */
.L_x_17:
[----:B-1----:R-:W-:-:S04]  /*65690*/  IMAD.U32 R8, RZ, RZ, UR4 ;  /* 0x00000004ff087e24 */ /* 0x002fc8000f8e00ff */
[----:B------:R1:W3:Y:S03]  /*656a0*/  SYNCS.PHASECHK.TRANS64.TRYWAIT P0, [R8+URZ], R5 ;  /* 0x00000005080075a7 */ /* 0x0002e6000800017f */
[----:B---3--:R-:W-:Y:S05]  /*656b0*/  @!P0 NANOSLEEP.SYNCS 0x989680 ;  /* 0x009896800000895d */ /* 0x008fea0003900000 */
[----:B------:R-:W3:Y:S02]  /*656c0*/  @!P0 SYNCS.PHASECHK.TRANS64 P0, [R8+URZ], R5 ;  /* 0x00000005080085a7 */ /* 0x000ee4000800007f */
[----:B---3--:R-:W-:Y:S05]  /*656d0*/  @!P0 BRA `(.L_x_17) ;  /* 0xfffffffc00ec8947 */ /* 0x008fea000383ffff */
[----:B------:R-:W-:Y:S05]  /*656e0*/  BRA `(.L_x_16) ;  /* 0xfffff9f000f87947 */ /* 0x000fea000383ffff */
.L_x_23:
[----:B-----5:R1:W-:Y:S02]  /*656f0*/  STL [R1+0xbb8], R0 ;  /* 0x000bb80001007387 */ /* 0x0203e40000100800 */
[----:B-1----:R-:W-:-:S04]  /*65700*/  IMAD.U32 R0, RZ, RZ, UR5 ;  /* 0x00000005ff007e24 */ /* 0x002fc8000f8e00ff */
[----:B------:R1:W2:Y:S03]  /*65710*/  SYNCS.PHASECHK.TRANS64.TRYWAIT P0, [R0+URZ], R11 ;  /* 0x0000000b000075a7 */ /* 0x0002a6000800017f */
[----:B--2---:R-:W-:Y:S05]  /*65720*/  @!P0 NANOSLEEP.SYNCS 0x989680 ;  /* 0x009896800000895d */ /* 0x004fea0003900000 */
[----:B------:R1:W2:Y:S02]  /*65730*/  @!P0 SYNCS.PHASECHK.TRANS64 P0, [R0+URZ], R11 ;  /* 0x0000000b000085a7 */ /* 0x0002a4000800007f */
[----:B-1----:R1:W5:Y:S02]  /*65740*/  LDL.LU R0, [R1+0xbb8] ;  /* 0x000bb80001007983 */ /* 0x0023640000300800 */
[----:B-12---:R-:W-:Y:S05]  /*65750*/  @!P0 BRA `(.L_x_23) ;  /* 0xfffffffc00e48947 */ /* 0x006fea000383ffff */
[----:B------:R-:W-:Y:S05]  /*65760*/  BRA `(.L_x_22) ;  /* 0xfffffac400f87947 */ /* 0x000fea000383ffff */
.L_x_162:
[----:B------:R-:W-:Y:S01]  /*65770*/  BSSY B1, `(.L_x_182) ;  /* 0x0000006000017945 */ /* 0x000fe20003800000 */
[----:B------:R-:W-:-:S07]  /*65780*/  IMAD.MOV.U32 R4, RZ, RZ, -0x1 ;  /* 0xffffffffff047424 */ /* 0x000fce00078e00ff */
[----:B------:R-:W-:Y:S05]  /*65790*/  WARPSYNC.COLLECTIVE R4, `(.L_x_183) ;  /* 0x00000000040c7348 */ /* 0x000fea0003c00000 */
[----:B------:R-:W-:Y:S02]  /*657a0*/  ELECT P1, UR62, PT ;  /* 0x00000000003e782f */ /* 0x000fe40003820000 */
[----:B------:R-:W-:Y:S01]  /*657b0*/  MOV R4, UR62 ;  /* 0x0000003e00047c02 */ /* 0x000fe20008000f00 */
[----:B------:R-:W-:Y:S10]  /*657c0*/  ENDCOLLECTIVE ;  /* 0x000000000000791b */ /* 0x000ff40003800000 */
.L_x_183:
[----:B------:R-:W-:Y:S05]  /*657d0*/  BSYNC B1 ;  /* 0x0000000000017941 */ /* 0x000fea0003800000 */
.L_x_182:
[----:B------:R-:W-:Y:S05]  /*657e0*/  BRA `(.L_x_184) ;  /* 0xfffffff0000c7947 */ /* 0x000fea000383ffff */
.L_x_165:
[----:B0-----:R0:W1:Y:S02]  /*657f0*/  SYNCS.PHASECHK.TRANS64.TRYWAIT P1, [R11+URZ+0x20], R12 ;  /* 0x0000200c0b0075a7 */ /* 0x001064000802017f */
[----:B-1----:R-:W-:Y:S05]  /*65800*/  @!P1 NANOSLEEP.SYNCS 0x989680 ;  /* 0x009896800000995d */ /* 0x002fea0003900000 */
[----:B------:R-:W1:Y:S02]  /*65810*/  @!P1 SYNCS.PHASECHK.TRANS64 P1, [R11+URZ+0x20], R12 ;  /* 0x0000200c0b0095a7 */ /* 0x000e64000802007f */
[----:B-1----:R-:W-:Y:S05]  /*65820*/  @!P1 BRA `(.L_x_165) ;  /* 0xfffffffc00f09947 */ /* 0x002fea000383ffff */
[----:B------:R-:W-:Y:S05]  /*65830*/  BRA `(.L_x_185) ;  /* 0xfffffff000407947 */ /* 0x000fea000383ffff */
.L_x_174:
[----:B------:R-:W-:Y:S01]  /*65840*/  BSSY B0, `(.L_x_186) ;  /* 0x0000006000007945 */ /* 0x000fe20003800000 */
[----:B------:R-:W-:-:S07]  /*65850*/  IMAD.MOV.U32 R4, RZ, RZ, -0x1 ;  /* 0xffffffffff047424 */ /* 0x000fce00078e00ff */
[----:B------:R-:W-:Y:S05]  /*65860*/  WARPSYNC.COLLECTIVE R4, `(.L_x_187) ;  /* 0x00000000040c7348 */ /* 0x000fea0003c00000 */
[----:B------:R-:W-:Y:S02]  /*65870*/  ELECT P1, UR62, PT ;  /* 0x00000000003e782f */ /* 0x000fe40003820000 */
[----:B------:R-:W-:Y:S01]  /*65880*/  MOV R4, UR62 ;  /* 0x0000003e00047c02 */ /* 0x000fe20008000f00 */
[----:B------:R-:W-:Y:S10]  /*65890*/  ENDCOLLECTIVE ;  /* 0x000000000000791b */ /* 0x000ff40003800000 */
.L_x_187:
[----:B------:R-:W-:Y:S05]  /*658a0*/  BSYNC B0 ;  /* 0x0000000000007941 */ /* 0x000fea0003800000 */
.L_x_186:
[----:B------:R-:W-:Y:S01]  /*658b0*/  PLOP3.LUT P0, PT, P1, PT, PT, 0x80, 0x0 ;  /* 0x000000000000781c */ /* 0x000fe20000f0f070 */
[----:B------:R-:W-:-:S12]  /*658c0*/  BRA `(.L_x_188) ;  /* 0xfffffff800b07947 */ /* 0x000fd8000383ffff */
.L_x_178:
[----:B0-----:R0:W1:Y:S02]  /*658d0*/  SYNCS.PHASECHK.TRANS64.TRYWAIT P0, [R5+URZ], R2 ;  /* 0x00000002050075a7 */ /* 0x001064000800017f */
[----:B-1----:R-:W-:Y:S05]  /*658e0*/  @!P0 NANOSLEEP.SYNCS 0x989680 ;  /* 0x009896800000895d */ /* 0x002fea0003900000 */
[----:B------:R-:W1:Y:S02]  /*658f0*/  @!P0 SYNCS.PHASECHK.TRANS64 P0, [R5+URZ], R2 ;  /* 0x00000002050085a7 */ /* 0x000e64000800007f */
[----:B-1----:R-:W-:Y:S05]  /*65900*/  @!P0 BRA `(.L_x_178) ;  /* 0xfffffffc00f08947 */ /* 0x002fea000383ffff */
[----:B------:R-:W-:Y:S05]  /*65910*/  BRA `(.L_x_189) ;  /* 0xfffffff800e07947 */ /* 0x000fea000383ffff */
.L_x_179:
[----:B0-----:R0:W1:Y:S02]  /*65920*/  SYNCS.PHASECHK.TRANS64.TRYWAIT P0, [R7+URZ], R0 ;  /* 0x00000000070075a7 */ /* 0x001064000800017f */
[----:B-1----:R-:W-:Y:S05]  /*65930*/  @!P0 NANOSLEEP.SYNCS 0x989680 ;  /* 0x009896800000895d */ /* 0x002fea0003900000 */
[----:B------:R-:W1:Y:S02]  /*65940*/  @!P0 SYNCS.PHASECHK.TRANS64 P0, [R7+URZ], R0 ;  /* 0x00000000070085a7 */ /* 0x000e64000800007f */
[----:B-1----:R-:W-:Y:S05]  /*65950*/  @!P0 BRA `(.L_x_179) ;  /* 0xfffffffc00f08947 */ /* 0x002fea000383ffff */
[----:B------:R-:W-:Y:S05]  /*65960*/  BRA `(.L_x_190) ;  /* 0xfffffff800f07947 */ /* 0x000fea000383ffff */
.L_x_180:
[----:B0-----:R0:W1:Y:S02]  /*65970*/  SYNCS.PHASECHK.TRANS64.TRYWAIT P0, [R7+URZ], R0 ;  /* 0x00000000070075a7 */ /* 0x001064000800017f */
[----:B-1----:R-:W-:Y:S05]  /*65980*/  @!P0 NANOSLEEP.SYNCS 0x989680 ;  /* 0x009896800000895d */ /* 0x002fea0003900000 */
[----:B------:R-:W1:Y:S02]  /*65990*/  @!P0 SYNCS.PHASECHK.TRANS64 P0, [R7+URZ], R0 ;  /* 0x00000000070085a7 */ /* 0x000e64000800007f */
[----:B-1----:R-:W-:Y:S05]  /*659a0*/  @!P0 BRA `(.L_x_180) ;  /* 0xfffffffc00f08947 */ /* 0x002fea000383ffff */
[----:B------:R-:W-:Y:S05]  /*659b0*/  BRA `(.L_x_191) ;  /* 0xfffffffc00007947 */ /* 0x000fea000383ffff */
.L_x_192:
[----:B------:R-:W-:-:S00]  /*659c0*/  BRA `(.L_x_192) ;  /* 0xfffffffc00fc7947 */ /* 0x000fc0000383ffff */
[----:B------:R-:W-:-:S00]  /*659d0*/  NOP ;  /* 0x0000000000007918 */ /* 0x000fc00000000000 */
        /* <DEDUP_REMOVED lines=10> */
.L_x_193:


//--------------------- .nv.shared._ZN7cutlass13device_kernelINS_4gemm6kernel13GemmUniversalIN4cute5tupleIJiiiiEEENS1_10collective13CollectiveMmaINS1_37MainloopSm90TmaGmmaWarpSpecializedFP8ILi4ENS5_IJNS4_1CILi1EEESB_SB_EEENS1_35KernelTmaWarpSpecializedCooperativeEEENS5_IJNSA_ILi512EEENSA_ILi240EEENSA_ILi64EEEEEENS_12float_e4m3_tENS5_IJlSB_lEEESJ_SK_NS4_8TiledMMAINS4_8MMA_AtomIJNS4_4SM904GMMA30MMA_64x16x32_F32E4M3E4M3_SS_TNILNSO_7ScaleInE1ELSQ_1EEEEEENS4_6LayoutINS5_IJNSA_ILi2EEESB_SB_EEENS5_IJSB_NSA_ILi0EEESW_EEEEENS5_IJNS4_10UnderscoreESZ_SZ_EEEEENS4_13SM90_TMA_LOADENS4_14ComposedLayoutINS4_7SwizzleILi2ELi4ELi3EEENS4_18smem_ptr_flag_bitsILi8EEENST_INS5_IJNSA_ILi8EEESH_EEENS5_IJSH_SB_EEEEEEEvNS4_8identityES12_S1C_vS1D_EENS_8epilogue10collective6detail29Sm90TmaWarpSpecializedAdapterINS1G_15DefaultEpilogueISJ_SK_SK_NS1F_6thread17LinearCombinationISJ_Li1EffLNS1K_9ScaleType4KindE0ELNS_15FloatRoundStyleE2ESJ_EENS1_15EpilogueDefaultEEEEEvvEEEEvNT_6ParamsE --------------------------
	.section	.nv.shared._ZN7cutlass13device_kernelINS_4gemm6kernel13GemmUniversalIN4cute5tupleIJiiiiEEENS1_10collective13CollectiveMmaINS1_37MainloopSm90TmaGmmaWarpSpecializedFP8ILi4ENS5_IJNS4_1CILi1EEESB_SB_EEENS1_35KernelTmaWarpSpecializedCooperativeEEENS5_IJNSA_ILi512EEENSA_ILi240EEENSA_ILi64EEEEEENS_12float_e4m3_tENS5_IJlSB_lEEESJ_SK_NS4_8TiledMMAINS4_8MMA_AtomIJNS4_4SM904GMMA30MMA_64x16x32_F32E4M3E4M3_SS_TNILNSO_7ScaleInE1ELSQ_1EEEEEENS4_6LayoutINS5_IJNSA_ILi2EEESB_SB_EEENS5_IJSB_NSA_ILi0EEESW_EEEEENS5_IJNS4_10UnderscoreESZ_SZ_EEEEENS4_13SM90_TMA_LOADENS4_14ComposedLayoutINS4_7SwizzleILi2ELi4ELi3EEENS4_18smem_ptr_flag_bitsILi8EEENST_INS5_IJNSA_ILi8EEESH_EEENS5_IJSH_SB_EEEEEEEvNS4_8identityES12_S1C_vS1D_EENS_8epilogue10collective6detail29Sm90TmaWarpSpecializedAdapterINS1G_15DefaultEpilogueISJ_SK_SK_NS1F_6thread17LinearCombinationISJ_Li1EffLNS1K_9ScaleType4KindE0ELNS_15FloatRoundStyleE2ESJ_EENS1_15EpilogueDefaultEEEEEvvEEEEvNT_6ParamsE,"aw",@nobits
	.sectionflags	@""
	.align	16
	.zero		1024


//--------------------- .nv.shared.reserved.0     --------------------------
	.section	.nv.shared.reserved.0,"aw",@nobits
	.weak		__nv_reservedSMEM_offset_0_alias
	.size		__nv_reservedSMEM_offset_0_alias, 0, 0
	.other		__nv_reservedSMEM_offset_0_alias,@"STO_CUDA_RESERVED_SHARED STV_DEFAULT"
__nv_reservedSMEM_offset_0_alias:
	.zero		0


//--------------------- .nv.global                --------------------------
	.section	.nv.global,"aw",@nobits
.nv.global:
	.type		_ZN40_INTERNAL_4d9d1aee_4_k_cu_079bb669_179384cute1_E,@object
	.size		_ZN40_INTERNAL_4d9d1aee_4_k_cu_079bb669_179384cute1_E,(_ZN40_INTERNAL_4d9d1aee_4_k_cu_079bb669_179384cuda3std3__45__cpo6cbeginE - _ZN40_INTERNAL_4d9d1aee_4_k_cu_079bb669_179384cute1_E)
_ZN40_INTERNAL_4d9d1aee_4_k_cu_079bb669_179384cute1_E:
	.zero		1
	.type		_ZN40_INTERNAL_4d9d1aee_4_k_cu_079bb669_179384cuda3std3__45__cpo6cbeginE,@object
	.size		_ZN40_INTERNAL_4d9d1aee_4_k_cu_079bb669_179384cuda3std3__45__cpo6cbeginE,(_ZN40_INTERNAL_4d9d1aee_4_k_cu_079bb669_179384cuda3std3__48in_placeE - _ZN40_INTERNAL_4d9d1aee_4_k_cu_079bb669_179384cuda3std3__45__cpo6cbeginE)
_ZN40_INTERNAL_4d9d1aee_4_k_cu_079bb669_179384cuda3std3__45__cpo6cbeginE:
	.zero		1
	.type		_ZN40_INTERNAL_4d9d1aee_4_k_cu_079bb669_179384cuda3std3__48in_placeE,@object
	.size		_ZN40_INTERNAL_4d9d1aee_4_k_cu_079bb669_179384cuda3std3__48in_placeE,(_ZN40_INTERNAL_4d9d1aee_4_k_cu_079bb669_179384cuda3std6ranges3__45__cpo9iter_moveE - _ZN40_INTERNAL_4d9d1aee_4_k_cu_079bb669_179384cuda3std3__48in_placeE)
_ZN40_INTERNAL_4d9d1aee_4_k_cu_079bb669_179384cuda3std3__48in_placeE:
	.zero		1
	.type		_ZN40_INTERNAL_4d9d1aee_4_k_cu_079bb669_179384cuda3std6ranges3__45__cpo9iter_moveE,@object
	.size		_ZN40_INTERNAL_4d9d1aee_4_k_cu_079bb669_179384cuda3std6ranges3__45__cpo9iter_moveE,(_ZN40_INTERNAL_4d9d1aee_4_k_cu_079bb669_179384cuda3std3__45__cpo5beginE - _ZN40_INTERNAL_4d9d1aee_4_k_cu_079bb669_179384cuda3std6ranges3__45__cpo9iter_moveE)
_ZN40_INTERNAL_4d9d1aee_4_k_cu_079bb669_179384cuda3std6ranges3__45__cpo9iter_moveE:
	.zero		1
	.type		_ZN40_INTERNAL_4d9d1aee_4_k_cu_079bb669_179384cuda3std3__45__cpo5beginE,@object
	.size		_ZN40_INTERNAL_4d9d1aee_4_k_cu_079bb669_179384cuda3std3__45__cpo5beginE,(_ZN40_INTERNAL_4d9d1aee_4_k_cu_079bb669_179384cuda3std3__442_GLOBAL__N__4d9d1aee_4_k_cu_079bb669_179386ignoreE - _ZN40_INTERNAL_4d9d1aee_4_k_cu_079bb669_179384cuda3std3__45__cpo5beginE)
_ZN40_INTERNAL_4d9d1aee_4_k_cu_079bb669_179384cuda3std3__45__cpo5beginE:
	.zero		1
	.type		_ZN40_INTERNAL_4d9d1aee_4_k_cu_079bb669_179384cuda3std3__442_GLOBAL__N__4d9d1aee_4_k_cu_079bb669_179386ignoreE,@object
	.size		_ZN40_INTERNAL_4d9d1aee_4_k_cu_079bb669_179384cuda3std3__442_GLOBAL__N__4d9d1aee_4_k_cu_079bb669_179386ignoreE,(_ZN40_INTERNAL_4d9d1aee_4_k_cu_079bb669_179384cute7productE - _ZN40_INTERNAL_4d9d1aee_4_k_cu_079bb669_179384cuda3std3__442_GLOBAL__N__4d9d1aee_4_k_cu_079bb669_179386ignoreE)
_ZN40_INTERNAL_4d9d1aee_4_k_cu_079bb669_179384cuda3std3__442_GLOBAL__N__4d9d1aee_4_k_cu_079bb669_179386ignoreE:
	.zero		1
	.type		_ZN40_INTERNAL_4d9d1aee_4_k_cu_079bb669_179384cute7productE,@object
	.size		_ZN40_INTERNAL_4d9d1aee_4_k_cu_079bb669_179384cute7productE,(_ZN40_INTERNAL_4d9d1aee_4_k_cu_079bb669_179384cuda3std3__45__cpo3endE - _ZN40_INTERNAL_4d9d1aee_4_k_cu_079bb669_179384cute7productE)
_ZN40_INTERNAL_4d9d1aee_4_k_cu_079bb669_179384cute7productE:
	.zero		1
	.type		_ZN40_INTERNAL_4d9d1aee_4_k_cu_079bb669_179384cuda3std3__45__cpo3endE,@object
	.size		_ZN40_INTERNAL_4d9d1aee_4_k_cu_079bb669_179384cuda3std3__45__cpo3endE,(_ZN40_INTERNAL_4d9d1aee_4_k_cu_079bb669_179384cuda3std3__419piecewise_constructE - _ZN40_INTERNAL_4d9d1aee_4_k_cu_079bb669_179384cuda3std3__45__cpo3endE)
_ZN40_INTERNAL_4d9d1aee_4_k_cu_079bb669_179384cuda3std3__45__cpo3endE:
	.zero		1
	.type		_ZN40_INTERNAL_4d9d1aee_4_k_cu_079bb669_179384cuda3std3__419piecewise_constructE,@object
	.size		_ZN40_INTERNAL_4d9d1aee_4_k_cu_079bb669_179384cuda3std3__419piecewise_constructE,(_ZN40_INTERNAL_4d9d1aee_4_k_cu_079bb669_179384cuda3std3__45__cpo4cendE - _ZN40_INTERNAL_4d9d1aee_4_k_cu_079bb669_179384cuda3std3__419piecewise_constructE)
_ZN40_INTERNAL_4d9d1aee_4_k_cu_079bb669_179384cuda3std3__419piecewise_constructE:
	.zero		1
	.type		_ZN40_INTERNAL_4d9d1aee_4_k_cu_079bb669_179384cuda3std3__45__cpo4cendE,@object
	.size		_ZN40_INTERNAL_4d9d1aee_4_k_cu_079bb669_179384cuda3std3__45__cpo4cendE,(_ZN40_INTERNAL_4d9d1aee_4_k_cu_079bb669_179384cuda3std6ranges3__45__cpo4swapE - _ZN40_INTERNAL_4d9d1aee_4_k_cu_079bb669_179384cuda3std3__45__cpo4cendE)
_ZN40_INTERNAL_4d9d1aee_4_k_cu_079bb669_179384cuda3std3__45__cpo4cendE:
	.zero		1
	.type		_ZN40_INTERNAL_4d9d1aee_4_k_cu_079bb669_179384cuda3std6ranges3__45__cpo4swapE,@object
	.size		_ZN40_INTERNAL_4d9d1aee_4_k_cu_079bb669_179384cuda3std6ranges3__45__cpo4swapE,(.L_7 - _ZN40_INTERNAL_4d9d1aee_4_k_cu_079bb669_179384cuda3std6ranges3__45__cpo4swapE)
_ZN40_INTERNAL_4d9d1aee_4_k_cu_079bb669_179384cuda3std6ranges3__45__cpo4swapE:
	.zero		1
.L_7:


//--------------------- .nv.constant0._ZN7cutlass13device_kernelINS_4gemm6kernel13GemmUniversalIN4cute5tupleIJiiiiEEENS1_10collective13CollectiveMmaINS1_37MainloopSm90TmaGmmaWarpSpecializedFP8ILi4ENS5_IJNS4_1CILi1EEESB_SB_EEENS1_35KernelTmaWarpSpecializedCooperativeEEENS5_IJNSA_ILi512EEENSA_ILi240EEENSA_ILi64EEEEEENS_12float_e4m3_tENS5_IJlSB_lEEESJ_SK_NS4_8TiledMMAINS4_8MMA_AtomIJNS4_4SM904GMMA30MMA_64x16x32_F32E4M3E4M3_SS_TNILNSO_7ScaleInE1ELSQ_1EEEEEENS4_6LayoutINS5_IJNSA_ILi2EEESB_SB_EEENS5_IJSB_NSA_ILi0EEESW_EEEEENS5_IJNS4_10UnderscoreESZ_SZ_EEEEENS4_13SM90_TMA_LOADENS4_14ComposedLayoutINS4_7SwizzleILi2ELi4ELi3EEENS4_18smem_ptr_flag_bitsILi8EEENST_INS5_IJNSA_ILi8EEESH_EEENS5_IJSH_SB_EEEEEEEvNS4_8identityES12_S1C_vS1D_EENS_8epilogue10collective6detail29Sm90TmaWarpSpecializedAdapterINS1G_15DefaultEpilogueISJ_SK_SK_NS1F_6thread17LinearCombinationISJ_Li1EffLNS1K_9ScaleType4KindE0ELNS_15FloatRoundStyleE2ESJ_EENS1_15EpilogueDefaultEEEEEvvEEEEvNT_6ParamsE --------------------------
	.section	.nv.constant0._ZN7cutlass13device_kernelINS_4gemm6kernel13GemmUniversalIN4cute5tupleIJiiiiEEENS1_10collective13CollectiveMmaINS1_37MainloopSm90TmaGmmaWarpSpecializedFP8ILi4ENS5_IJNS4_1CILi1EEESB_SB_EEENS1_35KernelTmaWarpSpecializedCooperativeEEENS5_IJNSA_ILi512EEENSA_ILi240EEENSA_ILi64EEEEEENS_12float_e4m3_tENS5_IJlSB_lEEESJ_SK_NS4_8TiledMMAINS4_8MMA_AtomIJNS4_4SM904GMMA30MMA_64x16x32_F32E4M3E4M3_SS_TNILNSO_7ScaleInE1ELSQ_1EEEEEENS4_6LayoutINS5_IJNSA_ILi2EEESB_SB_EEENS5_IJSB_NSA_ILi0EEESW_EEEEENS5_IJNS4_10UnderscoreESZ_SZ_EEEEENS4_13SM90_TMA_LOADENS4_14ComposedLayoutINS4_7SwizzleILi2ELi4ELi3EEENS4_18smem_ptr_flag_bitsILi8EEENST_INS5_IJNSA_ILi8EEESH_EEENS5_IJSH_SB_EEEEEEEvNS4_8identityES12_S1C_vS1D_EENS_8epilogue10collective6detail29Sm90TmaWarpSpecializedAdapterINS1G_15DefaultEpilogueISJ_SK_SK_NS1F_6thread17LinearCombinationISJ_Li1EffLNS1K_9ScaleType4KindE0ELNS_15FloatRoundStyleE2ESJ_EENS1_15EpilogueDefaultEEEEEvvEEEEvNT_6ParamsE,"a",@progbits
	.sectionflags	@""
	.align	4
.nv.constant0._ZN7cutlass13device_kernelINS_4gemm6kernel13GemmUniversalIN4cute5tupleIJiiiiEEENS1_10collective13CollectiveMmaINS1_37MainloopSm90TmaGmmaWarpSpecializedFP8ILi4ENS5_IJNS4_1CILi1EEESB_SB_EEENS1_35KernelTmaWarpSpecializedCooperativeEEENS5_IJNSA_ILi512EEENSA_ILi240EEENSA_ILi64EEEEEENS_12float_e4m3_tENS5_IJlSB_lEEESJ_SK_NS4_8TiledMMAINS4_8MMA_AtomIJNS4_4SM904GMMA30MMA_64x16x32_F32E4M3E4M3_SS_TNILNSO_7ScaleInE1ELSQ_1EEEEEENS4_6LayoutINS5_IJNSA_ILi2EEESB_SB_EEENS5_IJSB_NSA_ILi0EEESW_EEEEENS5_IJNS4_10UnderscoreESZ_SZ_EEEEENS4_13SM90_TMA_LOADENS4_14ComposedLayoutINS4_7SwizzleILi2ELi4ELi3EEENS4_18smem_ptr_flag_bitsILi8EEENST_INS5_IJNSA_ILi8EEESH_EEENS5_IJSH_SB_EEEEEEEvNS4_8identityES12_S1C_vS1D_EENS_8epilogue10collective6detail29Sm90TmaWarpSpecializedAdapterINS1G_15DefaultEpilogueISJ_SK_SK_NS1F_6thread17LinearCombinationISJ_Li1EffLNS1K_9ScaleType4KindE0ELNS_15FloatRoundStyleE2ESJ_EENS1_15EpilogueDefaultEEEEEvvEEEEvNT_6ParamsE:
	.zero		1664


//--------------------- SYMBOLS --------------------------

	.type		.nv.reservedSmem.offset0,@object
	.size		.nv.reservedSmem.offset0,0x4
